//
// Generated by NVIDIA NVVM Compiler
//
// Compiler Build ID: CL-36424714
// Cuda compilation tools, release 13.0, V13.0.88
// Based on NVVM 20.0.0
//

.version 9.0
.target sm_100
.address_size 64

	// .globl	_Z6nmGEMMILi64ELi128ELi32ELi16ELi8ELi8EEvPfS0_PiS0_iiii
.extern .shared .align 16 .b8 smem[];

.visible .entry _Z6nmGEMMILi64ELi128ELi32ELi16ELi8ELi8EEvPfS0_PiS0_iiii(
	.param .u64 .ptr .align 1 _Z6nmGEMMILi64ELi128ELi32ELi16ELi8ELi8EEvPfS0_PiS0_iiii_param_0,
	.param .u64 .ptr .align 1 _Z6nmGEMMILi64ELi128ELi32ELi16ELi8ELi8EEvPfS0_PiS0_iiii_param_1,
	.param .u64 .ptr .align 1 _Z6nmGEMMILi64ELi128ELi32ELi16ELi8ELi8EEvPfS0_PiS0_iiii_param_2,
	.param .u64 .ptr .align 1 _Z6nmGEMMILi64ELi128ELi32ELi16ELi8ELi8EEvPfS0_PiS0_iiii_param_3,
	.param .u32 _Z6nmGEMMILi64ELi128ELi32ELi16ELi8ELi8EEvPfS0_PiS0_iiii_param_4,
	.param .u32 _Z6nmGEMMILi64ELi128ELi32ELi16ELi8ELi8EEvPfS0_PiS0_iiii_param_5,
	.param .u32 _Z6nmGEMMILi64ELi128ELi32ELi16ELi8ELi8EEvPfS0_PiS0_iiii_param_6,
	.param .u32 _Z6nmGEMMILi64ELi128ELi32ELi16ELi8ELi8EEvPfS0_PiS0_iiii_param_7
)
{
	.reg .pred 	%p<4>;
	.reg .b32 	%r<153>;
	.reg .b32 	%f<1571>;
	.reg .b64 	%rd<65>;

	ld.param.u64 	%rd14, [_Z6nmGEMMILi64ELi128ELi32ELi16ELi8ELi8EEvPfS0_PiS0_iiii_param_0];
	ld.param.u64 	%rd15, [_Z6nmGEMMILi64ELi128ELi32ELi16ELi8ELi8EEvPfS0_PiS0_iiii_param_1];
	ld.param.u64 	%rd16, [_Z6nmGEMMILi64ELi128ELi32ELi16ELi8ELi8EEvPfS0_PiS0_iiii_param_2];
	ld.param.u64 	%rd17, [_Z6nmGEMMILi64ELi128ELi32ELi16ELi8ELi8EEvPfS0_PiS0_iiii_param_3];
	ld.param.u32 	%r22, [_Z6nmGEMMILi64ELi128ELi32ELi16ELi8ELi8EEvPfS0_PiS0_iiii_param_4];
	ld.param.u32 	%r23, [_Z6nmGEMMILi64ELi128ELi32ELi16ELi8ELi8EEvPfS0_PiS0_iiii_param_5];
	ld.param.u32 	%r24, [_Z6nmGEMMILi64ELi128ELi32ELi16ELi8ELi8EEvPfS0_PiS0_iiii_param_7];
	mov.u32 	%r25, %tid.y;
	mov.u32 	%r26, %ntid.x;
	mov.u32 	%r27, %tid.x;
	mad.lo.s32 	%r1, %r25, %r26, %r27;
	and.b32  	%r28, %r1, 4194272;
	mov.u32 	%r29, %ctaid.y;
	shl.b32 	%r2, %r29, 6;
	mov.u32 	%r30, %ctaid.x;
	shl.b32 	%r3, %r30, 7;
	shl.b32 	%r31, %r1, 1;
	and.b32  	%r4, %r31, 28;
	shr.u32 	%r32, %r1, 1;
	and.b32  	%r33, %r32, 8;
	or.b32  	%r34, %r33, %r28;
	shl.b32 	%r35, %r1, 2;
	and.b32  	%r36, %r35, 4;
	or.b32  	%r5, %r34, %r36;
	setp.lt.s32 	%p1, %r24, 1;
	mov.f32 	%f1507, 0f00000000;
	mov.f32 	%f1508, %f1507;
	mov.f32 	%f1509, %f1507;
	mov.f32 	%f1510, %f1507;
	mov.f32 	%f1511, %f1507;
	mov.f32 	%f1512, %f1507;
	mov.f32 	%f1513, %f1507;
	mov.f32 	%f1514, %f1507;
	mov.f32 	%f1515, %f1507;
	mov.f32 	%f1516, %f1507;
	mov.f32 	%f1517, %f1507;
	mov.f32 	%f1518, %f1507;
	mov.f32 	%f1519, %f1507;
	mov.f32 	%f1520, %f1507;
	mov.f32 	%f1521, %f1507;
	mov.f32 	%f1522, %f1507;
	mov.f32 	%f1523, %f1507;
	mov.f32 	%f1524, %f1507;
	mov.f32 	%f1525, %f1507;
	mov.f32 	%f1526, %f1507;
	mov.f32 	%f1527, %f1507;
	mov.f32 	%f1528, %f1507;
	mov.f32 	%f1529, %f1507;
	mov.f32 	%f1530, %f1507;
	mov.f32 	%f1531, %f1507;
	mov.f32 	%f1532, %f1507;
	mov.f32 	%f1533, %f1507;
	mov.f32 	%f1534, %f1507;
	mov.f32 	%f1535, %f1507;
	mov.f32 	%f1536, %f1507;
	mov.f32 	%f1537, %f1507;
	mov.f32 	%f1538, %f1507;
	mov.f32 	%f1539, %f1507;
	mov.f32 	%f1540, %f1507;
	mov.f32 	%f1541, %f1507;
	mov.f32 	%f1542, %f1507;
	mov.f32 	%f1543, %f1507;
	mov.f32 	%f1544, %f1507;
	mov.f32 	%f1545, %f1507;
	mov.f32 	%f1546, %f1507;
	mov.f32 	%f1547, %f1507;
	mov.f32 	%f1548, %f1507;
	mov.f32 	%f1549, %f1507;
	mov.f32 	%f1550, %f1507;
	mov.f32 	%f1551, %f1507;
	mov.f32 	%f1552, %f1507;
	mov.f32 	%f1553, %f1507;
	mov.f32 	%f1554, %f1507;
	mov.f32 	%f1555, %f1507;
	mov.f32 	%f1556, %f1507;
	mov.f32 	%f1557, %f1507;
	mov.f32 	%f1558, %f1507;
	mov.f32 	%f1559, %f1507;
	mov.f32 	%f1560, %f1507;
	mov.f32 	%f1561, %f1507;
	mov.f32 	%f1562, %f1507;
	mov.f32 	%f1563, %f1507;
	mov.f32 	%f1564, %f1507;
	mov.f32 	%f1565, %f1507;
	mov.f32 	%f1566, %f1507;
	mov.f32 	%f1567, %f1507;
	mov.f32 	%f1568, %f1507;
	mov.f32 	%f1569, %f1507;
	mov.f32 	%f1570, %f1507;
	@%p1 bra 	$L__BB0_5;
	cvta.to.global.u64 	%rd1, %rd14;
	cvta.to.global.u64 	%rd2, %rd15;
	and.b32  	%r39, %r35, 124;
	and.b32  	%r40, %r35, 60;
	shr.u32 	%r41, %r1, 5;
	shr.u32 	%r42, %r1, 4;
	and.b32  	%r43, %r1, 3;
	shr.u32 	%r44, %r1, 2;
	shr.s32 	%r45, %r23, 31;
	shr.u32 	%r46, %r45, 27;
	add.s32 	%r47, %r23, %r46;
	shr.s32 	%r48, %r47, 5;
	shr.s32 	%r49, %r3, 5;
	cvt.s64.s32 	%rd18, %r49;
	mov.u32 	%r50, smem;
	add.s32 	%r51, %r50, 16384;
	and.b32  	%r52, %r35, 252;
	add.s32 	%r6, %r51, %r52;
	mad.lo.s32 	%r53, %r48, %r44, %r43;
	cvt.s64.s32 	%rd19, %r53;
	add.s64 	%rd3, %rd18, %rd19;
	shl.b32 	%r7, %r48, 4;
	shl.b32 	%r54, %r1, 4;
	and.b32  	%r55, %r54, 240;
	shl.b32 	%r56, %r42, 8;
	or.b32  	%r57, %r56, %r55;
	add.s32 	%r8, %r50, %r57;
	mad.lo.s32 	%r58, %r42, %r22, %r40;
	cvt.s64.s32 	%rd4, %r58;
	shl.b32 	%r59, %r22, 3;
	add.s32 	%r60, %r58, %r59;
	cvt.s64.s32 	%rd5, %r60;
	shl.b32 	%r61, %r22, 4;
	add.s32 	%r62, %r58, %r61;
	cvt.s64.s32 	%rd6, %r62;
	add.s32 	%r63, %r62, %r59;
	cvt.s64.s32 	%rd7, %r63;
	and.b32  	%r64, %r54, 496;
	shl.b32 	%r65, %r41, 9;
	or.b32  	%r66, %r65, %r64;
	add.s32 	%r67, %r50, 8192;
	add.s32 	%r9, %r67, %r66;
	mad.lo.s32 	%r68, %r41, %r23, %r39;
	cvt.s64.s32 	%rd8, %r68;
	shl.b32 	%r69, %r23, 2;
	add.s32 	%r70, %r68, %r69;
	cvt.s64.s32 	%rd9, %r70;
	shl.b32 	%r71, %r23, 3;
	add.s32 	%r72, %r68, %r71;
	cvt.s64.s32 	%rd10, %r72;
	add.s32 	%r73, %r72, %r69;
	cvt.s64.s32 	%rd11, %r73;
	shr.u32 	%r74, %r5, 3;
	and.b32  	%r75, %r74, 524284;
	add.s32 	%r10, %r51, %r75;
	shl.b32 	%r76, %r5, 2;
	add.s32 	%r11, %r67, %r76;
	shl.b32 	%r12, %r22, 5;
	shl.b32 	%r13, %r23, 4;
	cvta.to.global.u64 	%rd12, %rd16;
	mov.f32 	%f1507, 0f00000000;
	mov.b32 	%r149, 0;
	mov.u32 	%r150, %r149;
	mov.u32 	%r151, %r149;
	mov.u32 	%r152, %r149;
$L__BB0_2:
	setp.gt.u32 	%p2, %r1, 63;
	cvt.s64.s32 	%rd20, %r151;
	add.s64 	%rd21, %rd3, %rd20;
	shl.b64 	%rd22, %rd21, 2;
	add.s64 	%rd13, %rd12, %rd22;
	cvt.s64.s32 	%rd23, %r150;
	cvt.u64.u32 	%rd24, %r2;
	add.s64 	%rd25, %rd23, %rd24;
	cvt.s64.s32 	%rd26, %r149;
	cvt.s64.s32 	%rd27, %r3;
	add.s64 	%rd28, %rd26, %rd27;
	add.s64 	%rd29, %rd25, %rd4;
	shl.b64 	%rd30, %rd29, 2;
	add.s64 	%rd31, %rd1, %rd30;
	ld.global.v4.f32 	{%f195, %f196, %f197, %f198}, [%rd31];
	st.shared.v4.f32 	[%r8], {%f195, %f196, %f197, %f198};
	add.s64 	%rd32, %rd25, %rd5;
	shl.b64 	%rd33, %rd32, 2;
	add.s64 	%rd34, %rd1, %rd33;
	ld.global.v4.f32 	{%f199, %f200, %f201, %f202}, [%rd34];
	st.shared.v4.f32 	[%r8+2048], {%f199, %f200, %f201, %f202};
	add.s64 	%rd35, %rd25, %rd6;
	shl.b64 	%rd36, %rd35, 2;
	add.s64 	%rd37, %rd1, %rd36;
	ld.global.v4.f32 	{%f203, %f204, %f205, %f206}, [%rd37];
	st.shared.v4.f32 	[%r8+4096], {%f203, %f204, %f205, %f206};
	add.s64 	%rd38, %rd25, %rd7;
	shl.b64 	%rd39, %rd38, 2;
	add.s64 	%rd40, %rd1, %rd39;
	ld.global.v4.f32 	{%f207, %f208, %f209, %f210}, [%rd40];
	st.shared.v4.f32 	[%r8+6144], {%f207, %f208, %f209, %f210};
	add.s64 	%rd41, %rd28, %rd8;
	shl.b64 	%rd42, %rd41, 2;
	add.s64 	%rd43, %rd2, %rd42;
	ld.global.v4.f32 	{%f211, %f212, %f213, %f214}, [%rd43];
	st.shared.v4.f32 	[%r9], {%f211, %f212, %f213, %f214};
	add.s64 	%rd44, %rd28, %rd9;
	shl.b64 	%rd45, %rd44, 2;
	add.s64 	%rd46, %rd2, %rd45;
	ld.global.v4.f32 	{%f215, %f216, %f217, %f218}, [%rd46];
	st.shared.v4.f32 	[%r9+2048], {%f215, %f216, %f217, %f218};
	add.s64 	%rd47, %rd28, %rd10;
	shl.b64 	%rd48, %rd47, 2;
	add.s64 	%rd49, %rd2, %rd48;
	ld.global.v4.f32 	{%f219, %f220, %f221, %f222}, [%rd49];
	st.shared.v4.f32 	[%r9+4096], {%f219, %f220, %f221, %f222};
	add.s64 	%rd50, %rd28, %rd11;
	shl.b64 	%rd51, %rd50, 2;
	add.s64 	%rd52, %rd2, %rd51;
	ld.global.v4.f32 	{%f223, %f224, %f225, %f226}, [%rd52];
	st.shared.v4.f32 	[%r9+6144], {%f223, %f224, %f225, %f226};
	@%p2 bra 	$L__BB0_4;
	ld.global.u32 	%r77, [%rd13];
	st.shared.u32 	[%r6], %r77;
$L__BB0_4:
	bar.sync 	0;
	ld.shared.u32 	%r78, [%r10];
	shl.b32 	%r79, %r78, 8;
	shl.b32 	%r80, %r4, 2;
	or.b32  	%r81, %r79, %r80;
	mov.u32 	%r82, smem;
	add.s32 	%r83, %r82, %r81;
	ld.shared.v4.f32 	{%f227, %f228, %f229, %f230}, [%r83];
	ld.shared.v4.f32 	{%f231, %f232, %f233, %f234}, [%r83+128];
	ld.shared.v4.f32 	{%f235, %f236, %f237, %f238}, [%r11];
	ld.shared.v4.f32 	{%f239, %f240, %f241, %f242}, [%r11+64];
	fma.rn.f32 	%f243, %f227, %f235, %f1570;
	fma.rn.f32 	%f244, %f227, %f236, %f1569;
	fma.rn.f32 	%f245, %f227, %f237, %f1568;
	fma.rn.f32 	%f246, %f227, %f238, %f1567;
	fma.rn.f32 	%f247, %f227, %f239, %f1566;
	fma.rn.f32 	%f248, %f227, %f240, %f1565;
	fma.rn.f32 	%f249, %f227, %f241, %f1564;
	fma.rn.f32 	%f250, %f227, %f242, %f1563;
	fma.rn.f32 	%f251, %f228, %f235, %f1562;
	fma.rn.f32 	%f252, %f228, %f236, %f1561;
	fma.rn.f32 	%f253, %f228, %f237, %f1560;
	fma.rn.f32 	%f254, %f228, %f238, %f1559;
	fma.rn.f32 	%f255, %f228, %f239, %f1558;
	fma.rn.f32 	%f256, %f228, %f240, %f1557;
	fma.rn.f32 	%f257, %f228, %f241, %f1556;
	fma.rn.f32 	%f258, %f228, %f242, %f1555;
	fma.rn.f32 	%f259, %f229, %f235, %f1554;
	fma.rn.f32 	%f260, %f229, %f236, %f1553;
	fma.rn.f32 	%f261, %f229, %f237, %f1552;
	fma.rn.f32 	%f262, %f229, %f238, %f1551;
	fma.rn.f32 	%f263, %f229, %f239, %f1550;
	fma.rn.f32 	%f264, %f229, %f240, %f1549;
	fma.rn.f32 	%f265, %f229, %f241, %f1548;
	fma.rn.f32 	%f266, %f229, %f242, %f1547;
	fma.rn.f32 	%f267, %f230, %f235, %f1546;
	fma.rn.f32 	%f268, %f230, %f236, %f1545;
	fma.rn.f32 	%f269, %f230, %f237, %f1544;
	fma.rn.f32 	%f270, %f230, %f238, %f1543;
	fma.rn.f32 	%f271, %f230, %f239, %f1542;
	fma.rn.f32 	%f272, %f230, %f240, %f1541;
	fma.rn.f32 	%f273, %f230, %f241, %f1540;
	fma.rn.f32 	%f274, %f230, %f242, %f1539;
	fma.rn.f32 	%f275, %f231, %f235, %f1538;
	fma.rn.f32 	%f276, %f231, %f236, %f1537;
	fma.rn.f32 	%f277, %f231, %f237, %f1536;
	fma.rn.f32 	%f278, %f231, %f238, %f1535;
	fma.rn.f32 	%f279, %f231, %f239, %f1534;
	fma.rn.f32 	%f280, %f231, %f240, %f1533;
	fma.rn.f32 	%f281, %f231, %f241, %f1532;
	fma.rn.f32 	%f282, %f231, %f242, %f1531;
	fma.rn.f32 	%f283, %f232, %f235, %f1530;
	fma.rn.f32 	%f284, %f232, %f236, %f1529;
	fma.rn.f32 	%f285, %f232, %f237, %f1528;
	fma.rn.f32 	%f286, %f232, %f238, %f1527;
	fma.rn.f32 	%f287, %f232, %f239, %f1526;
	fma.rn.f32 	%f288, %f232, %f240, %f1525;
	fma.rn.f32 	%f289, %f232, %f241, %f1524;
	fma.rn.f32 	%f290, %f232, %f242, %f1523;
	fma.rn.f32 	%f291, %f233, %f235, %f1522;
	fma.rn.f32 	%f292, %f233, %f236, %f1521;
	fma.rn.f32 	%f293, %f233, %f237, %f1520;
	fma.rn.f32 	%f294, %f233, %f238, %f1519;
	fma.rn.f32 	%f295, %f233, %f239, %f1518;
	fma.rn.f32 	%f296, %f233, %f240, %f1517;
	fma.rn.f32 	%f297, %f233, %f241, %f1516;
	fma.rn.f32 	%f298, %f233, %f242, %f1515;
	fma.rn.f32 	%f299, %f234, %f235, %f1514;
	fma.rn.f32 	%f300, %f234, %f236, %f1513;
	fma.rn.f32 	%f301, %f234, %f237, %f1512;
	fma.rn.f32 	%f302, %f234, %f238, %f1511;
	fma.rn.f32 	%f303, %f234, %f239, %f1510;
	fma.rn.f32 	%f304, %f234, %f240, %f1509;
	fma.rn.f32 	%f305, %f234, %f241, %f1508;
	fma.rn.f32 	%f306, %f234, %f242, %f1507;
	ld.shared.u32 	%r84, [%r10+16];
	shl.b32 	%r85, %r84, 8;
	or.b32  	%r86, %r85, %r80;
	add.s32 	%r87, %r82, %r86;
	ld.shared.v4.f32 	{%f307, %f308, %f309, %f310}, [%r87];
	ld.shared.v4.f32 	{%f311, %f312, %f313, %f314}, [%r87+128];
	ld.shared.v4.f32 	{%f315, %f316, %f317, %f318}, [%r11+512];
	ld.shared.v4.f32 	{%f319, %f320, %f321, %f322}, [%r11+576];
	fma.rn.f32 	%f323, %f307, %f315, %f243;
	fma.rn.f32 	%f324, %f307, %f316, %f244;
	fma.rn.f32 	%f325, %f307, %f317, %f245;
	fma.rn.f32 	%f326, %f307, %f318, %f246;
	fma.rn.f32 	%f327, %f307, %f319, %f247;
	fma.rn.f32 	%f328, %f307, %f320, %f248;
	fma.rn.f32 	%f329, %f307, %f321, %f249;
	fma.rn.f32 	%f330, %f307, %f322, %f250;
	fma.rn.f32 	%f331, %f308, %f315, %f251;
	fma.rn.f32 	%f332, %f308, %f316, %f252;
	fma.rn.f32 	%f333, %f308, %f317, %f253;
	fma.rn.f32 	%f334, %f308, %f318, %f254;
	fma.rn.f32 	%f335, %f308, %f319, %f255;
	fma.rn.f32 	%f336, %f308, %f320, %f256;
	fma.rn.f32 	%f337, %f308, %f321, %f257;
	fma.rn.f32 	%f338, %f308, %f322, %f258;
	fma.rn.f32 	%f339, %f309, %f315, %f259;
	fma.rn.f32 	%f340, %f309, %f316, %f260;
	fma.rn.f32 	%f341, %f309, %f317, %f261;
	fma.rn.f32 	%f342, %f309, %f318, %f262;
	fma.rn.f32 	%f343, %f309, %f319, %f263;
	fma.rn.f32 	%f344, %f309, %f320, %f264;
	fma.rn.f32 	%f345, %f309, %f321, %f265;
	fma.rn.f32 	%f346, %f309, %f322, %f266;
	fma.rn.f32 	%f347, %f310, %f315, %f267;
	fma.rn.f32 	%f348, %f310, %f316, %f268;
	fma.rn.f32 	%f349, %f310, %f317, %f269;
	fma.rn.f32 	%f350, %f310, %f318, %f270;
	fma.rn.f32 	%f351, %f310, %f319, %f271;
	fma.rn.f32 	%f352, %f310, %f320, %f272;
	fma.rn.f32 	%f353, %f310, %f321, %f273;
	fma.rn.f32 	%f354, %f310, %f322, %f274;
	fma.rn.f32 	%f355, %f311, %f315, %f275;
	fma.rn.f32 	%f356, %f311, %f316, %f276;
	fma.rn.f32 	%f357, %f311, %f317, %f277;
	fma.rn.f32 	%f358, %f311, %f318, %f278;
	fma.rn.f32 	%f359, %f311, %f319, %f279;
	fma.rn.f32 	%f360, %f311, %f320, %f280;
	fma.rn.f32 	%f361, %f311, %f321, %f281;
	fma.rn.f32 	%f362, %f311, %f322, %f282;
	fma.rn.f32 	%f363, %f312, %f315, %f283;
	fma.rn.f32 	%f364, %f312, %f316, %f284;
	fma.rn.f32 	%f365, %f312, %f317, %f285;
	fma.rn.f32 	%f366, %f312, %f318, %f286;
	fma.rn.f32 	%f367, %f312, %f319, %f287;
	fma.rn.f32 	%f368, %f312, %f320, %f288;
	fma.rn.f32 	%f369, %f312, %f321, %f289;
	fma.rn.f32 	%f370, %f312, %f322, %f290;
	fma.rn.f32 	%f371, %f313, %f315, %f291;
	fma.rn.f32 	%f372, %f313, %f316, %f292;
	fma.rn.f32 	%f373, %f313, %f317, %f293;
	fma.rn.f32 	%f374, %f313, %f318, %f294;
	fma.rn.f32 	%f375, %f313, %f319, %f295;
	fma.rn.f32 	%f376, %f313, %f320, %f296;
	fma.rn.f32 	%f377, %f313, %f321, %f297;
	fma.rn.f32 	%f378, %f313, %f322, %f298;
	fma.rn.f32 	%f379, %f314, %f315, %f299;
	fma.rn.f32 	%f380, %f314, %f316, %f300;
	fma.rn.f32 	%f381, %f314, %f317, %f301;
	fma.rn.f32 	%f382, %f314, %f318, %f302;
	fma.rn.f32 	%f383, %f314, %f319, %f303;
	fma.rn.f32 	%f384, %f314, %f320, %f304;
	fma.rn.f32 	%f385, %f314, %f321, %f305;
	fma.rn.f32 	%f386, %f314, %f322, %f306;
	ld.shared.u32 	%r88, [%r10+32];
	shl.b32 	%r89, %r88, 8;
	or.b32  	%r90, %r89, %r80;
	add.s32 	%r91, %r82, %r90;
	ld.shared.v4.f32 	{%f387, %f388, %f389, %f390}, [%r91];
	ld.shared.v4.f32 	{%f391, %f392, %f393, %f394}, [%r91+128];
	ld.shared.v4.f32 	{%f395, %f396, %f397, %f398}, [%r11+1024];
	ld.shared.v4.f32 	{%f399, %f400, %f401, %f402}, [%r11+1088];
	fma.rn.f32 	%f403, %f387, %f395, %f323;
	fma.rn.f32 	%f404, %f387, %f396, %f324;
	fma.rn.f32 	%f405, %f387, %f397, %f325;
	fma.rn.f32 	%f406, %f387, %f398, %f326;
	fma.rn.f32 	%f407, %f387, %f399, %f327;
	fma.rn.f32 	%f408, %f387, %f400, %f328;
	fma.rn.f32 	%f409, %f387, %f401, %f329;
	fma.rn.f32 	%f410, %f387, %f402, %f330;
	fma.rn.f32 	%f411, %f388, %f395, %f331;
	fma.rn.f32 	%f412, %f388, %f396, %f332;
	fma.rn.f32 	%f413, %f388, %f397, %f333;
	fma.rn.f32 	%f414, %f388, %f398, %f334;
	fma.rn.f32 	%f415, %f388, %f399, %f335;
	fma.rn.f32 	%f416, %f388, %f400, %f336;
	fma.rn.f32 	%f417, %f388, %f401, %f337;
	fma.rn.f32 	%f418, %f388, %f402, %f338;
	fma.rn.f32 	%f419, %f389, %f395, %f339;
	fma.rn.f32 	%f420, %f389, %f396, %f340;
	fma.rn.f32 	%f421, %f389, %f397, %f341;
	fma.rn.f32 	%f422, %f389, %f398, %f342;
	fma.rn.f32 	%f423, %f389, %f399, %f343;
	fma.rn.f32 	%f424, %f389, %f400, %f344;
	fma.rn.f32 	%f425, %f389, %f401, %f345;
	fma.rn.f32 	%f426, %f389, %f402, %f346;
	fma.rn.f32 	%f427, %f390, %f395, %f347;
	fma.rn.f32 	%f428, %f390, %f396, %f348;
	fma.rn.f32 	%f429, %f390, %f397, %f349;
	fma.rn.f32 	%f430, %f390, %f398, %f350;
	fma.rn.f32 	%f431, %f390, %f399, %f351;
	fma.rn.f32 	%f432, %f390, %f400, %f352;
	fma.rn.f32 	%f433, %f390, %f401, %f353;
	fma.rn.f32 	%f434, %f390, %f402, %f354;
	fma.rn.f32 	%f435, %f391, %f395, %f355;
	fma.rn.f32 	%f436, %f391, %f396, %f356;
	fma.rn.f32 	%f437, %f391, %f397, %f357;
	fma.rn.f32 	%f438, %f391, %f398, %f358;
	fma.rn.f32 	%f439, %f391, %f399, %f359;
	fma.rn.f32 	%f440, %f391, %f400, %f360;
	fma.rn.f32 	%f441, %f391, %f401, %f361;
	fma.rn.f32 	%f442, %f391, %f402, %f362;
	fma.rn.f32 	%f443, %f392, %f395, %f363;
	fma.rn.f32 	%f444, %f392, %f396, %f364;
	fma.rn.f32 	%f445, %f392, %f397, %f365;
	fma.rn.f32 	%f446, %f392, %f398, %f366;
	fma.rn.f32 	%f447, %f392, %f399, %f367;
	fma.rn.f32 	%f448, %f392, %f400, %f368;
	fma.rn.f32 	%f449, %f392, %f401, %f369;
	fma.rn.f32 	%f450, %f392, %f402, %f370;
	fma.rn.f32 	%f451, %f393, %f395, %f371;
	fma.rn.f32 	%f452, %f393, %f396, %f372;
	fma.rn.f32 	%f453, %f393, %f397, %f373;
	fma.rn.f32 	%f454, %f393, %f398, %f374;
	fma.rn.f32 	%f455, %f393, %f399, %f375;
	fma.rn.f32 	%f456, %f393, %f400, %f376;
	fma.rn.f32 	%f457, %f393, %f401, %f377;
	fma.rn.f32 	%f458, %f393, %f402, %f378;
	fma.rn.f32 	%f459, %f394, %f395, %f379;
	fma.rn.f32 	%f460, %f394, %f396, %f380;
	fma.rn.f32 	%f461, %f394, %f397, %f381;
	fma.rn.f32 	%f462, %f394, %f398, %f382;
	fma.rn.f32 	%f463, %f394, %f399, %f383;
	fma.rn.f32 	%f464, %f394, %f400, %f384;
	fma.rn.f32 	%f465, %f394, %f401, %f385;
	fma.rn.f32 	%f466, %f394, %f402, %f386;
	ld.shared.u32 	%r92, [%r10+48];
	shl.b32 	%r93, %r92, 8;
	or.b32  	%r94, %r93, %r80;
	add.s32 	%r95, %r82, %r94;
	ld.shared.v4.f32 	{%f467, %f468, %f469, %f470}, [%r95];
	ld.shared.v4.f32 	{%f471, %f472, %f473, %f474}, [%r95+128];
	ld.shared.v4.f32 	{%f475, %f476, %f477, %f478}, [%r11+1536];
	ld.shared.v4.f32 	{%f479, %f480, %f481, %f482}, [%r11+1600];
	fma.rn.f32 	%f483, %f467, %f475, %f403;
	fma.rn.f32 	%f484, %f467, %f476, %f404;
	fma.rn.f32 	%f485, %f467, %f477, %f405;
	fma.rn.f32 	%f486, %f467, %f478, %f406;
	fma.rn.f32 	%f487, %f467, %f479, %f407;
	fma.rn.f32 	%f488, %f467, %f480, %f408;
	fma.rn.f32 	%f489, %f467, %f481, %f409;
	fma.rn.f32 	%f490, %f467, %f482, %f410;
	fma.rn.f32 	%f491, %f468, %f475, %f411;
	fma.rn.f32 	%f492, %f468, %f476, %f412;
	fma.rn.f32 	%f493, %f468, %f477, %f413;
	fma.rn.f32 	%f494, %f468, %f478, %f414;
	fma.rn.f32 	%f495, %f468, %f479, %f415;
	fma.rn.f32 	%f496, %f468, %f480, %f416;
	fma.rn.f32 	%f497, %f468, %f481, %f417;
	fma.rn.f32 	%f498, %f468, %f482, %f418;
	fma.rn.f32 	%f499, %f469, %f475, %f419;
	fma.rn.f32 	%f500, %f469, %f476, %f420;
	fma.rn.f32 	%f501, %f469, %f477, %f421;
	fma.rn.f32 	%f502, %f469, %f478, %f422;
	fma.rn.f32 	%f503, %f469, %f479, %f423;
	fma.rn.f32 	%f504, %f469, %f480, %f424;
	fma.rn.f32 	%f505, %f469, %f481, %f425;
	fma.rn.f32 	%f506, %f469, %f482, %f426;
	fma.rn.f32 	%f507, %f470, %f475, %f427;
	fma.rn.f32 	%f508, %f470, %f476, %f428;
	fma.rn.f32 	%f509, %f470, %f477, %f429;
	fma.rn.f32 	%f510, %f470, %f478, %f430;
	fma.rn.f32 	%f511, %f470, %f479, %f431;
	fma.rn.f32 	%f512, %f470, %f480, %f432;
	fma.rn.f32 	%f513, %f470, %f481, %f433;
	fma.rn.f32 	%f514, %f470, %f482, %f434;
	fma.rn.f32 	%f515, %f471, %f475, %f435;
	fma.rn.f32 	%f516, %f471, %f476, %f436;
	fma.rn.f32 	%f517, %f471, %f477, %f437;
	fma.rn.f32 	%f518, %f471, %f478, %f438;
	fma.rn.f32 	%f519, %f471, %f479, %f439;
	fma.rn.f32 	%f520, %f471, %f480, %f440;
	fma.rn.f32 	%f521, %f471, %f481, %f441;
	fma.rn.f32 	%f522, %f471, %f482, %f442;
	fma.rn.f32 	%f523, %f472, %f475, %f443;
	fma.rn.f32 	%f524, %f472, %f476, %f444;
	fma.rn.f32 	%f525, %f472, %f477, %f445;
	fma.rn.f32 	%f526, %f472, %f478, %f446;
	fma.rn.f32 	%f527, %f472, %f479, %f447;
	fma.rn.f32 	%f528, %f472, %f480, %f448;
	fma.rn.f32 	%f529, %f472, %f481, %f449;
	fma.rn.f32 	%f530, %f472, %f482, %f450;
	fma.rn.f32 	%f531, %f473, %f475, %f451;
	fma.rn.f32 	%f532, %f473, %f476, %f452;
	fma.rn.f32 	%f533, %f473, %f477, %f453;
	fma.rn.f32 	%f534, %f473, %f478, %f454;
	fma.rn.f32 	%f535, %f473, %f479, %f455;
	fma.rn.f32 	%f536, %f473, %f480, %f456;
	fma.rn.f32 	%f537, %f473, %f481, %f457;
	fma.rn.f32 	%f538, %f473, %f482, %f458;
	fma.rn.f32 	%f539, %f474, %f475, %f459;
	fma.rn.f32 	%f540, %f474, %f476, %f460;
	fma.rn.f32 	%f541, %f474, %f477, %f461;
	fma.rn.f32 	%f542, %f474, %f478, %f462;
	fma.rn.f32 	%f543, %f474, %f479, %f463;
	fma.rn.f32 	%f544, %f474, %f480, %f464;
	fma.rn.f32 	%f545, %f474, %f481, %f465;
	fma.rn.f32 	%f546, %f474, %f482, %f466;
	ld.shared.u32 	%r96, [%r10+64];
	shl.b32 	%r97, %r96, 8;
	or.b32  	%r98, %r97, %r80;
	add.s32 	%r99, %r82, %r98;
	ld.shared.v4.f32 	{%f547, %f548, %f549, %f550}, [%r99];
	ld.shared.v4.f32 	{%f551, %f552, %f553, %f554}, [%r99+128];
	ld.shared.v4.f32 	{%f555, %f556, %f557, %f558}, [%r11+2048];
	ld.shared.v4.f32 	{%f559, %f560, %f561, %f562}, [%r11+2112];
	fma.rn.f32 	%f563, %f547, %f555, %f483;
	fma.rn.f32 	%f564, %f547, %f556, %f484;
	fma.rn.f32 	%f565, %f547, %f557, %f485;
	fma.rn.f32 	%f566, %f547, %f558, %f486;
	fma.rn.f32 	%f567, %f547, %f559, %f487;
	fma.rn.f32 	%f568, %f547, %f560, %f488;
	fma.rn.f32 	%f569, %f547, %f561, %f489;
	fma.rn.f32 	%f570, %f547, %f562, %f490;
	fma.rn.f32 	%f571, %f548, %f555, %f491;
	fma.rn.f32 	%f572, %f548, %f556, %f492;
	fma.rn.f32 	%f573, %f548, %f557, %f493;
	fma.rn.f32 	%f574, %f548, %f558, %f494;
	fma.rn.f32 	%f575, %f548, %f559, %f495;
	fma.rn.f32 	%f576, %f548, %f560, %f496;
	fma.rn.f32 	%f577, %f548, %f561, %f497;
	fma.rn.f32 	%f578, %f548, %f562, %f498;
	fma.rn.f32 	%f579, %f549, %f555, %f499;
	fma.rn.f32 	%f580, %f549, %f556, %f500;
	fma.rn.f32 	%f581, %f549, %f557, %f501;
	fma.rn.f32 	%f582, %f549, %f558, %f502;
	fma.rn.f32 	%f583, %f549, %f559, %f503;
	fma.rn.f32 	%f584, %f549, %f560, %f504;
	fma.rn.f32 	%f585, %f549, %f561, %f505;
	fma.rn.f32 	%f586, %f549, %f562, %f506;
	fma.rn.f32 	%f587, %f550, %f555, %f507;
	fma.rn.f32 	%f588, %f550, %f556, %f508;
	fma.rn.f32 	%f589, %f550, %f557, %f509;
	fma.rn.f32 	%f590, %f550, %f558, %f510;
	fma.rn.f32 	%f591, %f550, %f559, %f511;
	fma.rn.f32 	%f592, %f550, %f560, %f512;
	fma.rn.f32 	%f593, %f550, %f561, %f513;
	fma.rn.f32 	%f594, %f550, %f562, %f514;
	fma.rn.f32 	%f595, %f551, %f555, %f515;
	fma.rn.f32 	%f596, %f551, %f556, %f516;
	fma.rn.f32 	%f597, %f551, %f557, %f517;
	fma.rn.f32 	%f598, %f551, %f558, %f518;
	fma.rn.f32 	%f599, %f551, %f559, %f519;
	fma.rn.f32 	%f600, %f551, %f560, %f520;
	fma.rn.f32 	%f601, %f551, %f561, %f521;
	fma.rn.f32 	%f602, %f551, %f562, %f522;
	fma.rn.f32 	%f603, %f552, %f555, %f523;
	fma.rn.f32 	%f604, %f552, %f556, %f524;
	fma.rn.f32 	%f605, %f552, %f557, %f525;
	fma.rn.f32 	%f606, %f552, %f558, %f526;
	fma.rn.f32 	%f607, %f552, %f559, %f527;
	fma.rn.f32 	%f608, %f552, %f560, %f528;
	fma.rn.f32 	%f609, %f552, %f561, %f529;
	fma.rn.f32 	%f610, %f552, %f562, %f530;
	fma.rn.f32 	%f611, %f553, %f555, %f531;
	fma.rn.f32 	%f612, %f553, %f556, %f532;
	fma.rn.f32 	%f613, %f553, %f557, %f533;
	fma.rn.f32 	%f614, %f553, %f558, %f534;
	fma.rn.f32 	%f615, %f553, %f559, %f535;
	fma.rn.f32 	%f616, %f553, %f560, %f536;
	fma.rn.f32 	%f617, %f553, %f561, %f537;
	fma.rn.f32 	%f618, %f553, %f562, %f538;
	fma.rn.f32 	%f619, %f554, %f555, %f539;
	fma.rn.f32 	%f620, %f554, %f556, %f540;
	fma.rn.f32 	%f621, %f554, %f557, %f541;
	fma.rn.f32 	%f622, %f554, %f558, %f542;
	fma.rn.f32 	%f623, %f554, %f559, %f543;
	fma.rn.f32 	%f624, %f554, %f560, %f544;
	fma.rn.f32 	%f625, %f554, %f561, %f545;
	fma.rn.f32 	%f626, %f554, %f562, %f546;
	ld.shared.u32 	%r100, [%r10+80];
	shl.b32 	%r101, %r100, 8;
	or.b32  	%r102, %r101, %r80;
	add.s32 	%r103, %r82, %r102;
	ld.shared.v4.f32 	{%f627, %f628, %f629, %f630}, [%r103];
	ld.shared.v4.f32 	{%f631, %f632, %f633, %f634}, [%r103+128];
	ld.shared.v4.f32 	{%f635, %f636, %f637, %f638}, [%r11+2560];
	ld.shared.v4.f32 	{%f639, %f640, %f641, %f642}, [%r11+2624];
	fma.rn.f32 	%f643, %f627, %f635, %f563;
	fma.rn.f32 	%f644, %f627, %f636, %f564;
	fma.rn.f32 	%f645, %f627, %f637, %f565;
	fma.rn.f32 	%f646, %f627, %f638, %f566;
	fma.rn.f32 	%f647, %f627, %f639, %f567;
	fma.rn.f32 	%f648, %f627, %f640, %f568;
	fma.rn.f32 	%f649, %f627, %f641, %f569;
	fma.rn.f32 	%f650, %f627, %f642, %f570;
	fma.rn.f32 	%f651, %f628, %f635, %f571;
	fma.rn.f32 	%f652, %f628, %f636, %f572;
	fma.rn.f32 	%f653, %f628, %f637, %f573;
	fma.rn.f32 	%f654, %f628, %f638, %f574;
	fma.rn.f32 	%f655, %f628, %f639, %f575;
	fma.rn.f32 	%f656, %f628, %f640, %f576;
	fma.rn.f32 	%f657, %f628, %f641, %f577;
	fma.rn.f32 	%f658, %f628, %f642, %f578;
	fma.rn.f32 	%f659, %f629, %f635, %f579;
	fma.rn.f32 	%f660, %f629, %f636, %f580;
	fma.rn.f32 	%f661, %f629, %f637, %f581;
	fma.rn.f32 	%f662, %f629, %f638, %f582;
	fma.rn.f32 	%f663, %f629, %f639, %f583;
	fma.rn.f32 	%f664, %f629, %f640, %f584;
	fma.rn.f32 	%f665, %f629, %f641, %f585;
	fma.rn.f32 	%f666, %f629, %f642, %f586;
	fma.rn.f32 	%f667, %f630, %f635, %f587;
	fma.rn.f32 	%f668, %f630, %f636, %f588;
	fma.rn.f32 	%f669, %f630, %f637, %f589;
	fma.rn.f32 	%f670, %f630, %f638, %f590;
	fma.rn.f32 	%f671, %f630, %f639, %f591;
	fma.rn.f32 	%f672, %f630, %f640, %f592;
	fma.rn.f32 	%f673, %f630, %f641, %f593;
	fma.rn.f32 	%f674, %f630, %f642, %f594;
	fma.rn.f32 	%f675, %f631, %f635, %f595;
	fma.rn.f32 	%f676, %f631, %f636, %f596;
	fma.rn.f32 	%f677, %f631, %f637, %f597;
	fma.rn.f32 	%f678, %f631, %f638, %f598;
	fma.rn.f32 	%f679, %f631, %f639, %f599;
	fma.rn.f32 	%f680, %f631, %f640, %f600;
	fma.rn.f32 	%f681, %f631, %f641, %f601;
	fma.rn.f32 	%f682, %f631, %f642, %f602;
	fma.rn.f32 	%f683, %f632, %f635, %f603;
	fma.rn.f32 	%f684, %f632, %f636, %f604;
	fma.rn.f32 	%f685, %f632, %f637, %f605;
	fma.rn.f32 	%f686, %f632, %f638, %f606;
	fma.rn.f32 	%f687, %f632, %f639, %f607;
	fma.rn.f32 	%f688, %f632, %f640, %f608;
	fma.rn.f32 	%f689, %f632, %f641, %f609;
	fma.rn.f32 	%f690, %f632, %f642, %f610;
	fma.rn.f32 	%f691, %f633, %f635, %f611;
	fma.rn.f32 	%f692, %f633, %f636, %f612;
	fma.rn.f32 	%f693, %f633, %f637, %f613;
	fma.rn.f32 	%f694, %f633, %f638, %f614;
	fma.rn.f32 	%f695, %f633, %f639, %f615;
	fma.rn.f32 	%f696, %f633, %f640, %f616;
	fma.rn.f32 	%f697, %f633, %f641, %f617;
	fma.rn.f32 	%f698, %f633, %f642, %f618;
	fma.rn.f32 	%f699, %f634, %f635, %f619;
	fma.rn.f32 	%f700, %f634, %f636, %f620;
	fma.rn.f32 	%f701, %f634, %f637, %f621;
	fma.rn.f32 	%f702, %f634, %f638, %f622;
	fma.rn.f32 	%f703, %f634, %f639, %f623;
	fma.rn.f32 	%f704, %f634, %f640, %f624;
	fma.rn.f32 	%f705, %f634, %f641, %f625;
	fma.rn.f32 	%f706, %f634, %f642, %f626;
	ld.shared.u32 	%r104, [%r10+96];
	shl.b32 	%r105, %r104, 8;
	or.b32  	%r106, %r105, %r80;
	add.s32 	%r107, %r82, %r106;
	ld.shared.v4.f32 	{%f707, %f708, %f709, %f710}, [%r107];
	ld.shared.v4.f32 	{%f711, %f712, %f713, %f714}, [%r107+128];
	ld.shared.v4.f32 	{%f715, %f716, %f717, %f718}, [%r11+3072];
	ld.shared.v4.f32 	{%f719, %f720, %f721, %f722}, [%r11+3136];
	fma.rn.f32 	%f723, %f707, %f715, %f643;
	fma.rn.f32 	%f724, %f707, %f716, %f644;
	fma.rn.f32 	%f725, %f707, %f717, %f645;
	fma.rn.f32 	%f726, %f707, %f718, %f646;
	fma.rn.f32 	%f727, %f707, %f719, %f647;
	fma.rn.f32 	%f728, %f707, %f720, %f648;
	fma.rn.f32 	%f729, %f707, %f721, %f649;
	fma.rn.f32 	%f730, %f707, %f722, %f650;
	fma.rn.f32 	%f731, %f708, %f715, %f651;
	fma.rn.f32 	%f732, %f708, %f716, %f652;
	fma.rn.f32 	%f733, %f708, %f717, %f653;
	fma.rn.f32 	%f734, %f708, %f718, %f654;
	fma.rn.f32 	%f735, %f708, %f719, %f655;
	fma.rn.f32 	%f736, %f708, %f720, %f656;
	fma.rn.f32 	%f737, %f708, %f721, %f657;
	fma.rn.f32 	%f738, %f708, %f722, %f658;
	fma.rn.f32 	%f739, %f709, %f715, %f659;
	fma.rn.f32 	%f740, %f709, %f716, %f660;
	fma.rn.f32 	%f741, %f709, %f717, %f661;
	fma.rn.f32 	%f742, %f709, %f718, %f662;
	fma.rn.f32 	%f743, %f709, %f719, %f663;
	fma.rn.f32 	%f744, %f709, %f720, %f664;
	fma.rn.f32 	%f745, %f709, %f721, %f665;
	fma.rn.f32 	%f746, %f709, %f722, %f666;
	fma.rn.f32 	%f747, %f710, %f715, %f667;
	fma.rn.f32 	%f748, %f710, %f716, %f668;
	fma.rn.f32 	%f749, %f710, %f717, %f669;
	fma.rn.f32 	%f750, %f710, %f718, %f670;
	fma.rn.f32 	%f751, %f710, %f719, %f671;
	fma.rn.f32 	%f752, %f710, %f720, %f672;
	fma.rn.f32 	%f753, %f710, %f721, %f673;
	fma.rn.f32 	%f754, %f710, %f722, %f674;
	fma.rn.f32 	%f755, %f711, %f715, %f675;
	fma.rn.f32 	%f756, %f711, %f716, %f676;
	fma.rn.f32 	%f757, %f711, %f717, %f677;
	fma.rn.f32 	%f758, %f711, %f718, %f678;
	fma.rn.f32 	%f759, %f711, %f719, %f679;
	fma.rn.f32 	%f760, %f711, %f720, %f680;
	fma.rn.f32 	%f761, %f711, %f721, %f681;
	fma.rn.f32 	%f762, %f711, %f722, %f682;
	fma.rn.f32 	%f763, %f712, %f715, %f683;
	fma.rn.f32 	%f764, %f712, %f716, %f684;
	fma.rn.f32 	%f765, %f712, %f717, %f685;
	fma.rn.f32 	%f766, %f712, %f718, %f686;
	fma.rn.f32 	%f767, %f712, %f719, %f687;
	fma.rn.f32 	%f768, %f712, %f720, %f688;
	fma.rn.f32 	%f769, %f712, %f721, %f689;
	fma.rn.f32 	%f770, %f712, %f722, %f690;
	fma.rn.f32 	%f771, %f713, %f715, %f691;
	fma.rn.f32 	%f772, %f713, %f716, %f692;
	fma.rn.f32 	%f773, %f713, %f717, %f693;
	fma.rn.f32 	%f774, %f713, %f718, %f694;
	fma.rn.f32 	%f775, %f713, %f719, %f695;
	fma.rn.f32 	%f776, %f713, %f720, %f696;
	fma.rn.f32 	%f777, %f713, %f721, %f697;
	fma.rn.f32 	%f778, %f713, %f722, %f698;
	fma.rn.f32 	%f779, %f714, %f715, %f699;
	fma.rn.f32 	%f780, %f714, %f716, %f700;
	fma.rn.f32 	%f781, %f714, %f717, %f701;
	fma.rn.f32 	%f782, %f714, %f718, %f702;
	fma.rn.f32 	%f783, %f714, %f719, %f703;
	fma.rn.f32 	%f784, %f714, %f720, %f704;
	fma.rn.f32 	%f785, %f714, %f721, %f705;
	fma.rn.f32 	%f786, %f714, %f722, %f706;
	ld.shared.u32 	%r108, [%r10+112];
	shl.b32 	%r109, %r108, 8;
	or.b32  	%r110, %r109, %r80;
	add.s32 	%r111, %r82, %r110;
	ld.shared.v4.f32 	{%f787, %f788, %f789, %f790}, [%r111];
	ld.shared.v4.f32 	{%f791, %f792, %f793, %f794}, [%r111+128];
	ld.shared.v4.f32 	{%f795, %f796, %f797, %f798}, [%r11+3584];
	ld.shared.v4.f32 	{%f799, %f800, %f801, %f802}, [%r11+3648];
	fma.rn.f32 	%f803, %f787, %f795, %f723;
	fma.rn.f32 	%f804, %f787, %f796, %f724;
	fma.rn.f32 	%f805, %f787, %f797, %f725;
	fma.rn.f32 	%f806, %f787, %f798, %f726;
	fma.rn.f32 	%f807, %f787, %f799, %f727;
	fma.rn.f32 	%f808, %f787, %f800, %f728;
	fma.rn.f32 	%f809, %f787, %f801, %f729;
	fma.rn.f32 	%f810, %f787, %f802, %f730;
	fma.rn.f32 	%f811, %f788, %f795, %f731;
	fma.rn.f32 	%f812, %f788, %f796, %f732;
	fma.rn.f32 	%f813, %f788, %f797, %f733;
	fma.rn.f32 	%f814, %f788, %f798, %f734;
	fma.rn.f32 	%f815, %f788, %f799, %f735;
	fma.rn.f32 	%f816, %f788, %f800, %f736;
	fma.rn.f32 	%f817, %f788, %f801, %f737;
	fma.rn.f32 	%f818, %f788, %f802, %f738;
	fma.rn.f32 	%f819, %f789, %f795, %f739;
	fma.rn.f32 	%f820, %f789, %f796, %f740;
	fma.rn.f32 	%f821, %f789, %f797, %f741;
	fma.rn.f32 	%f822, %f789, %f798, %f742;
	fma.rn.f32 	%f823, %f789, %f799, %f743;
	fma.rn.f32 	%f824, %f789, %f800, %f744;
	fma.rn.f32 	%f825, %f789, %f801, %f745;
	fma.rn.f32 	%f826, %f789, %f802, %f746;
	fma.rn.f32 	%f827, %f790, %f795, %f747;
	fma.rn.f32 	%f828, %f790, %f796, %f748;
	fma.rn.f32 	%f829, %f790, %f797, %f749;
	fma.rn.f32 	%f830, %f790, %f798, %f750;
	fma.rn.f32 	%f831, %f790, %f799, %f751;
	fma.rn.f32 	%f832, %f790, %f800, %f752;
	fma.rn.f32 	%f833, %f790, %f801, %f753;
	fma.rn.f32 	%f834, %f790, %f802, %f754;
	fma.rn.f32 	%f835, %f791, %f795, %f755;
	fma.rn.f32 	%f836, %f791, %f796, %f756;
	fma.rn.f32 	%f837, %f791, %f797, %f757;
	fma.rn.f32 	%f838, %f791, %f798, %f758;
	fma.rn.f32 	%f839, %f791, %f799, %f759;
	fma.rn.f32 	%f840, %f791, %f800, %f760;
	fma.rn.f32 	%f841, %f791, %f801, %f761;
	fma.rn.f32 	%f842, %f791, %f802, %f762;
	fma.rn.f32 	%f843, %f792, %f795, %f763;
	fma.rn.f32 	%f844, %f792, %f796, %f764;
	fma.rn.f32 	%f845, %f792, %f797, %f765;
	fma.rn.f32 	%f846, %f792, %f798, %f766;
	fma.rn.f32 	%f847, %f792, %f799, %f767;
	fma.rn.f32 	%f848, %f792, %f800, %f768;
	fma.rn.f32 	%f849, %f792, %f801, %f769;
	fma.rn.f32 	%f850, %f792, %f802, %f770;
	fma.rn.f32 	%f851, %f793, %f795, %f771;
	fma.rn.f32 	%f852, %f793, %f796, %f772;
	fma.rn.f32 	%f853, %f793, %f797, %f773;
	fma.rn.f32 	%f854, %f793, %f798, %f774;
	fma.rn.f32 	%f855, %f793, %f799, %f775;
	fma.rn.f32 	%f856, %f793, %f800, %f776;
	fma.rn.f32 	%f857, %f793, %f801, %f777;
	fma.rn.f32 	%f858, %f793, %f802, %f778;
	fma.rn.f32 	%f859, %f794, %f795, %f779;
	fma.rn.f32 	%f860, %f794, %f796, %f780;
	fma.rn.f32 	%f861, %f794, %f797, %f781;
	fma.rn.f32 	%f862, %f794, %f798, %f782;
	fma.rn.f32 	%f863, %f794, %f799, %f783;
	fma.rn.f32 	%f864, %f794, %f800, %f784;
	fma.rn.f32 	%f865, %f794, %f801, %f785;
	fma.rn.f32 	%f866, %f794, %f802, %f786;
	ld.shared.u32 	%r112, [%r10+128];
	shl.b32 	%r113, %r112, 8;
	or.b32  	%r114, %r113, %r80;
	add.s32 	%r115, %r82, %r114;
	ld.shared.v4.f32 	{%f867, %f868, %f869, %f870}, [%r115];
	ld.shared.v4.f32 	{%f871, %f872, %f873, %f874}, [%r115+128];
	ld.shared.v4.f32 	{%f875, %f876, %f877, %f878}, [%r11+4096];
	ld.shared.v4.f32 	{%f879, %f880, %f881, %f882}, [%r11+4160];
	fma.rn.f32 	%f883, %f867, %f875, %f803;
	fma.rn.f32 	%f884, %f867, %f876, %f804;
	fma.rn.f32 	%f885, %f867, %f877, %f805;
	fma.rn.f32 	%f886, %f867, %f878, %f806;
	fma.rn.f32 	%f887, %f867, %f879, %f807;
	fma.rn.f32 	%f888, %f867, %f880, %f808;
	fma.rn.f32 	%f889, %f867, %f881, %f809;
	fma.rn.f32 	%f890, %f867, %f882, %f810;
	fma.rn.f32 	%f891, %f868, %f875, %f811;
	fma.rn.f32 	%f892, %f868, %f876, %f812;
	fma.rn.f32 	%f893, %f868, %f877, %f813;
	fma.rn.f32 	%f894, %f868, %f878, %f814;
	fma.rn.f32 	%f895, %f868, %f879, %f815;
	fma.rn.f32 	%f896, %f868, %f880, %f816;
	fma.rn.f32 	%f897, %f868, %f881, %f817;
	fma.rn.f32 	%f898, %f868, %f882, %f818;
	fma.rn.f32 	%f899, %f869, %f875, %f819;
	fma.rn.f32 	%f900, %f869, %f876, %f820;
	fma.rn.f32 	%f901, %f869, %f877, %f821;
	fma.rn.f32 	%f902, %f869, %f878, %f822;
	fma.rn.f32 	%f903, %f869, %f879, %f823;
	fma.rn.f32 	%f904, %f869, %f880, %f824;
	fma.rn.f32 	%f905, %f869, %f881, %f825;
	fma.rn.f32 	%f906, %f869, %f882, %f826;
	fma.rn.f32 	%f907, %f870, %f875, %f827;
	fma.rn.f32 	%f908, %f870, %f876, %f828;
	fma.rn.f32 	%f909, %f870, %f877, %f829;
	fma.rn.f32 	%f910, %f870, %f878, %f830;
	fma.rn.f32 	%f911, %f870, %f879, %f831;
	fma.rn.f32 	%f912, %f870, %f880, %f832;
	fma.rn.f32 	%f913, %f870, %f881, %f833;
	fma.rn.f32 	%f914, %f870, %f882, %f834;
	fma.rn.f32 	%f915, %f871, %f875, %f835;
	fma.rn.f32 	%f916, %f871, %f876, %f836;
	fma.rn.f32 	%f917, %f871, %f877, %f837;
	fma.rn.f32 	%f918, %f871, %f878, %f838;
	fma.rn.f32 	%f919, %f871, %f879, %f839;
	fma.rn.f32 	%f920, %f871, %f880, %f840;
	fma.rn.f32 	%f921, %f871, %f881, %f841;
	fma.rn.f32 	%f922, %f871, %f882, %f842;
	fma.rn.f32 	%f923, %f872, %f875, %f843;
	fma.rn.f32 	%f924, %f872, %f876, %f844;
	fma.rn.f32 	%f925, %f872, %f877, %f845;
	fma.rn.f32 	%f926, %f872, %f878, %f846;
	fma.rn.f32 	%f927, %f872, %f879, %f847;
	fma.rn.f32 	%f928, %f872, %f880, %f848;
	fma.rn.f32 	%f929, %f872, %f881, %f849;
	fma.rn.f32 	%f930, %f872, %f882, %f850;
	fma.rn.f32 	%f931, %f873, %f875, %f851;
	fma.rn.f32 	%f932, %f873, %f876, %f852;
	fma.rn.f32 	%f933, %f873, %f877, %f853;
	fma.rn.f32 	%f934, %f873, %f878, %f854;
	fma.rn.f32 	%f935, %f873, %f879, %f855;
	fma.rn.f32 	%f936, %f873, %f880, %f856;
	fma.rn.f32 	%f937, %f873, %f881, %f857;
	fma.rn.f32 	%f938, %f873, %f882, %f858;
	fma.rn.f32 	%f939, %f874, %f875, %f859;
	fma.rn.f32 	%f940, %f874, %f876, %f860;
	fma.rn.f32 	%f941, %f874, %f877, %f861;
	fma.rn.f32 	%f942, %f874, %f878, %f862;
	fma.rn.f32 	%f943, %f874, %f879, %f863;
	fma.rn.f32 	%f944, %f874, %f880, %f864;
	fma.rn.f32 	%f945, %f874, %f881, %f865;
	fma.rn.f32 	%f946, %f874, %f882, %f866;
	ld.shared.u32 	%r116, [%r10+144];
	shl.b32 	%r117, %r116, 8;
	or.b32  	%r118, %r117, %r80;
	add.s32 	%r119, %r82, %r118;
	ld.shared.v4.f32 	{%f947, %f948, %f949, %f950}, [%r119];
	ld.shared.v4.f32 	{%f951, %f952, %f953, %f954}, [%r119+128];
	ld.shared.v4.f32 	{%f955, %f956, %f957, %f958}, [%r11+4608];
	ld.shared.v4.f32 	{%f959, %f960, %f961, %f962}, [%r11+4672];
	fma.rn.f32 	%f963, %f947, %f955, %f883;
	fma.rn.f32 	%f964, %f947, %f956, %f884;
	fma.rn.f32 	%f965, %f947, %f957, %f885;
	fma.rn.f32 	%f966, %f947, %f958, %f886;
	fma.rn.f32 	%f967, %f947, %f959, %f887;
	fma.rn.f32 	%f968, %f947, %f960, %f888;
	fma.rn.f32 	%f969, %f947, %f961, %f889;
	fma.rn.f32 	%f970, %f947, %f962, %f890;
	fma.rn.f32 	%f971, %f948, %f955, %f891;
	fma.rn.f32 	%f972, %f948, %f956, %f892;
	fma.rn.f32 	%f973, %f948, %f957, %f893;
	fma.rn.f32 	%f974, %f948, %f958, %f894;
	fma.rn.f32 	%f975, %f948, %f959, %f895;
	fma.rn.f32 	%f976, %f948, %f960, %f896;
	fma.rn.f32 	%f977, %f948, %f961, %f897;
	fma.rn.f32 	%f978, %f948, %f962, %f898;
	fma.rn.f32 	%f979, %f949, %f955, %f899;
	fma.rn.f32 	%f980, %f949, %f956, %f900;
	fma.rn.f32 	%f981, %f949, %f957, %f901;
	fma.rn.f32 	%f982, %f949, %f958, %f902;
	fma.rn.f32 	%f983, %f949, %f959, %f903;
	fma.rn.f32 	%f984, %f949, %f960, %f904;
	fma.rn.f32 	%f985, %f949, %f961, %f905;
	fma.rn.f32 	%f986, %f949, %f962, %f906;
	fma.rn.f32 	%f987, %f950, %f955, %f907;
	fma.rn.f32 	%f988, %f950, %f956, %f908;
	fma.rn.f32 	%f989, %f950, %f957, %f909;
	fma.rn.f32 	%f990, %f950, %f958, %f910;
	fma.rn.f32 	%f991, %f950, %f959, %f911;
	fma.rn.f32 	%f992, %f950, %f960, %f912;
	fma.rn.f32 	%f993, %f950, %f961, %f913;
	fma.rn.f32 	%f994, %f950, %f962, %f914;
	fma.rn.f32 	%f995, %f951, %f955, %f915;
	fma.rn.f32 	%f996, %f951, %f956, %f916;
	fma.rn.f32 	%f997, %f951, %f957, %f917;
	fma.rn.f32 	%f998, %f951, %f958, %f918;
	fma.rn.f32 	%f999, %f951, %f959, %f919;
	fma.rn.f32 	%f1000, %f951, %f960, %f920;
	fma.rn.f32 	%f1001, %f951, %f961, %f921;
	fma.rn.f32 	%f1002, %f951, %f962, %f922;
	fma.rn.f32 	%f1003, %f952, %f955, %f923;
	fma.rn.f32 	%f1004, %f952, %f956, %f924;
	fma.rn.f32 	%f1005, %f952, %f957, %f925;
	fma.rn.f32 	%f1006, %f952, %f958, %f926;
	fma.rn.f32 	%f1007, %f952, %f959, %f927;
	fma.rn.f32 	%f1008, %f952, %f960, %f928;
	fma.rn.f32 	%f1009, %f952, %f961, %f929;
	fma.rn.f32 	%f1010, %f952, %f962, %f930;
	fma.rn.f32 	%f1011, %f953, %f955, %f931;
	fma.rn.f32 	%f1012, %f953, %f956, %f932;
	fma.rn.f32 	%f1013, %f953, %f957, %f933;
	fma.rn.f32 	%f1014, %f953, %f958, %f934;
	fma.rn.f32 	%f1015, %f953, %f959, %f935;
	fma.rn.f32 	%f1016, %f953, %f960, %f936;
	fma.rn.f32 	%f1017, %f953, %f961, %f937;
	fma.rn.f32 	%f1018, %f953, %f962, %f938;
	fma.rn.f32 	%f1019, %f954, %f955, %f939;
	fma.rn.f32 	%f1020, %f954, %f956, %f940;
	fma.rn.f32 	%f1021, %f954, %f957, %f941;
	fma.rn.f32 	%f1022, %f954, %f958, %f942;
	fma.rn.f32 	%f1023, %f954, %f959, %f943;
	fma.rn.f32 	%f1024, %f954, %f960, %f944;
	fma.rn.f32 	%f1025, %f954, %f961, %f945;
	fma.rn.f32 	%f1026, %f954, %f962, %f946;
	ld.shared.u32 	%r120, [%r10+160];
	shl.b32 	%r121, %r120, 8;
	or.b32  	%r122, %r121, %r80;
	add.s32 	%r123, %r82, %r122;
	ld.shared.v4.f32 	{%f1027, %f1028, %f1029, %f1030}, [%r123];
	ld.shared.v4.f32 	{%f1031, %f1032, %f1033, %f1034}, [%r123+128];
	ld.shared.v4.f32 	{%f1035, %f1036, %f1037, %f1038}, [%r11+5120];
	ld.shared.v4.f32 	{%f1039, %f1040, %f1041, %f1042}, [%r11+5184];
	fma.rn.f32 	%f1043, %f1027, %f1035, %f963;
	fma.rn.f32 	%f1044, %f1027, %f1036, %f964;
	fma.rn.f32 	%f1045, %f1027, %f1037, %f965;
	fma.rn.f32 	%f1046, %f1027, %f1038, %f966;
	fma.rn.f32 	%f1047, %f1027, %f1039, %f967;
	fma.rn.f32 	%f1048, %f1027, %f1040, %f968;
	fma.rn.f32 	%f1049, %f1027, %f1041, %f969;
	fma.rn.f32 	%f1050, %f1027, %f1042, %f970;
	fma.rn.f32 	%f1051, %f1028, %f1035, %f971;
	fma.rn.f32 	%f1052, %f1028, %f1036, %f972;
	fma.rn.f32 	%f1053, %f1028, %f1037, %f973;
	fma.rn.f32 	%f1054, %f1028, %f1038, %f974;
	fma.rn.f32 	%f1055, %f1028, %f1039, %f975;
	fma.rn.f32 	%f1056, %f1028, %f1040, %f976;
	fma.rn.f32 	%f1057, %f1028, %f1041, %f977;
	fma.rn.f32 	%f1058, %f1028, %f1042, %f978;
	fma.rn.f32 	%f1059, %f1029, %f1035, %f979;
	fma.rn.f32 	%f1060, %f1029, %f1036, %f980;
	fma.rn.f32 	%f1061, %f1029, %f1037, %f981;
	fma.rn.f32 	%f1062, %f1029, %f1038, %f982;
	fma.rn.f32 	%f1063, %f1029, %f1039, %f983;
	fma.rn.f32 	%f1064, %f1029, %f1040, %f984;
	fma.rn.f32 	%f1065, %f1029, %f1041, %f985;
	fma.rn.f32 	%f1066, %f1029, %f1042, %f986;
	fma.rn.f32 	%f1067, %f1030, %f1035, %f987;
	fma.rn.f32 	%f1068, %f1030, %f1036, %f988;
	fma.rn.f32 	%f1069, %f1030, %f1037, %f989;
	fma.rn.f32 	%f1070, %f1030, %f1038, %f990;
	fma.rn.f32 	%f1071, %f1030, %f1039, %f991;
	fma.rn.f32 	%f1072, %f1030, %f1040, %f992;
	fma.rn.f32 	%f1073, %f1030, %f1041, %f993;
	fma.rn.f32 	%f1074, %f1030, %f1042, %f994;
	fma.rn.f32 	%f1075, %f1031, %f1035, %f995;
	fma.rn.f32 	%f1076, %f1031, %f1036, %f996;
	fma.rn.f32 	%f1077, %f1031, %f1037, %f997;
	fma.rn.f32 	%f1078, %f1031, %f1038, %f998;
	fma.rn.f32 	%f1079, %f1031, %f1039, %f999;
	fma.rn.f32 	%f1080, %f1031, %f1040, %f1000;
	fma.rn.f32 	%f1081, %f1031, %f1041, %f1001;
	fma.rn.f32 	%f1082, %f1031, %f1042, %f1002;
	fma.rn.f32 	%f1083, %f1032, %f1035, %f1003;
	fma.rn.f32 	%f1084, %f1032, %f1036, %f1004;
	fma.rn.f32 	%f1085, %f1032, %f1037, %f1005;
	fma.rn.f32 	%f1086, %f1032, %f1038, %f1006;
	fma.rn.f32 	%f1087, %f1032, %f1039, %f1007;
	fma.rn.f32 	%f1088, %f1032, %f1040, %f1008;
	fma.rn.f32 	%f1089, %f1032, %f1041, %f1009;
	fma.rn.f32 	%f1090, %f1032, %f1042, %f1010;
	fma.rn.f32 	%f1091, %f1033, %f1035, %f1011;
	fma.rn.f32 	%f1092, %f1033, %f1036, %f1012;
	fma.rn.f32 	%f1093, %f1033, %f1037, %f1013;
	fma.rn.f32 	%f1094, %f1033, %f1038, %f1014;
	fma.rn.f32 	%f1095, %f1033, %f1039, %f1015;
	fma.rn.f32 	%f1096, %f1033, %f1040, %f1016;
	fma.rn.f32 	%f1097, %f1033, %f1041, %f1017;
	fma.rn.f32 	%f1098, %f1033, %f1042, %f1018;
	fma.rn.f32 	%f1099, %f1034, %f1035, %f1019;
	fma.rn.f32 	%f1100, %f1034, %f1036, %f1020;
	fma.rn.f32 	%f1101, %f1034, %f1037, %f1021;
	fma.rn.f32 	%f1102, %f1034, %f1038, %f1022;
	fma.rn.f32 	%f1103, %f1034, %f1039, %f1023;
	fma.rn.f32 	%f1104, %f1034, %f1040, %f1024;
	fma.rn.f32 	%f1105, %f1034, %f1041, %f1025;
	fma.rn.f32 	%f1106, %f1034, %f1042, %f1026;
	ld.shared.u32 	%r124, [%r10+176];
	shl.b32 	%r125, %r124, 8;
	or.b32  	%r126, %r125, %r80;
	add.s32 	%r127, %r82, %r126;
	ld.shared.v4.f32 	{%f1107, %f1108, %f1109, %f1110}, [%r127];
	ld.shared.v4.f32 	{%f1111, %f1112, %f1113, %f1114}, [%r127+128];
	ld.shared.v4.f32 	{%f1115, %f1116, %f1117, %f1118}, [%r11+5632];
	ld.shared.v4.f32 	{%f1119, %f1120, %f1121, %f1122}, [%r11+5696];
	fma.rn.f32 	%f1123, %f1107, %f1115, %f1043;
	fma.rn.f32 	%f1124, %f1107, %f1116, %f1044;
	fma.rn.f32 	%f1125, %f1107, %f1117, %f1045;
	fma.rn.f32 	%f1126, %f1107, %f1118, %f1046;
	fma.rn.f32 	%f1127, %f1107, %f1119, %f1047;
	fma.rn.f32 	%f1128, %f1107, %f1120, %f1048;
	fma.rn.f32 	%f1129, %f1107, %f1121, %f1049;
	fma.rn.f32 	%f1130, %f1107, %f1122, %f1050;
	fma.rn.f32 	%f1131, %f1108, %f1115, %f1051;
	fma.rn.f32 	%f1132, %f1108, %f1116, %f1052;
	fma.rn.f32 	%f1133, %f1108, %f1117, %f1053;
	fma.rn.f32 	%f1134, %f1108, %f1118, %f1054;
	fma.rn.f32 	%f1135, %f1108, %f1119, %f1055;
	fma.rn.f32 	%f1136, %f1108, %f1120, %f1056;
	fma.rn.f32 	%f1137, %f1108, %f1121, %f1057;
	fma.rn.f32 	%f1138, %f1108, %f1122, %f1058;
	fma.rn.f32 	%f1139, %f1109, %f1115, %f1059;
	fma.rn.f32 	%f1140, %f1109, %f1116, %f1060;
	fma.rn.f32 	%f1141, %f1109, %f1117, %f1061;
	fma.rn.f32 	%f1142, %f1109, %f1118, %f1062;
	fma.rn.f32 	%f1143, %f1109, %f1119, %f1063;
	fma.rn.f32 	%f1144, %f1109, %f1120, %f1064;
	fma.rn.f32 	%f1145, %f1109, %f1121, %f1065;
	fma.rn.f32 	%f1146, %f1109, %f1122, %f1066;
	fma.rn.f32 	%f1147, %f1110, %f1115, %f1067;
	fma.rn.f32 	%f1148, %f1110, %f1116, %f1068;
	fma.rn.f32 	%f1149, %f1110, %f1117, %f1069;
	fma.rn.f32 	%f1150, %f1110, %f1118, %f1070;
	fma.rn.f32 	%f1151, %f1110, %f1119, %f1071;
	fma.rn.f32 	%f1152, %f1110, %f1120, %f1072;
	fma.rn.f32 	%f1153, %f1110, %f1121, %f1073;
	fma.rn.f32 	%f1154, %f1110, %f1122, %f1074;
	fma.rn.f32 	%f1155, %f1111, %f1115, %f1075;
	fma.rn.f32 	%f1156, %f1111, %f1116, %f1076;
	fma.rn.f32 	%f1157, %f1111, %f1117, %f1077;
	fma.rn.f32 	%f1158, %f1111, %f1118, %f1078;
	fma.rn.f32 	%f1159, %f1111, %f1119, %f1079;
	fma.rn.f32 	%f1160, %f1111, %f1120, %f1080;
	fma.rn.f32 	%f1161, %f1111, %f1121, %f1081;
	fma.rn.f32 	%f1162, %f1111, %f1122, %f1082;
	fma.rn.f32 	%f1163, %f1112, %f1115, %f1083;
	fma.rn.f32 	%f1164, %f1112, %f1116, %f1084;
	fma.rn.f32 	%f1165, %f1112, %f1117, %f1085;
	fma.rn.f32 	%f1166, %f1112, %f1118, %f1086;
	fma.rn.f32 	%f1167, %f1112, %f1119, %f1087;
	fma.rn.f32 	%f1168, %f1112, %f1120, %f1088;
	fma.rn.f32 	%f1169, %f1112, %f1121, %f1089;
	fma.rn.f32 	%f1170, %f1112, %f1122, %f1090;
	fma.rn.f32 	%f1171, %f1113, %f1115, %f1091;
	fma.rn.f32 	%f1172, %f1113, %f1116, %f1092;
	fma.rn.f32 	%f1173, %f1113, %f1117, %f1093;
	fma.rn.f32 	%f1174, %f1113, %f1118, %f1094;
	fma.rn.f32 	%f1175, %f1113, %f1119, %f1095;
	fma.rn.f32 	%f1176, %f1113, %f1120, %f1096;
	fma.rn.f32 	%f1177, %f1113, %f1121, %f1097;
	fma.rn.f32 	%f1178, %f1113, %f1122, %f1098;
	fma.rn.f32 	%f1179, %f1114, %f1115, %f1099;
	fma.rn.f32 	%f1180, %f1114, %f1116, %f1100;
	fma.rn.f32 	%f1181, %f1114, %f1117, %f1101;
	fma.rn.f32 	%f1182, %f1114, %f1118, %f1102;
	fma.rn.f32 	%f1183, %f1114, %f1119, %f1103;
	fma.rn.f32 	%f1184, %f1114, %f1120, %f1104;
	fma.rn.f32 	%f1185, %f1114, %f1121, %f1105;
	fma.rn.f32 	%f1186, %f1114, %f1122, %f1106;
	ld.shared.u32 	%r128, [%r10+192];
	shl.b32 	%r129, %r128, 8;
	or.b32  	%r130, %r129, %r80;
	add.s32 	%r131, %r82, %r130;
	ld.shared.v4.f32 	{%f1187, %f1188, %f1189, %f1190}, [%r131];
	ld.shared.v4.f32 	{%f1191, %f1192, %f1193, %f1194}, [%r131+128];
	ld.shared.v4.f32 	{%f1195, %f1196, %f1197, %f1198}, [%r11+6144];
	ld.shared.v4.f32 	{%f1199, %f1200, %f1201, %f1202}, [%r11+6208];
	fma.rn.f32 	%f1203, %f1187, %f1195, %f1123;
	fma.rn.f32 	%f1204, %f1187, %f1196, %f1124;
	fma.rn.f32 	%f1205, %f1187, %f1197, %f1125;
	fma.rn.f32 	%f1206, %f1187, %f1198, %f1126;
	fma.rn.f32 	%f1207, %f1187, %f1199, %f1127;
	fma.rn.f32 	%f1208, %f1187, %f1200, %f1128;
	fma.rn.f32 	%f1209, %f1187, %f1201, %f1129;
	fma.rn.f32 	%f1210, %f1187, %f1202, %f1130;
	fma.rn.f32 	%f1211, %f1188, %f1195, %f1131;
	fma.rn.f32 	%f1212, %f1188, %f1196, %f1132;
	fma.rn.f32 	%f1213, %f1188, %f1197, %f1133;
	fma.rn.f32 	%f1214, %f1188, %f1198, %f1134;
	fma.rn.f32 	%f1215, %f1188, %f1199, %f1135;
	fma.rn.f32 	%f1216, %f1188, %f1200, %f1136;
	fma.rn.f32 	%f1217, %f1188, %f1201, %f1137;
	fma.rn.f32 	%f1218, %f1188, %f1202, %f1138;
	fma.rn.f32 	%f1219, %f1189, %f1195, %f1139;
	fma.rn.f32 	%f1220, %f1189, %f1196, %f1140;
	fma.rn.f32 	%f1221, %f1189, %f1197, %f1141;
	fma.rn.f32 	%f1222, %f1189, %f1198, %f1142;
	fma.rn.f32 	%f1223, %f1189, %f1199, %f1143;
	fma.rn.f32 	%f1224, %f1189, %f1200, %f1144;
	fma.rn.f32 	%f1225, %f1189, %f1201, %f1145;
	fma.rn.f32 	%f1226, %f1189, %f1202, %f1146;
	fma.rn.f32 	%f1227, %f1190, %f1195, %f1147;
	fma.rn.f32 	%f1228, %f1190, %f1196, %f1148;
	fma.rn.f32 	%f1229, %f1190, %f1197, %f1149;
	fma.rn.f32 	%f1230, %f1190, %f1198, %f1150;
	fma.rn.f32 	%f1231, %f1190, %f1199, %f1151;
	fma.rn.f32 	%f1232, %f1190, %f1200, %f1152;
	fma.rn.f32 	%f1233, %f1190, %f1201, %f1153;
	fma.rn.f32 	%f1234, %f1190, %f1202, %f1154;
	fma.rn.f32 	%f1235, %f1191, %f1195, %f1155;
	fma.rn.f32 	%f1236, %f1191, %f1196, %f1156;
	fma.rn.f32 	%f1237, %f1191, %f1197, %f1157;
	fma.rn.f32 	%f1238, %f1191, %f1198, %f1158;
	fma.rn.f32 	%f1239, %f1191, %f1199, %f1159;
	fma.rn.f32 	%f1240, %f1191, %f1200, %f1160;
	fma.rn.f32 	%f1241, %f1191, %f1201, %f1161;
	fma.rn.f32 	%f1242, %f1191, %f1202, %f1162;
	fma.rn.f32 	%f1243, %f1192, %f1195, %f1163;
	fma.rn.f32 	%f1244, %f1192, %f1196, %f1164;
	fma.rn.f32 	%f1245, %f1192, %f1197, %f1165;
	fma.rn.f32 	%f1246, %f1192, %f1198, %f1166;
	fma.rn.f32 	%f1247, %f1192, %f1199, %f1167;
	fma.rn.f32 	%f1248, %f1192, %f1200, %f1168;
	fma.rn.f32 	%f1249, %f1192, %f1201, %f1169;
	fma.rn.f32 	%f1250, %f1192, %f1202, %f1170;
	fma.rn.f32 	%f1251, %f1193, %f1195, %f1171;
	fma.rn.f32 	%f1252, %f1193, %f1196, %f1172;
	fma.rn.f32 	%f1253, %f1193, %f1197, %f1173;
	fma.rn.f32 	%f1254, %f1193, %f1198, %f1174;
	fma.rn.f32 	%f1255, %f1193, %f1199, %f1175;
	fma.rn.f32 	%f1256, %f1193, %f1200, %f1176;
	fma.rn.f32 	%f1257, %f1193, %f1201, %f1177;
	fma.rn.f32 	%f1258, %f1193, %f1202, %f1178;
	fma.rn.f32 	%f1259, %f1194, %f1195, %f1179;
	fma.rn.f32 	%f1260, %f1194, %f1196, %f1180;
	fma.rn.f32 	%f1261, %f1194, %f1197, %f1181;
	fma.rn.f32 	%f1262, %f1194, %f1198, %f1182;
	fma.rn.f32 	%f1263, %f1194, %f1199, %f1183;
	fma.rn.f32 	%f1264, %f1194, %f1200, %f1184;
	fma.rn.f32 	%f1265, %f1194, %f1201, %f1185;
	fma.rn.f32 	%f1266, %f1194, %f1202, %f1186;
	ld.shared.u32 	%r132, [%r10+208];
	shl.b32 	%r133, %r132, 8;
	or.b32  	%r134, %r133, %r80;
	add.s32 	%r135, %r82, %r134;
	ld.shared.v4.f32 	{%f1267, %f1268, %f1269, %f1270}, [%r135];
	ld.shared.v4.f32 	{%f1271, %f1272, %f1273, %f1274}, [%r135+128];
	ld.shared.v4.f32 	{%f1275, %f1276, %f1277, %f1278}, [%r11+6656];
	ld.shared.v4.f32 	{%f1279, %f1280, %f1281, %f1282}, [%r11+6720];
	fma.rn.f32 	%f1283, %f1267, %f1275, %f1203;
	fma.rn.f32 	%f1284, %f1267, %f1276, %f1204;
	fma.rn.f32 	%f1285, %f1267, %f1277, %f1205;
	fma.rn.f32 	%f1286, %f1267, %f1278, %f1206;
	fma.rn.f32 	%f1287, %f1267, %f1279, %f1207;
	fma.rn.f32 	%f1288, %f1267, %f1280, %f1208;
	fma.rn.f32 	%f1289, %f1267, %f1281, %f1209;
	fma.rn.f32 	%f1290, %f1267, %f1282, %f1210;
	fma.rn.f32 	%f1291, %f1268, %f1275, %f1211;
	fma.rn.f32 	%f1292, %f1268, %f1276, %f1212;
	fma.rn.f32 	%f1293, %f1268, %f1277, %f1213;
	fma.rn.f32 	%f1294, %f1268, %f1278, %f1214;
	fma.rn.f32 	%f1295, %f1268, %f1279, %f1215;
	fma.rn.f32 	%f1296, %f1268, %f1280, %f1216;
	fma.rn.f32 	%f1297, %f1268, %f1281, %f1217;
	fma.rn.f32 	%f1298, %f1268, %f1282, %f1218;
	fma.rn.f32 	%f1299, %f1269, %f1275, %f1219;
	fma.rn.f32 	%f1300, %f1269, %f1276, %f1220;
	fma.rn.f32 	%f1301, %f1269, %f1277, %f1221;
	fma.rn.f32 	%f1302, %f1269, %f1278, %f1222;
	fma.rn.f32 	%f1303, %f1269, %f1279, %f1223;
	fma.rn.f32 	%f1304, %f1269, %f1280, %f1224;
	fma.rn.f32 	%f1305, %f1269, %f1281, %f1225;
	fma.rn.f32 	%f1306, %f1269, %f1282, %f1226;
	fma.rn.f32 	%f1307, %f1270, %f1275, %f1227;
	fma.rn.f32 	%f1308, %f1270, %f1276, %f1228;
	fma.rn.f32 	%f1309, %f1270, %f1277, %f1229;
	fma.rn.f32 	%f1310, %f1270, %f1278, %f1230;
	fma.rn.f32 	%f1311, %f1270, %f1279, %f1231;
	fma.rn.f32 	%f1312, %f1270, %f1280, %f1232;
	fma.rn.f32 	%f1313, %f1270, %f1281, %f1233;
	fma.rn.f32 	%f1314, %f1270, %f1282, %f1234;
	fma.rn.f32 	%f1315, %f1271, %f1275, %f1235;
	fma.rn.f32 	%f1316, %f1271, %f1276, %f1236;
	fma.rn.f32 	%f1317, %f1271, %f1277, %f1237;
	fma.rn.f32 	%f1318, %f1271, %f1278, %f1238;
	fma.rn.f32 	%f1319, %f1271, %f1279, %f1239;
	fma.rn.f32 	%f1320, %f1271, %f1280, %f1240;
	fma.rn.f32 	%f1321, %f1271, %f1281, %f1241;
	fma.rn.f32 	%f1322, %f1271, %f1282, %f1242;
	fma.rn.f32 	%f1323, %f1272, %f1275, %f1243;
	fma.rn.f32 	%f1324, %f1272, %f1276, %f1244;
	fma.rn.f32 	%f1325, %f1272, %f1277, %f1245;
	fma.rn.f32 	%f1326, %f1272, %f1278, %f1246;
	fma.rn.f32 	%f1327, %f1272, %f1279, %f1247;
	fma.rn.f32 	%f1328, %f1272, %f1280, %f1248;
	fma.rn.f32 	%f1329, %f1272, %f1281, %f1249;
	fma.rn.f32 	%f1330, %f1272, %f1282, %f1250;
	fma.rn.f32 	%f1331, %f1273, %f1275, %f1251;
	fma.rn.f32 	%f1332, %f1273, %f1276, %f1252;
	fma.rn.f32 	%f1333, %f1273, %f1277, %f1253;
	fma.rn.f32 	%f1334, %f1273, %f1278, %f1254;
	fma.rn.f32 	%f1335, %f1273, %f1279, %f1255;
	fma.rn.f32 	%f1336, %f1273, %f1280, %f1256;
	fma.rn.f32 	%f1337, %f1273, %f1281, %f1257;
	fma.rn.f32 	%f1338, %f1273, %f1282, %f1258;
	fma.rn.f32 	%f1339, %f1274, %f1275, %f1259;
	fma.rn.f32 	%f1340, %f1274, %f1276, %f1260;
	fma.rn.f32 	%f1341, %f1274, %f1277, %f1261;
	fma.rn.f32 	%f1342, %f1274, %f1278, %f1262;
	fma.rn.f32 	%f1343, %f1274, %f1279, %f1263;
	fma.rn.f32 	%f1344, %f1274, %f1280, %f1264;
	fma.rn.f32 	%f1345, %f1274, %f1281, %f1265;
	fma.rn.f32 	%f1346, %f1274, %f1282, %f1266;
	ld.shared.u32 	%r136, [%r10+224];
	shl.b32 	%r137, %r136, 8;
	or.b32  	%r138, %r137, %r80;
	add.s32 	%r139, %r82, %r138;
	ld.shared.v4.f32 	{%f1347, %f1348, %f1349, %f1350}, [%r139];
	ld.shared.v4.f32 	{%f1351, %f1352, %f1353, %f1354}, [%r139+128];
	ld.shared.v4.f32 	{%f1355, %f1356, %f1357, %f1358}, [%r11+7168];
	ld.shared.v4.f32 	{%f1359, %f1360, %f1361, %f1362}, [%r11+7232];
	fma.rn.f32 	%f1363, %f1347, %f1355, %f1283;
	fma.rn.f32 	%f1364, %f1347, %f1356, %f1284;
	fma.rn.f32 	%f1365, %f1347, %f1357, %f1285;
	fma.rn.f32 	%f1366, %f1347, %f1358, %f1286;
	fma.rn.f32 	%f1367, %f1347, %f1359, %f1287;
	fma.rn.f32 	%f1368, %f1347, %f1360, %f1288;
	fma.rn.f32 	%f1369, %f1347, %f1361, %f1289;
	fma.rn.f32 	%f1370, %f1347, %f1362, %f1290;
	fma.rn.f32 	%f1371, %f1348, %f1355, %f1291;
	fma.rn.f32 	%f1372, %f1348, %f1356, %f1292;
	fma.rn.f32 	%f1373, %f1348, %f1357, %f1293;
	fma.rn.f32 	%f1374, %f1348, %f1358, %f1294;
	fma.rn.f32 	%f1375, %f1348, %f1359, %f1295;
	fma.rn.f32 	%f1376, %f1348, %f1360, %f1296;
	fma.rn.f32 	%f1377, %f1348, %f1361, %f1297;
	fma.rn.f32 	%f1378, %f1348, %f1362, %f1298;
	fma.rn.f32 	%f1379, %f1349, %f1355, %f1299;
	fma.rn.f32 	%f1380, %f1349, %f1356, %f1300;
	fma.rn.f32 	%f1381, %f1349, %f1357, %f1301;
	fma.rn.f32 	%f1382, %f1349, %f1358, %f1302;
	fma.rn.f32 	%f1383, %f1349, %f1359, %f1303;
	fma.rn.f32 	%f1384, %f1349, %f1360, %f1304;
	fma.rn.f32 	%f1385, %f1349, %f1361, %f1305;
	fma.rn.f32 	%f1386, %f1349, %f1362, %f1306;
	fma.rn.f32 	%f1387, %f1350, %f1355, %f1307;
	fma.rn.f32 	%f1388, %f1350, %f1356, %f1308;
	fma.rn.f32 	%f1389, %f1350, %f1357, %f1309;
	fma.rn.f32 	%f1390, %f1350, %f1358, %f1310;
	fma.rn.f32 	%f1391, %f1350, %f1359, %f1311;
	fma.rn.f32 	%f1392, %f1350, %f1360, %f1312;
	fma.rn.f32 	%f1393, %f1350, %f1361, %f1313;
	fma.rn.f32 	%f1394, %f1350, %f1362, %f1314;
	fma.rn.f32 	%f1395, %f1351, %f1355, %f1315;
	fma.rn.f32 	%f1396, %f1351, %f1356, %f1316;
	fma.rn.f32 	%f1397, %f1351, %f1357, %f1317;
	fma.rn.f32 	%f1398, %f1351, %f1358, %f1318;
	fma.rn.f32 	%f1399, %f1351, %f1359, %f1319;
	fma.rn.f32 	%f1400, %f1351, %f1360, %f1320;
	fma.rn.f32 	%f1401, %f1351, %f1361, %f1321;
	fma.rn.f32 	%f1402, %f1351, %f1362, %f1322;
	fma.rn.f32 	%f1403, %f1352, %f1355, %f1323;
	fma.rn.f32 	%f1404, %f1352, %f1356, %f1324;
	fma.rn.f32 	%f1405, %f1352, %f1357, %f1325;
	fma.rn.f32 	%f1406, %f1352, %f1358, %f1326;
	fma.rn.f32 	%f1407, %f1352, %f1359, %f1327;
	fma.rn.f32 	%f1408, %f1352, %f1360, %f1328;
	fma.rn.f32 	%f1409, %f1352, %f1361, %f1329;
	fma.rn.f32 	%f1410, %f1352, %f1362, %f1330;
	fma.rn.f32 	%f1411, %f1353, %f1355, %f1331;
	fma.rn.f32 	%f1412, %f1353, %f1356, %f1332;
	fma.rn.f32 	%f1413, %f1353, %f1357, %f1333;
	fma.rn.f32 	%f1414, %f1353, %f1358, %f1334;
	fma.rn.f32 	%f1415, %f1353, %f1359, %f1335;
	fma.rn.f32 	%f1416, %f1353, %f1360, %f1336;
	fma.rn.f32 	%f1417, %f1353, %f1361, %f1337;
	fma.rn.f32 	%f1418, %f1353, %f1362, %f1338;
	fma.rn.f32 	%f1419, %f1354, %f1355, %f1339;
	fma.rn.f32 	%f1420, %f1354, %f1356, %f1340;
	fma.rn.f32 	%f1421, %f1354, %f1357, %f1341;
	fma.rn.f32 	%f1422, %f1354, %f1358, %f1342;
	fma.rn.f32 	%f1423, %f1354, %f1359, %f1343;
	fma.rn.f32 	%f1424, %f1354, %f1360, %f1344;
	fma.rn.f32 	%f1425, %f1354, %f1361, %f1345;
	fma.rn.f32 	%f1426, %f1354, %f1362, %f1346;
	ld.shared.u32 	%r140, [%r10+240];
	shl.b32 	%r141, %r140, 8;
	or.b32  	%r142, %r141, %r80;
	add.s32 	%r143, %r82, %r142;
	ld.shared.v4.f32 	{%f1427, %f1428, %f1429, %f1430}, [%r143];
	ld.shared.v4.f32 	{%f1431, %f1432, %f1433, %f1434}, [%r143+128];
	ld.shared.v4.f32 	{%f1435, %f1436, %f1437, %f1438}, [%r11+7680];
	ld.shared.v4.f32 	{%f1439, %f1440, %f1441, %f1442}, [%r11+7744];
	fma.rn.f32 	%f1570, %f1427, %f1435, %f1363;
	fma.rn.f32 	%f1569, %f1427, %f1436, %f1364;
	fma.rn.f32 	%f1568, %f1427, %f1437, %f1365;
	fma.rn.f32 	%f1567, %f1427, %f1438, %f1366;
	fma.rn.f32 	%f1566, %f1427, %f1439, %f1367;
	fma.rn.f32 	%f1565, %f1427, %f1440, %f1368;
	fma.rn.f32 	%f1564, %f1427, %f1441, %f1369;
	fma.rn.f32 	%f1563, %f1427, %f1442, %f1370;
	fma.rn.f32 	%f1562, %f1428, %f1435, %f1371;
	fma.rn.f32 	%f1561, %f1428, %f1436, %f1372;
	fma.rn.f32 	%f1560, %f1428, %f1437, %f1373;
	fma.rn.f32 	%f1559, %f1428, %f1438, %f1374;
	fma.rn.f32 	%f1558, %f1428, %f1439, %f1375;
	fma.rn.f32 	%f1557, %f1428, %f1440, %f1376;
	fma.rn.f32 	%f1556, %f1428, %f1441, %f1377;
	fma.rn.f32 	%f1555, %f1428, %f1442, %f1378;
	fma.rn.f32 	%f1554, %f1429, %f1435, %f1379;
	fma.rn.f32 	%f1553, %f1429, %f1436, %f1380;
	fma.rn.f32 	%f1552, %f1429, %f1437, %f1381;
	fma.rn.f32 	%f1551, %f1429, %f1438, %f1382;
	fma.rn.f32 	%f1550, %f1429, %f1439, %f1383;
	fma.rn.f32 	%f1549, %f1429, %f1440, %f1384;
	fma.rn.f32 	%f1548, %f1429, %f1441, %f1385;
	fma.rn.f32 	%f1547, %f1429, %f1442, %f1386;
	fma.rn.f32 	%f1546, %f1430, %f1435, %f1387;
	fma.rn.f32 	%f1545, %f1430, %f1436, %f1388;
	fma.rn.f32 	%f1544, %f1430, %f1437, %f1389;
	fma.rn.f32 	%f1543, %f1430, %f1438, %f1390;
	fma.rn.f32 	%f1542, %f1430, %f1439, %f1391;
	fma.rn.f32 	%f1541, %f1430, %f1440, %f1392;
	fma.rn.f32 	%f1540, %f1430, %f1441, %f1393;
	fma.rn.f32 	%f1539, %f1430, %f1442, %f1394;
	fma.rn.f32 	%f1538, %f1431, %f1435, %f1395;
	fma.rn.f32 	%f1537, %f1431, %f1436, %f1396;
	fma.rn.f32 	%f1536, %f1431, %f1437, %f1397;
	fma.rn.f32 	%f1535, %f1431, %f1438, %f1398;
	fma.rn.f32 	%f1534, %f1431, %f1439, %f1399;
	fma.rn.f32 	%f1533, %f1431, %f1440, %f1400;
	fma.rn.f32 	%f1532, %f1431, %f1441, %f1401;
	fma.rn.f32 	%f1531, %f1431, %f1442, %f1402;
	fma.rn.f32 	%f1530, %f1432, %f1435, %f1403;
	fma.rn.f32 	%f1529, %f1432, %f1436, %f1404;
	fma.rn.f32 	%f1528, %f1432, %f1437, %f1405;
	fma.rn.f32 	%f1527, %f1432, %f1438, %f1406;
	fma.rn.f32 	%f1526, %f1432, %f1439, %f1407;
	fma.rn.f32 	%f1525, %f1432, %f1440, %f1408;
	fma.rn.f32 	%f1524, %f1432, %f1441, %f1409;
	fma.rn.f32 	%f1523, %f1432, %f1442, %f1410;
	fma.rn.f32 	%f1522, %f1433, %f1435, %f1411;
	fma.rn.f32 	%f1521, %f1433, %f1436, %f1412;
	fma.rn.f32 	%f1520, %f1433, %f1437, %f1413;
	fma.rn.f32 	%f1519, %f1433, %f1438, %f1414;
	fma.rn.f32 	%f1518, %f1433, %f1439, %f1415;
	fma.rn.f32 	%f1517, %f1433, %f1440, %f1416;
	fma.rn.f32 	%f1516, %f1433, %f1441, %f1417;
	fma.rn.f32 	%f1515, %f1433, %f1442, %f1418;
	fma.rn.f32 	%f1514, %f1434, %f1435, %f1419;
	fma.rn.f32 	%f1513, %f1434, %f1436, %f1420;
	fma.rn.f32 	%f1512, %f1434, %f1437, %f1421;
	fma.rn.f32 	%f1511, %f1434, %f1438, %f1422;
	fma.rn.f32 	%f1510, %f1434, %f1439, %f1423;
	fma.rn.f32 	%f1509, %f1434, %f1440, %f1424;
	fma.rn.f32 	%f1508, %f1434, %f1441, %f1425;
	fma.rn.f32 	%f1507, %f1434, %f1442, %f1426;
	bar.sync 	0;
	add.s32 	%r152, %r152, 16;
	add.s32 	%r151, %r151, %r7;
	add.s32 	%r150, %r150, %r12;
	add.s32 	%r149, %r149, %r13;
	setp.lt.s32 	%p3, %r152, %r24;
	@%p3 bra 	$L__BB0_2;
$L__BB0_5:
	add.s32 	%r144, %r4, %r2;
	add.s32 	%r145, %r5, %r3;
	cvta.to.global.u64 	%rd53, %rd17;
	mad.lo.s32 	%r146, %r144, %r23, %r145;
	mul.wide.s32 	%rd54, %r146, 4;
	add.s64 	%rd55, %rd53, %rd54;
	st.global.v4.f32 	[%rd55], {%f1570, %f1569, %f1568, %f1567};
	st.global.v4.f32 	[%rd55+64], {%f1566, %f1565, %f1564, %f1563};
	shl.b32 	%r147, %r23, 5;
	add.s32 	%r148, %r146, %r147;
	mul.wide.s32 	%rd56, %r148, 4;
	add.s64 	%rd57, %rd53, %rd56;
	st.global.v4.f32 	[%rd57], {%f1538, %f1537, %f1536, %f1535};
	st.global.v4.f32 	[%rd57+64], {%f1534, %f1533, %f1532, %f1531};
	mul.wide.s32 	%rd58, %r23, 4;
	add.s64 	%rd59, %rd55, %rd58;
	st.global.v4.f32 	[%rd59], {%f1562, %f1561, %f1560, %f1559};
	st.global.v4.f32 	[%rd59+64], {%f1558, %f1557, %f1556, %f1555};
	add.s64 	%rd60, %rd57, %rd58;
	st.global.v4.f32 	[%rd60], {%f1530, %f1529, %f1528, %f1527};
	st.global.v4.f32 	[%rd60+64], {%f1526, %f1525, %f1524, %f1523};
	add.s64 	%rd61, %rd59, %rd58;
	st.global.v4.f32 	[%rd61], {%f1554, %f1553, %f1552, %f1551};
	st.global.v4.f32 	[%rd61+64], {%f1550, %f1549, %f1548, %f1547};
	add.s64 	%rd62, %rd60, %rd58;
	st.global.v4.f32 	[%rd62], {%f1522, %f1521, %f1520, %f1519};
	st.global.v4.f32 	[%rd62+64], {%f1518, %f1517, %f1516, %f1515};
	add.s64 	%rd63, %rd61, %rd58;
	st.global.v4.f32 	[%rd63], {%f1546, %f1545, %f1544, %f1543};
	st.global.v4.f32 	[%rd63+64], {%f1542, %f1541, %f1540, %f1539};
	add.s64 	%rd64, %rd62, %rd58;
	st.global.v4.f32 	[%rd64], {%f1514, %f1513, %f1512, %f1511};
	st.global.v4.f32 	[%rd64+64], {%f1510, %f1509, %f1508, %f1507};
	ret;

}
	// .globl	_Z6nmGEMMILi64ELi128ELi32ELi12ELi8ELi8EEvPfS0_PiS0_iiii
.visible .entry _Z6nmGEMMILi64ELi128ELi32ELi12ELi8ELi8EEvPfS0_PiS0_iiii(
	.param .u64 .ptr .align 1 _Z6nmGEMMILi64ELi128ELi32ELi12ELi8ELi8EEvPfS0_PiS0_iiii_param_0,
	.param .u64 .ptr .align 1 _Z6nmGEMMILi64ELi128ELi32ELi12ELi8ELi8EEvPfS0_PiS0_iiii_param_1,
	.param .u64 .ptr .align 1 _Z6nmGEMMILi64ELi128ELi32ELi12ELi8ELi8EEvPfS0_PiS0_iiii_param_2,
	.param .u64 .ptr .align 1 _Z6nmGEMMILi64ELi128ELi32ELi12ELi8ELi8EEvPfS0_PiS0_iiii_param_3,
	.param .u32 _Z6nmGEMMILi64ELi128ELi32ELi12ELi8ELi8EEvPfS0_PiS0_iiii_param_4,
	.param .u32 _Z6nmGEMMILi64ELi128ELi32ELi12ELi8ELi8EEvPfS0_PiS0_iiii_param_5,
	.param .u32 _Z6nmGEMMILi64ELi128ELi32ELi12ELi8ELi8EEvPfS0_PiS0_iiii_param_6,
	.param .u32 _Z6nmGEMMILi64ELi128ELi32ELi12ELi8ELi8EEvPfS0_PiS0_iiii_param_7
)
{
	.reg .pred 	%p<4>;
	.reg .b32 	%r<163>;
	.reg .b32 	%f<1247>;
	.reg .b64 	%rd<65>;

	ld.param.u32 	%r14, [_Z6nmGEMMILi64ELi128ELi32ELi12ELi8ELi8EEvPfS0_PiS0_iiii_param_7];
	setp.lt.s32 	%p1, %r14, 1;
	mov.f32 	%f1183, 0f00000000;
	mov.f32 	%f1184, %f1183;
	mov.f32 	%f1185, %f1183;
	mov.f32 	%f1186, %f1183;
	mov.f32 	%f1187, %f1183;
	mov.f32 	%f1188, %f1183;
	mov.f32 	%f1189, %f1183;
	mov.f32 	%f1190, %f1183;
	mov.f32 	%f1191, %f1183;
	mov.f32 	%f1192, %f1183;
	mov.f32 	%f1193, %f1183;
	mov.f32 	%f1194, %f1183;
	mov.f32 	%f1195, %f1183;
	mov.f32 	%f1196, %f1183;
	mov.f32 	%f1197, %f1183;
	mov.f32 	%f1198, %f1183;
	mov.f32 	%f1199, %f1183;
	mov.f32 	%f1200, %f1183;
	mov.f32 	%f1201, %f1183;
	mov.f32 	%f1202, %f1183;
	mov.f32 	%f1203, %f1183;
	mov.f32 	%f1204, %f1183;
	mov.f32 	%f1205, %f1183;
	mov.f32 	%f1206, %f1183;
	mov.f32 	%f1207, %f1183;
	mov.f32 	%f1208, %f1183;
	mov.f32 	%f1209, %f1183;
	mov.f32 	%f1210, %f1183;
	mov.f32 	%f1211, %f1183;
	mov.f32 	%f1212, %f1183;
	mov.f32 	%f1213, %f1183;
	mov.f32 	%f1214, %f1183;
	mov.f32 	%f1215, %f1183;
	mov.f32 	%f1216, %f1183;
	mov.f32 	%f1217, %f1183;
	mov.f32 	%f1218, %f1183;
	mov.f32 	%f1219, %f1183;
	mov.f32 	%f1220, %f1183;
	mov.f32 	%f1221, %f1183;
	mov.f32 	%f1222, %f1183;
	mov.f32 	%f1223, %f1183;
	mov.f32 	%f1224, %f1183;
	mov.f32 	%f1225, %f1183;
	mov.f32 	%f1226, %f1183;
	mov.f32 	%f1227, %f1183;
	mov.f32 	%f1228, %f1183;
	mov.f32 	%f1229, %f1183;
	mov.f32 	%f1230, %f1183;
	mov.f32 	%f1231, %f1183;
	mov.f32 	%f1232, %f1183;
	mov.f32 	%f1233, %f1183;
	mov.f32 	%f1234, %f1183;
	mov.f32 	%f1235, %f1183;
	mov.f32 	%f1236, %f1183;
	mov.f32 	%f1237, %f1183;
	mov.f32 	%f1238, %f1183;
	mov.f32 	%f1239, %f1183;
	mov.f32 	%f1240, %f1183;
	mov.f32 	%f1241, %f1183;
	mov.f32 	%f1242, %f1183;
	mov.f32 	%f1243, %f1183;
	mov.f32 	%f1244, %f1183;
	mov.f32 	%f1245, %f1183;
	mov.f32 	%f1246, %f1183;
	@%p1 bra 	$L__BB1_5;
	ld.param.u32 	%r154, [_Z6nmGEMMILi64ELi128ELi32ELi12ELi8ELi8EEvPfS0_PiS0_iiii_param_5];
	shr.s32 	%r16, %r154, 31;
	shr.u32 	%r17, %r16, 27;
	add.s32 	%r18, %r154, %r17;
	shr.s32 	%r1, %r18, 5;
	mul.lo.s32 	%r2, %r1, 12;
	mov.f32 	%f1183, 0f00000000;
	mov.b32 	%r159, 0;
	mov.u32 	%r19, %tid.y;
	mov.u32 	%r20, %ntid.x;
	mov.u32 	%r160, %r159;
	mov.u32 	%r161, %r159;
	mov.u32 	%r162, %r159;
$L__BB1_2:
	ld.param.u32 	%r155, [_Z6nmGEMMILi64ELi128ELi32ELi12ELi8ELi8EEvPfS0_PiS0_iiii_param_5];
	ld.param.u32 	%r152, [_Z6nmGEMMILi64ELi128ELi32ELi12ELi8ELi8EEvPfS0_PiS0_iiii_param_4];
	ld.param.u64 	%rd62, [_Z6nmGEMMILi64ELi128ELi32ELi12ELi8ELi8EEvPfS0_PiS0_iiii_param_1];
	ld.param.u64 	%rd61, [_Z6nmGEMMILi64ELi128ELi32ELi12ELi8ELi8EEvPfS0_PiS0_iiii_param_0];
	mov.u32 	%r21, %tid.x;
	mad.lo.s32 	%r7, %r19, %r20, %r21;
	setp.gt.u32 	%p2, %r7, 47;
	cvt.s64.s32 	%rd5, %r160;
	mov.u32 	%r22, %ctaid.y;
	shl.b32 	%r23, %r22, 6;
	cvt.u64.u32 	%rd6, %r23;
	add.s64 	%rd7, %rd5, %rd6;
	cvt.s64.s32 	%rd8, %r159;
	mov.u32 	%r24, %ctaid.x;
	shl.b32 	%r25, %r24, 7;
	cvt.s64.s32 	%rd9, %r25;
	add.s64 	%rd10, %rd8, %rd9;
	shr.u32 	%r26, %r7, 4;
	shl.b32 	%r27, %r7, 2;
	and.b32  	%r28, %r27, 60;
	mad.lo.s32 	%r29, %r26, %r152, %r28;
	cvt.s64.s32 	%rd11, %r29;
	add.s64 	%rd12, %rd7, %rd11;
	cvta.to.global.u64 	%rd13, %rd61;
	shl.b64 	%rd14, %rd12, 2;
	add.s64 	%rd15, %rd13, %rd14;
	ld.global.v4.f32 	{%f195, %f196, %f197, %f198}, [%rd15];
	shl.b32 	%r30, %r7, 4;
	and.b32  	%r31, %r30, 240;
	shl.b32 	%r32, %r26, 8;
	or.b32  	%r33, %r32, %r31;
	mov.u32 	%r34, smem;
	add.s32 	%r35, %r34, %r33;
	st.shared.v4.f32 	[%r35], {%f195, %f196, %f197, %f198};
	shl.b32 	%r36, %r152, 3;
	add.s32 	%r37, %r29, %r36;
	cvt.s64.s32 	%rd16, %r37;
	add.s64 	%rd17, %rd7, %rd16;
	shl.b64 	%rd18, %rd17, 2;
	add.s64 	%rd19, %rd13, %rd18;
	ld.global.v4.f32 	{%f199, %f200, %f201, %f202}, [%rd19];
	st.shared.v4.f32 	[%r35+2048], {%f199, %f200, %f201, %f202};
	shl.b32 	%r38, %r152, 4;
	add.s32 	%r39, %r29, %r38;
	cvt.s64.s32 	%rd20, %r39;
	add.s64 	%rd21, %rd7, %rd20;
	shl.b64 	%rd22, %rd21, 2;
	add.s64 	%rd23, %rd13, %rd22;
	ld.global.v4.f32 	{%f203, %f204, %f205, %f206}, [%rd23];
	st.shared.v4.f32 	[%r35+4096], {%f203, %f204, %f205, %f206};
	add.s32 	%r40, %r39, %r36;
	cvt.s64.s32 	%rd24, %r40;
	add.s64 	%rd25, %rd7, %rd24;
	shl.b64 	%rd26, %rd25, 2;
	add.s64 	%rd27, %rd13, %rd26;
	ld.global.v4.f32 	{%f207, %f208, %f209, %f210}, [%rd27];
	st.shared.v4.f32 	[%r35+6144], {%f207, %f208, %f209, %f210};
	shr.u32 	%r41, %r7, 5;
	and.b32  	%r42, %r27, 124;
	mad.lo.s32 	%r43, %r41, %r155, %r42;
	cvt.s64.s32 	%rd28, %r43;
	add.s64 	%rd29, %rd10, %rd28;
	cvta.to.global.u64 	%rd30, %rd62;
	shl.b64 	%rd31, %rd29, 2;
	add.s64 	%rd32, %rd30, %rd31;
	ld.global.v4.f32 	{%f211, %f212, %f213, %f214}, [%rd32];
	and.b32  	%r44, %r30, 496;
	shl.b32 	%r45, %r41, 9;
	or.b32  	%r46, %r45, %r44;
	add.s32 	%r47, %r34, %r46;
	st.shared.v4.f32 	[%r47+8192], {%f211, %f212, %f213, %f214};
	shl.b32 	%r48, %r155, 2;
	add.s32 	%r49, %r43, %r48;
	cvt.s64.s32 	%rd33, %r49;
	add.s64 	%rd34, %rd10, %rd33;
	shl.b64 	%rd35, %rd34, 2;
	add.s64 	%rd36, %rd30, %rd35;
	ld.global.v4.f32 	{%f215, %f216, %f217, %f218}, [%rd36];
	st.shared.v4.f32 	[%r47+10240], {%f215, %f216, %f217, %f218};
	shl.b32 	%r50, %r155, 3;
	add.s32 	%r51, %r43, %r50;
	cvt.s64.s32 	%rd37, %r51;
	add.s64 	%rd38, %rd10, %rd37;
	shl.b64 	%rd39, %rd38, 2;
	add.s64 	%rd40, %rd30, %rd39;
	ld.global.v4.f32 	{%f219, %f220, %f221, %f222}, [%rd40];
	st.shared.v4.f32 	[%r47+12288], {%f219, %f220, %f221, %f222};
	@%p2 bra 	$L__BB1_4;
	ld.param.u64 	%rd63, [_Z6nmGEMMILi64ELi128ELi32ELi12ELi8ELi8EEvPfS0_PiS0_iiii_param_2];
	cvt.s64.s32 	%rd41, %r161;
	mov.u32 	%r52, %ctaid.x;
	shl.b32 	%r53, %r52, 7;
	shr.s32 	%r54, %r53, 5;
	cvt.s64.s32 	%rd42, %r54;
	shr.u32 	%r55, %r7, 2;
	and.b32  	%r56, %r7, 3;
	mad.lo.s32 	%r57, %r1, %r55, %r56;
	cvt.s64.s32 	%rd43, %r57;
	add.s64 	%rd44, %rd42, %rd43;
	add.s64 	%rd45, %rd44, %rd41;
	shl.b64 	%rd46, %rd45, 2;
	cvta.to.global.u64 	%rd47, %rd63;
	add.s64 	%rd48, %rd47, %rd46;
	ld.global.u32 	%r58, [%rd48];
	shl.b32 	%r59, %r7, 2;
	and.b32  	%r60, %r59, 252;
	mov.u32 	%r61, smem;
	add.s32 	%r62, %r61, %r60;
	st.shared.u32 	[%r62+14336], %r58;
$L__BB1_4:
	ld.param.u32 	%r158, [_Z6nmGEMMILi64ELi128ELi32ELi12ELi8ELi8EEvPfS0_PiS0_iiii_param_7];
	ld.param.u32 	%r156, [_Z6nmGEMMILi64ELi128ELi32ELi12ELi8ELi8EEvPfS0_PiS0_iiii_param_5];
	ld.param.u32 	%r153, [_Z6nmGEMMILi64ELi128ELi32ELi12ELi8ELi8EEvPfS0_PiS0_iiii_param_4];
	bar.sync 	0;
	mov.u32 	%r63, %tid.y;
	mov.u32 	%r64, %ntid.x;
	mov.u32 	%r65, %tid.x;
	mad.lo.s32 	%r66, %r63, %r64, %r65;
	shr.u32 	%r67, %r66, 1;
	and.b32  	%r68, %r67, 8;
	and.b32  	%r69, %r66, 4194272;
	or.b32  	%r70, %r68, %r69;
	shr.u32 	%r71, %r69, 3;
	mov.u32 	%r72, smem;
	add.s32 	%r73, %r72, %r71;
	ld.shared.u32 	%r74, [%r73+14336];
	shl.b32 	%r75, %r74, 8;
	shl.b32 	%r76, %r66, 3;
	and.b32  	%r77, %r76, 112;
	or.b32  	%r78, %r75, %r77;
	add.s32 	%r79, %r72, %r78;
	ld.shared.v4.f32 	{%f223, %f224, %f225, %f226}, [%r79];
	ld.shared.v4.f32 	{%f227, %f228, %f229, %f230}, [%r79+128];
	shl.b32 	%r80, %r70, 2;
	shl.b32 	%r81, %r66, 4;
	and.b32  	%r82, %r81, 16;
	or.b32  	%r83, %r82, %r80;
	add.s32 	%r84, %r72, %r83;
	ld.shared.v4.f32 	{%f231, %f232, %f233, %f234}, [%r84+8192];
	ld.shared.v4.f32 	{%f235, %f236, %f237, %f238}, [%r84+8256];
	fma.rn.f32 	%f239, %f223, %f231, %f1246;
	fma.rn.f32 	%f240, %f223, %f232, %f1245;
	fma.rn.f32 	%f241, %f223, %f233, %f1244;
	fma.rn.f32 	%f242, %f223, %f234, %f1243;
	fma.rn.f32 	%f243, %f223, %f235, %f1242;
	fma.rn.f32 	%f244, %f223, %f236, %f1241;
	fma.rn.f32 	%f245, %f223, %f237, %f1240;
	fma.rn.f32 	%f246, %f223, %f238, %f1239;
	fma.rn.f32 	%f247, %f224, %f231, %f1238;
	fma.rn.f32 	%f248, %f224, %f232, %f1237;
	fma.rn.f32 	%f249, %f224, %f233, %f1236;
	fma.rn.f32 	%f250, %f224, %f234, %f1235;
	fma.rn.f32 	%f251, %f224, %f235, %f1234;
	fma.rn.f32 	%f252, %f224, %f236, %f1233;
	fma.rn.f32 	%f253, %f224, %f237, %f1232;
	fma.rn.f32 	%f254, %f224, %f238, %f1231;
	fma.rn.f32 	%f255, %f225, %f231, %f1230;
	fma.rn.f32 	%f256, %f225, %f232, %f1229;
	fma.rn.f32 	%f257, %f225, %f233, %f1228;
	fma.rn.f32 	%f258, %f225, %f234, %f1227;
	fma.rn.f32 	%f259, %f225, %f235, %f1226;
	fma.rn.f32 	%f260, %f225, %f236, %f1225;
	fma.rn.f32 	%f261, %f225, %f237, %f1224;
	fma.rn.f32 	%f262, %f225, %f238, %f1223;
	fma.rn.f32 	%f263, %f226, %f231, %f1222;
	fma.rn.f32 	%f264, %f226, %f232, %f1221;
	fma.rn.f32 	%f265, %f226, %f233, %f1220;
	fma.rn.f32 	%f266, %f226, %f234, %f1219;
	fma.rn.f32 	%f267, %f226, %f235, %f1218;
	fma.rn.f32 	%f268, %f226, %f236, %f1217;
	fma.rn.f32 	%f269, %f226, %f237, %f1216;
	fma.rn.f32 	%f270, %f226, %f238, %f1215;
	fma.rn.f32 	%f271, %f227, %f231, %f1214;
	fma.rn.f32 	%f272, %f227, %f232, %f1213;
	fma.rn.f32 	%f273, %f227, %f233, %f1212;
	fma.rn.f32 	%f274, %f227, %f234, %f1211;
	fma.rn.f32 	%f275, %f227, %f235, %f1210;
	fma.rn.f32 	%f276, %f227, %f236, %f1209;
	fma.rn.f32 	%f277, %f227, %f237, %f1208;
	fma.rn.f32 	%f278, %f227, %f238, %f1207;
	fma.rn.f32 	%f279, %f228, %f231, %f1206;
	fma.rn.f32 	%f280, %f228, %f232, %f1205;
	fma.rn.f32 	%f281, %f228, %f233, %f1204;
	fma.rn.f32 	%f282, %f228, %f234, %f1203;
	fma.rn.f32 	%f283, %f228, %f235, %f1202;
	fma.rn.f32 	%f284, %f228, %f236, %f1201;
	fma.rn.f32 	%f285, %f228, %f237, %f1200;
	fma.rn.f32 	%f286, %f228, %f238, %f1199;
	fma.rn.f32 	%f287, %f229, %f231, %f1198;
	fma.rn.f32 	%f288, %f229, %f232, %f1197;
	fma.rn.f32 	%f289, %f229, %f233, %f1196;
	fma.rn.f32 	%f290, %f229, %f234, %f1195;
	fma.rn.f32 	%f291, %f229, %f235, %f1194;
	fma.rn.f32 	%f292, %f229, %f236, %f1193;
	fma.rn.f32 	%f293, %f229, %f237, %f1192;
	fma.rn.f32 	%f294, %f229, %f238, %f1191;
	fma.rn.f32 	%f295, %f230, %f231, %f1190;
	fma.rn.f32 	%f296, %f230, %f232, %f1189;
	fma.rn.f32 	%f297, %f230, %f233, %f1188;
	fma.rn.f32 	%f298, %f230, %f234, %f1187;
	fma.rn.f32 	%f299, %f230, %f235, %f1186;
	fma.rn.f32 	%f300, %f230, %f236, %f1185;
	fma.rn.f32 	%f301, %f230, %f237, %f1184;
	fma.rn.f32 	%f302, %f230, %f238, %f1183;
	ld.shared.u32 	%r85, [%r73+14352];
	shl.b32 	%r86, %r85, 8;
	or.b32  	%r87, %r86, %r77;
	add.s32 	%r88, %r72, %r87;
	ld.shared.v4.f32 	{%f303, %f304, %f305, %f306}, [%r88];
	ld.shared.v4.f32 	{%f307, %f308, %f309, %f310}, [%r88+128];
	ld.shared.v4.f32 	{%f311, %f312, %f313, %f314}, [%r84+8704];
	ld.shared.v4.f32 	{%f315, %f316, %f317, %f318}, [%r84+8768];
	fma.rn.f32 	%f319, %f303, %f311, %f239;
	fma.rn.f32 	%f320, %f303, %f312, %f240;
	fma.rn.f32 	%f321, %f303, %f313, %f241;
	fma.rn.f32 	%f322, %f303, %f314, %f242;
	fma.rn.f32 	%f323, %f303, %f315, %f243;
	fma.rn.f32 	%f324, %f303, %f316, %f244;
	fma.rn.f32 	%f325, %f303, %f317, %f245;
	fma.rn.f32 	%f326, %f303, %f318, %f246;
	fma.rn.f32 	%f327, %f304, %f311, %f247;
	fma.rn.f32 	%f328, %f304, %f312, %f248;
	fma.rn.f32 	%f329, %f304, %f313, %f249;
	fma.rn.f32 	%f330, %f304, %f314, %f250;
	fma.rn.f32 	%f331, %f304, %f315, %f251;
	fma.rn.f32 	%f332, %f304, %f316, %f252;
	fma.rn.f32 	%f333, %f304, %f317, %f253;
	fma.rn.f32 	%f334, %f304, %f318, %f254;
	fma.rn.f32 	%f335, %f305, %f311, %f255;
	fma.rn.f32 	%f336, %f305, %f312, %f256;
	fma.rn.f32 	%f337, %f305, %f313, %f257;
	fma.rn.f32 	%f338, %f305, %f314, %f258;
	fma.rn.f32 	%f339, %f305, %f315, %f259;
	fma.rn.f32 	%f340, %f305, %f316, %f260;
	fma.rn.f32 	%f341, %f305, %f317, %f261;
	fma.rn.f32 	%f342, %f305, %f318, %f262;
	fma.rn.f32 	%f343, %f306, %f311, %f263;
	fma.rn.f32 	%f344, %f306, %f312, %f264;
	fma.rn.f32 	%f345, %f306, %f313, %f265;
	fma.rn.f32 	%f346, %f306, %f314, %f266;
	fma.rn.f32 	%f347, %f306, %f315, %f267;
	fma.rn.f32 	%f348, %f306, %f316, %f268;
	fma.rn.f32 	%f349, %f306, %f317, %f269;
	fma.rn.f32 	%f350, %f306, %f318, %f270;
	fma.rn.f32 	%f351, %f307, %f311, %f271;
	fma.rn.f32 	%f352, %f307, %f312, %f272;
	fma.rn.f32 	%f353, %f307, %f313, %f273;
	fma.rn.f32 	%f354, %f307, %f314, %f274;
	fma.rn.f32 	%f355, %f307, %f315, %f275;
	fma.rn.f32 	%f356, %f307, %f316, %f276;
	fma.rn.f32 	%f357, %f307, %f317, %f277;
	fma.rn.f32 	%f358, %f307, %f318, %f278;
	fma.rn.f32 	%f359, %f308, %f311, %f279;
	fma.rn.f32 	%f360, %f308, %f312, %f280;
	fma.rn.f32 	%f361, %f308, %f313, %f281;
	fma.rn.f32 	%f362, %f308, %f314, %f282;
	fma.rn.f32 	%f363, %f308, %f315, %f283;
	fma.rn.f32 	%f364, %f308, %f316, %f284;
	fma.rn.f32 	%f365, %f308, %f317, %f285;
	fma.rn.f32 	%f366, %f308, %f318, %f286;
	fma.rn.f32 	%f367, %f309, %f311, %f287;
	fma.rn.f32 	%f368, %f309, %f312, %f288;
	fma.rn.f32 	%f369, %f309, %f313, %f289;
	fma.rn.f32 	%f370, %f309, %f314, %f290;
	fma.rn.f32 	%f371, %f309, %f315, %f291;
	fma.rn.f32 	%f372, %f309, %f316, %f292;
	fma.rn.f32 	%f373, %f309, %f317, %f293;
	fma.rn.f32 	%f374, %f309, %f318, %f294;
	fma.rn.f32 	%f375, %f310, %f311, %f295;
	fma.rn.f32 	%f376, %f310, %f312, %f296;
	fma.rn.f32 	%f377, %f310, %f313, %f297;
	fma.rn.f32 	%f378, %f310, %f314, %f298;
	fma.rn.f32 	%f379, %f310, %f315, %f299;
	fma.rn.f32 	%f380, %f310, %f316, %f300;
	fma.rn.f32 	%f381, %f310, %f317, %f301;
	fma.rn.f32 	%f382, %f310, %f318, %f302;
	ld.shared.u32 	%r89, [%r73+14368];
	shl.b32 	%r90, %r89, 8;
	or.b32  	%r91, %r90, %r77;
	add.s32 	%r92, %r72, %r91;
	ld.shared.v4.f32 	{%f383, %f384, %f385, %f386}, [%r92];
	ld.shared.v4.f32 	{%f387, %f388, %f389, %f390}, [%r92+128];
	ld.shared.v4.f32 	{%f391, %f392, %f393, %f394}, [%r84+9216];
	ld.shared.v4.f32 	{%f395, %f396, %f397, %f398}, [%r84+9280];
	fma.rn.f32 	%f399, %f383, %f391, %f319;
	fma.rn.f32 	%f400, %f383, %f392, %f320;
	fma.rn.f32 	%f401, %f383, %f393, %f321;
	fma.rn.f32 	%f402, %f383, %f394, %f322;
	fma.rn.f32 	%f403, %f383, %f395, %f323;
	fma.rn.f32 	%f404, %f383, %f396, %f324;
	fma.rn.f32 	%f405, %f383, %f397, %f325;
	fma.rn.f32 	%f406, %f383, %f398, %f326;
	fma.rn.f32 	%f407, %f384, %f391, %f327;
	fma.rn.f32 	%f408, %f384, %f392, %f328;
	fma.rn.f32 	%f409, %f384, %f393, %f329;
	fma.rn.f32 	%f410, %f384, %f394, %f330;
	fma.rn.f32 	%f411, %f384, %f395, %f331;
	fma.rn.f32 	%f412, %f384, %f396, %f332;
	fma.rn.f32 	%f413, %f384, %f397, %f333;
	fma.rn.f32 	%f414, %f384, %f398, %f334;
	fma.rn.f32 	%f415, %f385, %f391, %f335;
	fma.rn.f32 	%f416, %f385, %f392, %f336;
	fma.rn.f32 	%f417, %f385, %f393, %f337;
	fma.rn.f32 	%f418, %f385, %f394, %f338;
	fma.rn.f32 	%f419, %f385, %f395, %f339;
	fma.rn.f32 	%f420, %f385, %f396, %f340;
	fma.rn.f32 	%f421, %f385, %f397, %f341;
	fma.rn.f32 	%f422, %f385, %f398, %f342;
	fma.rn.f32 	%f423, %f386, %f391, %f343;
	fma.rn.f32 	%f424, %f386, %f392, %f344;
	fma.rn.f32 	%f425, %f386, %f393, %f345;
	fma.rn.f32 	%f426, %f386, %f394, %f346;
	fma.rn.f32 	%f427, %f386, %f395, %f347;
	fma.rn.f32 	%f428, %f386, %f396, %f348;
	fma.rn.f32 	%f429, %f386, %f397, %f349;
	fma.rn.f32 	%f430, %f386, %f398, %f350;
	fma.rn.f32 	%f431, %f387, %f391, %f351;
	fma.rn.f32 	%f432, %f387, %f392, %f352;
	fma.rn.f32 	%f433, %f387, %f393, %f353;
	fma.rn.f32 	%f434, %f387, %f394, %f354;
	fma.rn.f32 	%f435, %f387, %f395, %f355;
	fma.rn.f32 	%f436, %f387, %f396, %f356;
	fma.rn.f32 	%f437, %f387, %f397, %f357;
	fma.rn.f32 	%f438, %f387, %f398, %f358;
	fma.rn.f32 	%f439, %f388, %f391, %f359;
	fma.rn.f32 	%f440, %f388, %f392, %f360;
	fma.rn.f32 	%f441, %f388, %f393, %f361;
	fma.rn.f32 	%f442, %f388, %f394, %f362;
	fma.rn.f32 	%f443, %f388, %f395, %f363;
	fma.rn.f32 	%f444, %f388, %f396, %f364;
	fma.rn.f32 	%f445, %f388, %f397, %f365;
	fma.rn.f32 	%f446, %f388, %f398, %f366;
	fma.rn.f32 	%f447, %f389, %f391, %f367;
	fma.rn.f32 	%f448, %f389, %f392, %f368;
	fma.rn.f32 	%f449, %f389, %f393, %f369;
	fma.rn.f32 	%f450, %f389, %f394, %f370;
	fma.rn.f32 	%f451, %f389, %f395, %f371;
	fma.rn.f32 	%f452, %f389, %f396, %f372;
	fma.rn.f32 	%f453, %f389, %f397, %f373;
	fma.rn.f32 	%f454, %f389, %f398, %f374;
	fma.rn.f32 	%f455, %f390, %f391, %f375;
	fma.rn.f32 	%f456, %f390, %f392, %f376;
	fma.rn.f32 	%f457, %f390, %f393, %f377;
	fma.rn.f32 	%f458, %f390, %f394, %f378;
	fma.rn.f32 	%f459, %f390, %f395, %f379;
	fma.rn.f32 	%f460, %f390, %f396, %f380;
	fma.rn.f32 	%f461, %f390, %f397, %f381;
	fma.rn.f32 	%f462, %f390, %f398, %f382;
	ld.shared.u32 	%r93, [%r73+14384];
	shl.b32 	%r94, %r93, 8;
	or.b32  	%r95, %r94, %r77;
	add.s32 	%r96, %r72, %r95;
	ld.shared.v4.f32 	{%f463, %f464, %f465, %f466}, [%r96];
	ld.shared.v4.f32 	{%f467, %f468, %f469, %f470}, [%r96+128];
	ld.shared.v4.f32 	{%f471, %f472, %f473, %f474}, [%r84+9728];
	ld.shared.v4.f32 	{%f475, %f476, %f477, %f478}, [%r84+9792];
	fma.rn.f32 	%f479, %f463, %f471, %f399;
	fma.rn.f32 	%f480, %f463, %f472, %f400;
	fma.rn.f32 	%f481, %f463, %f473, %f401;
	fma.rn.f32 	%f482, %f463, %f474, %f402;
	fma.rn.f32 	%f483, %f463, %f475, %f403;
	fma.rn.f32 	%f484, %f463, %f476, %f404;
	fma.rn.f32 	%f485, %f463, %f477, %f405;
	fma.rn.f32 	%f486, %f463, %f478, %f406;
	fma.rn.f32 	%f487, %f464, %f471, %f407;
	fma.rn.f32 	%f488, %f464, %f472, %f408;
	fma.rn.f32 	%f489, %f464, %f473, %f409;
	fma.rn.f32 	%f490, %f464, %f474, %f410;
	fma.rn.f32 	%f491, %f464, %f475, %f411;
	fma.rn.f32 	%f492, %f464, %f476, %f412;
	fma.rn.f32 	%f493, %f464, %f477, %f413;
	fma.rn.f32 	%f494, %f464, %f478, %f414;
	fma.rn.f32 	%f495, %f465, %f471, %f415;
	fma.rn.f32 	%f496, %f465, %f472, %f416;
	fma.rn.f32 	%f497, %f465, %f473, %f417;
	fma.rn.f32 	%f498, %f465, %f474, %f418;
	fma.rn.f32 	%f499, %f465, %f475, %f419;
	fma.rn.f32 	%f500, %f465, %f476, %f420;
	fma.rn.f32 	%f501, %f465, %f477, %f421;
	fma.rn.f32 	%f502, %f465, %f478, %f422;
	fma.rn.f32 	%f503, %f466, %f471, %f423;
	fma.rn.f32 	%f504, %f466, %f472, %f424;
	fma.rn.f32 	%f505, %f466, %f473, %f425;
	fma.rn.f32 	%f506, %f466, %f474, %f426;
	fma.rn.f32 	%f507, %f466, %f475, %f427;
	fma.rn.f32 	%f508, %f466, %f476, %f428;
	fma.rn.f32 	%f509, %f466, %f477, %f429;
	fma.rn.f32 	%f510, %f466, %f478, %f430;
	fma.rn.f32 	%f511, %f467, %f471, %f431;
	fma.rn.f32 	%f512, %f467, %f472, %f432;
	fma.rn.f32 	%f513, %f467, %f473, %f433;
	fma.rn.f32 	%f514, %f467, %f474, %f434;
	fma.rn.f32 	%f515, %f467, %f475, %f435;
	fma.rn.f32 	%f516, %f467, %f476, %f436;
	fma.rn.f32 	%f517, %f467, %f477, %f437;
	fma.rn.f32 	%f518, %f467, %f478, %f438;
	fma.rn.f32 	%f519, %f468, %f471, %f439;
	fma.rn.f32 	%f520, %f468, %f472, %f440;
	fma.rn.f32 	%f521, %f468, %f473, %f441;
	fma.rn.f32 	%f522, %f468, %f474, %f442;
	fma.rn.f32 	%f523, %f468, %f475, %f443;
	fma.rn.f32 	%f524, %f468, %f476, %f444;
	fma.rn.f32 	%f525, %f468, %f477, %f445;
	fma.rn.f32 	%f526, %f468, %f478, %f446;
	fma.rn.f32 	%f527, %f469, %f471, %f447;
	fma.rn.f32 	%f528, %f469, %f472, %f448;
	fma.rn.f32 	%f529, %f469, %f473, %f449;
	fma.rn.f32 	%f530, %f469, %f474, %f450;
	fma.rn.f32 	%f531, %f469, %f475, %f451;
	fma.rn.f32 	%f532, %f469, %f476, %f452;
	fma.rn.f32 	%f533, %f469, %f477, %f453;
	fma.rn.f32 	%f534, %f469, %f478, %f454;
	fma.rn.f32 	%f535, %f470, %f471, %f455;
	fma.rn.f32 	%f536, %f470, %f472, %f456;
	fma.rn.f32 	%f537, %f470, %f473, %f457;
	fma.rn.f32 	%f538, %f470, %f474, %f458;
	fma.rn.f32 	%f539, %f470, %f475, %f459;
	fma.rn.f32 	%f540, %f470, %f476, %f460;
	fma.rn.f32 	%f541, %f470, %f477, %f461;
	fma.rn.f32 	%f542, %f470, %f478, %f462;
	ld.shared.u32 	%r97, [%r73+14400];
	shl.b32 	%r98, %r97, 8;
	or.b32  	%r99, %r98, %r77;
	add.s32 	%r100, %r72, %r99;
	ld.shared.v4.f32 	{%f543, %f544, %f545, %f546}, [%r100];
	ld.shared.v4.f32 	{%f547, %f548, %f549, %f550}, [%r100+128];
	ld.shared.v4.f32 	{%f551, %f552, %f553, %f554}, [%r84+10240];
	ld.shared.v4.f32 	{%f555, %f556, %f557, %f558}, [%r84+10304];
	fma.rn.f32 	%f559, %f543, %f551, %f479;
	fma.rn.f32 	%f560, %f543, %f552, %f480;
	fma.rn.f32 	%f561, %f543, %f553, %f481;
	fma.rn.f32 	%f562, %f543, %f554, %f482;
	fma.rn.f32 	%f563, %f543, %f555, %f483;
	fma.rn.f32 	%f564, %f543, %f556, %f484;
	fma.rn.f32 	%f565, %f543, %f557, %f485;
	fma.rn.f32 	%f566, %f543, %f558, %f486;
	fma.rn.f32 	%f567, %f544, %f551, %f487;
	fma.rn.f32 	%f568, %f544, %f552, %f488;
	fma.rn.f32 	%f569, %f544, %f553, %f489;
	fma.rn.f32 	%f570, %f544, %f554, %f490;
	fma.rn.f32 	%f571, %f544, %f555, %f491;
	fma.rn.f32 	%f572, %f544, %f556, %f492;
	fma.rn.f32 	%f573, %f544, %f557, %f493;
	fma.rn.f32 	%f574, %f544, %f558, %f494;
	fma.rn.f32 	%f575, %f545, %f551, %f495;
	fma.rn.f32 	%f576, %f545, %f552, %f496;
	fma.rn.f32 	%f577, %f545, %f553, %f497;
	fma.rn.f32 	%f578, %f545, %f554, %f498;
	fma.rn.f32 	%f579, %f545, %f555, %f499;
	fma.rn.f32 	%f580, %f545, %f556, %f500;
	fma.rn.f32 	%f581, %f545, %f557, %f501;
	fma.rn.f32 	%f582, %f545, %f558, %f502;
	fma.rn.f32 	%f583, %f546, %f551, %f503;
	fma.rn.f32 	%f584, %f546, %f552, %f504;
	fma.rn.f32 	%f585, %f546, %f553, %f505;
	fma.rn.f32 	%f586, %f546, %f554, %f506;
	fma.rn.f32 	%f587, %f546, %f555, %f507;
	fma.rn.f32 	%f588, %f546, %f556, %f508;
	fma.rn.f32 	%f589, %f546, %f557, %f509;
	fma.rn.f32 	%f590, %f546, %f558, %f510;
	fma.rn.f32 	%f591, %f547, %f551, %f511;
	fma.rn.f32 	%f592, %f547, %f552, %f512;
	fma.rn.f32 	%f593, %f547, %f553, %f513;
	fma.rn.f32 	%f594, %f547, %f554, %f514;
	fma.rn.f32 	%f595, %f547, %f555, %f515;
	fma.rn.f32 	%f596, %f547, %f556, %f516;
	fma.rn.f32 	%f597, %f547, %f557, %f517;
	fma.rn.f32 	%f598, %f547, %f558, %f518;
	fma.rn.f32 	%f599, %f548, %f551, %f519;
	fma.rn.f32 	%f600, %f548, %f552, %f520;
	fma.rn.f32 	%f601, %f548, %f553, %f521;
	fma.rn.f32 	%f602, %f548, %f554, %f522;
	fma.rn.f32 	%f603, %f548, %f555, %f523;
	fma.rn.f32 	%f604, %f548, %f556, %f524;
	fma.rn.f32 	%f605, %f548, %f557, %f525;
	fma.rn.f32 	%f606, %f548, %f558, %f526;
	fma.rn.f32 	%f607, %f549, %f551, %f527;
	fma.rn.f32 	%f608, %f549, %f552, %f528;
	fma.rn.f32 	%f609, %f549, %f553, %f529;
	fma.rn.f32 	%f610, %f549, %f554, %f530;
	fma.rn.f32 	%f611, %f549, %f555, %f531;
	fma.rn.f32 	%f612, %f549, %f556, %f532;
	fma.rn.f32 	%f613, %f549, %f557, %f533;
	fma.rn.f32 	%f614, %f549, %f558, %f534;
	fma.rn.f32 	%f615, %f550, %f551, %f535;
	fma.rn.f32 	%f616, %f550, %f552, %f536;
	fma.rn.f32 	%f617, %f550, %f553, %f537;
	fma.rn.f32 	%f618, %f550, %f554, %f538;
	fma.rn.f32 	%f619, %f550, %f555, %f539;
	fma.rn.f32 	%f620, %f550, %f556, %f540;
	fma.rn.f32 	%f621, %f550, %f557, %f541;
	fma.rn.f32 	%f622, %f550, %f558, %f542;
	ld.shared.u32 	%r101, [%r73+14416];
	shl.b32 	%r102, %r101, 8;
	or.b32  	%r103, %r102, %r77;
	add.s32 	%r104, %r72, %r103;
	ld.shared.v4.f32 	{%f623, %f624, %f625, %f626}, [%r104];
	ld.shared.v4.f32 	{%f627, %f628, %f629, %f630}, [%r104+128];
	ld.shared.v4.f32 	{%f631, %f632, %f633, %f634}, [%r84+10752];
	ld.shared.v4.f32 	{%f635, %f636, %f637, %f638}, [%r84+10816];
	fma.rn.f32 	%f639, %f623, %f631, %f559;
	fma.rn.f32 	%f640, %f623, %f632, %f560;
	fma.rn.f32 	%f641, %f623, %f633, %f561;
	fma.rn.f32 	%f642, %f623, %f634, %f562;
	fma.rn.f32 	%f643, %f623, %f635, %f563;
	fma.rn.f32 	%f644, %f623, %f636, %f564;
	fma.rn.f32 	%f645, %f623, %f637, %f565;
	fma.rn.f32 	%f646, %f623, %f638, %f566;
	fma.rn.f32 	%f647, %f624, %f631, %f567;
	fma.rn.f32 	%f648, %f624, %f632, %f568;
	fma.rn.f32 	%f649, %f624, %f633, %f569;
	fma.rn.f32 	%f650, %f624, %f634, %f570;
	fma.rn.f32 	%f651, %f624, %f635, %f571;
	fma.rn.f32 	%f652, %f624, %f636, %f572;
	fma.rn.f32 	%f653, %f624, %f637, %f573;
	fma.rn.f32 	%f654, %f624, %f638, %f574;
	fma.rn.f32 	%f655, %f625, %f631, %f575;
	fma.rn.f32 	%f656, %f625, %f632, %f576;
	fma.rn.f32 	%f657, %f625, %f633, %f577;
	fma.rn.f32 	%f658, %f625, %f634, %f578;
	fma.rn.f32 	%f659, %f625, %f635, %f579;
	fma.rn.f32 	%f660, %f625, %f636, %f580;
	fma.rn.f32 	%f661, %f625, %f637, %f581;
	fma.rn.f32 	%f662, %f625, %f638, %f582;
	fma.rn.f32 	%f663, %f626, %f631, %f583;
	fma.rn.f32 	%f664, %f626, %f632, %f584;
	fma.rn.f32 	%f665, %f626, %f633, %f585;
	fma.rn.f32 	%f666, %f626, %f634, %f586;
	fma.rn.f32 	%f667, %f626, %f635, %f587;
	fma.rn.f32 	%f668, %f626, %f636, %f588;
	fma.rn.f32 	%f669, %f626, %f637, %f589;
	fma.rn.f32 	%f670, %f626, %f638, %f590;
	fma.rn.f32 	%f671, %f627, %f631, %f591;
	fma.rn.f32 	%f672, %f627, %f632, %f592;
	fma.rn.f32 	%f673, %f627, %f633, %f593;
	fma.rn.f32 	%f674, %f627, %f634, %f594;
	fma.rn.f32 	%f675, %f627, %f635, %f595;
	fma.rn.f32 	%f676, %f627, %f636, %f596;
	fma.rn.f32 	%f677, %f627, %f637, %f597;
	fma.rn.f32 	%f678, %f627, %f638, %f598;
	fma.rn.f32 	%f679, %f628, %f631, %f599;
	fma.rn.f32 	%f680, %f628, %f632, %f600;
	fma.rn.f32 	%f681, %f628, %f633, %f601;
	fma.rn.f32 	%f682, %f628, %f634, %f602;
	fma.rn.f32 	%f683, %f628, %f635, %f603;
	fma.rn.f32 	%f684, %f628, %f636, %f604;
	fma.rn.f32 	%f685, %f628, %f637, %f605;
	fma.rn.f32 	%f686, %f628, %f638, %f606;
	fma.rn.f32 	%f687, %f629, %f631, %f607;
	fma.rn.f32 	%f688, %f629, %f632, %f608;
	fma.rn.f32 	%f689, %f629, %f633, %f609;
	fma.rn.f32 	%f690, %f629, %f634, %f610;
	fma.rn.f32 	%f691, %f629, %f635, %f611;
	fma.rn.f32 	%f692, %f629, %f636, %f612;
	fma.rn.f32 	%f693, %f629, %f637, %f613;
	fma.rn.f32 	%f694, %f629, %f638, %f614;
	fma.rn.f32 	%f695, %f630, %f631, %f615;
	fma.rn.f32 	%f696, %f630, %f632, %f616;
	fma.rn.f32 	%f697, %f630, %f633, %f617;
	fma.rn.f32 	%f698, %f630, %f634, %f618;
	fma.rn.f32 	%f699, %f630, %f635, %f619;
	fma.rn.f32 	%f700, %f630, %f636, %f620;
	fma.rn.f32 	%f701, %f630, %f637, %f621;
	fma.rn.f32 	%f702, %f630, %f638, %f622;
	ld.shared.u32 	%r105, [%r73+14432];
	shl.b32 	%r106, %r105, 8;
	or.b32  	%r107, %r106, %r77;
	add.s32 	%r108, %r72, %r107;
	ld.shared.v4.f32 	{%f703, %f704, %f705, %f706}, [%r108];
	ld.shared.v4.f32 	{%f707, %f708, %f709, %f710}, [%r108+128];
	ld.shared.v4.f32 	{%f711, %f712, %f713, %f714}, [%r84+11264];
	ld.shared.v4.f32 	{%f715, %f716, %f717, %f718}, [%r84+11328];
	fma.rn.f32 	%f719, %f703, %f711, %f639;
	fma.rn.f32 	%f720, %f703, %f712, %f640;
	fma.rn.f32 	%f721, %f703, %f713, %f641;
	fma.rn.f32 	%f722, %f703, %f714, %f642;
	fma.rn.f32 	%f723, %f703, %f715, %f643;
	fma.rn.f32 	%f724, %f703, %f716, %f644;
	fma.rn.f32 	%f725, %f703, %f717, %f645;
	fma.rn.f32 	%f726, %f703, %f718, %f646;
	fma.rn.f32 	%f727, %f704, %f711, %f647;
	fma.rn.f32 	%f728, %f704, %f712, %f648;
	fma.rn.f32 	%f729, %f704, %f713, %f649;
	fma.rn.f32 	%f730, %f704, %f714, %f650;
	fma.rn.f32 	%f731, %f704, %f715, %f651;
	fma.rn.f32 	%f732, %f704, %f716, %f652;
	fma.rn.f32 	%f733, %f704, %f717, %f653;
	fma.rn.f32 	%f734, %f704, %f718, %f654;
	fma.rn.f32 	%f735, %f705, %f711, %f655;
	fma.rn.f32 	%f736, %f705, %f712, %f656;
	fma.rn.f32 	%f737, %f705, %f713, %f657;
	fma.rn.f32 	%f738, %f705, %f714, %f658;
	fma.rn.f32 	%f739, %f705, %f715, %f659;
	fma.rn.f32 	%f740, %f705, %f716, %f660;
	fma.rn.f32 	%f741, %f705, %f717, %f661;
	fma.rn.f32 	%f742, %f705, %f718, %f662;
	fma.rn.f32 	%f743, %f706, %f711, %f663;
	fma.rn.f32 	%f744, %f706, %f712, %f664;
	fma.rn.f32 	%f745, %f706, %f713, %f665;
	fma.rn.f32 	%f746, %f706, %f714, %f666;
	fma.rn.f32 	%f747, %f706, %f715, %f667;
	fma.rn.f32 	%f748, %f706, %f716, %f668;
	fma.rn.f32 	%f749, %f706, %f717, %f669;
	fma.rn.f32 	%f750, %f706, %f718, %f670;
	fma.rn.f32 	%f751, %f707, %f711, %f671;
	fma.rn.f32 	%f752, %f707, %f712, %f672;
	fma.rn.f32 	%f753, %f707, %f713, %f673;
	fma.rn.f32 	%f754, %f707, %f714, %f674;
	fma.rn.f32 	%f755, %f707, %f715, %f675;
	fma.rn.f32 	%f756, %f707, %f716, %f676;
	fma.rn.f32 	%f757, %f707, %f717, %f677;
	fma.rn.f32 	%f758, %f707, %f718, %f678;
	fma.rn.f32 	%f759, %f708, %f711, %f679;
	fma.rn.f32 	%f760, %f708, %f712, %f680;
	fma.rn.f32 	%f761, %f708, %f713, %f681;
	fma.rn.f32 	%f762, %f708, %f714, %f682;
	fma.rn.f32 	%f763, %f708, %f715, %f683;
	fma.rn.f32 	%f764, %f708, %f716, %f684;
	fma.rn.f32 	%f765, %f708, %f717, %f685;
	fma.rn.f32 	%f766, %f708, %f718, %f686;
	fma.rn.f32 	%f767, %f709, %f711, %f687;
	fma.rn.f32 	%f768, %f709, %f712, %f688;
	fma.rn.f32 	%f769, %f709, %f713, %f689;
	fma.rn.f32 	%f770, %f709, %f714, %f690;
	fma.rn.f32 	%f771, %f709, %f715, %f691;
	fma.rn.f32 	%f772, %f709, %f716, %f692;
	fma.rn.f32 	%f773, %f709, %f717, %f693;
	fma.rn.f32 	%f774, %f709, %f718, %f694;
	fma.rn.f32 	%f775, %f710, %f711, %f695;
	fma.rn.f32 	%f776, %f710, %f712, %f696;
	fma.rn.f32 	%f777, %f710, %f713, %f697;
	fma.rn.f32 	%f778, %f710, %f714, %f698;
	fma.rn.f32 	%f779, %f710, %f715, %f699;
	fma.rn.f32 	%f780, %f710, %f716, %f700;
	fma.rn.f32 	%f781, %f710, %f717, %f701;
	fma.rn.f32 	%f782, %f710, %f718, %f702;
	ld.shared.u32 	%r109, [%r73+14448];
	shl.b32 	%r110, %r109, 8;
	or.b32  	%r111, %r110, %r77;
	add.s32 	%r112, %r72, %r111;
	ld.shared.v4.f32 	{%f783, %f784, %f785, %f786}, [%r112];
	ld.shared.v4.f32 	{%f787, %f788, %f789, %f790}, [%r112+128];
	ld.shared.v4.f32 	{%f791, %f792, %f793, %f794}, [%r84+11776];
	ld.shared.v4.f32 	{%f795, %f796, %f797, %f798}, [%r84+11840];
	fma.rn.f32 	%f799, %f783, %f791, %f719;
	fma.rn.f32 	%f800, %f783, %f792, %f720;
	fma.rn.f32 	%f801, %f783, %f793, %f721;
	fma.rn.f32 	%f802, %f783, %f794, %f722;
	fma.rn.f32 	%f803, %f783, %f795, %f723;
	fma.rn.f32 	%f804, %f783, %f796, %f724;
	fma.rn.f32 	%f805, %f783, %f797, %f725;
	fma.rn.f32 	%f806, %f783, %f798, %f726;
	fma.rn.f32 	%f807, %f784, %f791, %f727;
	fma.rn.f32 	%f808, %f784, %f792, %f728;
	fma.rn.f32 	%f809, %f784, %f793, %f729;
	fma.rn.f32 	%f810, %f784, %f794, %f730;
	fma.rn.f32 	%f811, %f784, %f795, %f731;
	fma.rn.f32 	%f812, %f784, %f796, %f732;
	fma.rn.f32 	%f813, %f784, %f797, %f733;
	fma.rn.f32 	%f814, %f784, %f798, %f734;
	fma.rn.f32 	%f815, %f785, %f791, %f735;
	fma.rn.f32 	%f816, %f785, %f792, %f736;
	fma.rn.f32 	%f817, %f785, %f793, %f737;
	fma.rn.f32 	%f818, %f785, %f794, %f738;
	fma.rn.f32 	%f819, %f785, %f795, %f739;
	fma.rn.f32 	%f820, %f785, %f796, %f740;
	fma.rn.f32 	%f821, %f785, %f797, %f741;
	fma.rn.f32 	%f822, %f785, %f798, %f742;
	fma.rn.f32 	%f823, %f786, %f791, %f743;
	fma.rn.f32 	%f824, %f786, %f792, %f744;
	fma.rn.f32 	%f825, %f786, %f793, %f745;
	fma.rn.f32 	%f826, %f786, %f794, %f746;
	fma.rn.f32 	%f827, %f786, %f795, %f747;
	fma.rn.f32 	%f828, %f786, %f796, %f748;
	fma.rn.f32 	%f829, %f786, %f797, %f749;
	fma.rn.f32 	%f830, %f786, %f798, %f750;
	fma.rn.f32 	%f831, %f787, %f791, %f751;
	fma.rn.f32 	%f832, %f787, %f792, %f752;
	fma.rn.f32 	%f833, %f787, %f793, %f753;
	fma.rn.f32 	%f834, %f787, %f794, %f754;
	fma.rn.f32 	%f835, %f787, %f795, %f755;
	fma.rn.f32 	%f836, %f787, %f796, %f756;
	fma.rn.f32 	%f837, %f787, %f797, %f757;
	fma.rn.f32 	%f838, %f787, %f798, %f758;
	fma.rn.f32 	%f839, %f788, %f791, %f759;
	fma.rn.f32 	%f840, %f788, %f792, %f760;
	fma.rn.f32 	%f841, %f788, %f793, %f761;
	fma.rn.f32 	%f842, %f788, %f794, %f762;
	fma.rn.f32 	%f843, %f788, %f795, %f763;
	fma.rn.f32 	%f844, %f788, %f796, %f764;
	fma.rn.f32 	%f845, %f788, %f797, %f765;
	fma.rn.f32 	%f846, %f788, %f798, %f766;
	fma.rn.f32 	%f847, %f789, %f791, %f767;
	fma.rn.f32 	%f848, %f789, %f792, %f768;
	fma.rn.f32 	%f849, %f789, %f793, %f769;
	fma.rn.f32 	%f850, %f789, %f794, %f770;
	fma.rn.f32 	%f851, %f789, %f795, %f771;
	fma.rn.f32 	%f852, %f789, %f796, %f772;
	fma.rn.f32 	%f853, %f789, %f797, %f773;
	fma.rn.f32 	%f854, %f789, %f798, %f774;
	fma.rn.f32 	%f855, %f790, %f791, %f775;
	fma.rn.f32 	%f856, %f790, %f792, %f776;
	fma.rn.f32 	%f857, %f790, %f793, %f777;
	fma.rn.f32 	%f858, %f790, %f794, %f778;
	fma.rn.f32 	%f859, %f790, %f795, %f779;
	fma.rn.f32 	%f860, %f790, %f796, %f780;
	fma.rn.f32 	%f861, %f790, %f797, %f781;
	fma.rn.f32 	%f862, %f790, %f798, %f782;
	ld.shared.u32 	%r113, [%r73+14464];
	shl.b32 	%r114, %r113, 8;
	or.b32  	%r115, %r114, %r77;
	add.s32 	%r116, %r72, %r115;
	ld.shared.v4.f32 	{%f863, %f864, %f865, %f866}, [%r116];
	ld.shared.v4.f32 	{%f867, %f868, %f869, %f870}, [%r116+128];
	ld.shared.v4.f32 	{%f871, %f872, %f873, %f874}, [%r84+12288];
	ld.shared.v4.f32 	{%f875, %f876, %f877, %f878}, [%r84+12352];
	fma.rn.f32 	%f879, %f863, %f871, %f799;
	fma.rn.f32 	%f880, %f863, %f872, %f800;
	fma.rn.f32 	%f881, %f863, %f873, %f801;
	fma.rn.f32 	%f882, %f863, %f874, %f802;
	fma.rn.f32 	%f883, %f863, %f875, %f803;
	fma.rn.f32 	%f884, %f863, %f876, %f804;
	fma.rn.f32 	%f885, %f863, %f877, %f805;
	fma.rn.f32 	%f886, %f863, %f878, %f806;
	fma.rn.f32 	%f887, %f864, %f871, %f807;
	fma.rn.f32 	%f888, %f864, %f872, %f808;
	fma.rn.f32 	%f889, %f864, %f873, %f809;
	fma.rn.f32 	%f890, %f864, %f874, %f810;
	fma.rn.f32 	%f891, %f864, %f875, %f811;
	fma.rn.f32 	%f892, %f864, %f876, %f812;
	fma.rn.f32 	%f893, %f864, %f877, %f813;
	fma.rn.f32 	%f894, %f864, %f878, %f814;
	fma.rn.f32 	%f895, %f865, %f871, %f815;
	fma.rn.f32 	%f896, %f865, %f872, %f816;
	fma.rn.f32 	%f897, %f865, %f873, %f817;
	fma.rn.f32 	%f898, %f865, %f874, %f818;
	fma.rn.f32 	%f899, %f865, %f875, %f819;
	fma.rn.f32 	%f900, %f865, %f876, %f820;
	fma.rn.f32 	%f901, %f865, %f877, %f821;
	fma.rn.f32 	%f902, %f865, %f878, %f822;
	fma.rn.f32 	%f903, %f866, %f871, %f823;
	fma.rn.f32 	%f904, %f866, %f872, %f824;
	fma.rn.f32 	%f905, %f866, %f873, %f825;
	fma.rn.f32 	%f906, %f866, %f874, %f826;
	fma.rn.f32 	%f907, %f866, %f875, %f827;
	fma.rn.f32 	%f908, %f866, %f876, %f828;
	fma.rn.f32 	%f909, %f866, %f877, %f829;
	fma.rn.f32 	%f910, %f866, %f878, %f830;
	fma.rn.f32 	%f911, %f867, %f871, %f831;
	fma.rn.f32 	%f912, %f867, %f872, %f832;
	fma.rn.f32 	%f913, %f867, %f873, %f833;
	fma.rn.f32 	%f914, %f867, %f874, %f834;
	fma.rn.f32 	%f915, %f867, %f875, %f835;
	fma.rn.f32 	%f916, %f867, %f876, %f836;
	fma.rn.f32 	%f917, %f867, %f877, %f837;
	fma.rn.f32 	%f918, %f867, %f878, %f838;
	fma.rn.f32 	%f919, %f868, %f871, %f839;
	fma.rn.f32 	%f920, %f868, %f872, %f840;
	fma.rn.f32 	%f921, %f868, %f873, %f841;
	fma.rn.f32 	%f922, %f868, %f874, %f842;
	fma.rn.f32 	%f923, %f868, %f875, %f843;
	fma.rn.f32 	%f924, %f868, %f876, %f844;
	fma.rn.f32 	%f925, %f868, %f877, %f845;
	fma.rn.f32 	%f926, %f868, %f878, %f846;
	fma.rn.f32 	%f927, %f869, %f871, %f847;
	fma.rn.f32 	%f928, %f869, %f872, %f848;
	fma.rn.f32 	%f929, %f869, %f873, %f849;
	fma.rn.f32 	%f930, %f869, %f874, %f850;
	fma.rn.f32 	%f931, %f869, %f875, %f851;
	fma.rn.f32 	%f932, %f869, %f876, %f852;
	fma.rn.f32 	%f933, %f869, %f877, %f853;
	fma.rn.f32 	%f934, %f869, %f878, %f854;
	fma.rn.f32 	%f935, %f870, %f871, %f855;
	fma.rn.f32 	%f936, %f870, %f872, %f856;
	fma.rn.f32 	%f937, %f870, %f873, %f857;
	fma.rn.f32 	%f938, %f870, %f874, %f858;
	fma.rn.f32 	%f939, %f870, %f875, %f859;
	fma.rn.f32 	%f940, %f870, %f876, %f860;
	fma.rn.f32 	%f941, %f870, %f877, %f861;
	fma.rn.f32 	%f942, %f870, %f878, %f862;
	ld.shared.u32 	%r117, [%r73+14480];
	shl.b32 	%r118, %r117, 8;
	or.b32  	%r119, %r118, %r77;
	add.s32 	%r120, %r72, %r119;
	ld.shared.v4.f32 	{%f943, %f944, %f945, %f946}, [%r120];
	ld.shared.v4.f32 	{%f947, %f948, %f949, %f950}, [%r120+128];
	ld.shared.v4.f32 	{%f951, %f952, %f953, %f954}, [%r84+12800];
	ld.shared.v4.f32 	{%f955, %f956, %f957, %f958}, [%r84+12864];
	fma.rn.f32 	%f959, %f943, %f951, %f879;
	fma.rn.f32 	%f960, %f943, %f952, %f880;
	fma.rn.f32 	%f961, %f943, %f953, %f881;
	fma.rn.f32 	%f962, %f943, %f954, %f882;
	fma.rn.f32 	%f963, %f943, %f955, %f883;
	fma.rn.f32 	%f964, %f943, %f956, %f884;
	fma.rn.f32 	%f965, %f943, %f957, %f885;
	fma.rn.f32 	%f966, %f943, %f958, %f886;
	fma.rn.f32 	%f967, %f944, %f951, %f887;
	fma.rn.f32 	%f968, %f944, %f952, %f888;
	fma.rn.f32 	%f969, %f944, %f953, %f889;
	fma.rn.f32 	%f970, %f944, %f954, %f890;
	fma.rn.f32 	%f971, %f944, %f955, %f891;
	fma.rn.f32 	%f972, %f944, %f956, %f892;
	fma.rn.f32 	%f973, %f944, %f957, %f893;
	fma.rn.f32 	%f974, %f944, %f958, %f894;
	fma.rn.f32 	%f975, %f945, %f951, %f895;
	fma.rn.f32 	%f976, %f945, %f952, %f896;
	fma.rn.f32 	%f977, %f945, %f953, %f897;
	fma.rn.f32 	%f978, %f945, %f954, %f898;
	fma.rn.f32 	%f979, %f945, %f955, %f899;
	fma.rn.f32 	%f980, %f945, %f956, %f900;
	fma.rn.f32 	%f981, %f945, %f957, %f901;
	fma.rn.f32 	%f982, %f945, %f958, %f902;
	fma.rn.f32 	%f983, %f946, %f951, %f903;
	fma.rn.f32 	%f984, %f946, %f952, %f904;
	fma.rn.f32 	%f985, %f946, %f953, %f905;
	fma.rn.f32 	%f986, %f946, %f954, %f906;
	fma.rn.f32 	%f987, %f946, %f955, %f907;
	fma.rn.f32 	%f988, %f946, %f956, %f908;
	fma.rn.f32 	%f989, %f946, %f957, %f909;
	fma.rn.f32 	%f990, %f946, %f958, %f910;
	fma.rn.f32 	%f991, %f947, %f951, %f911;
	fma.rn.f32 	%f992, %f947, %f952, %f912;
	fma.rn.f32 	%f993, %f947, %f953, %f913;
	fma.rn.f32 	%f994, %f947, %f954, %f914;
	fma.rn.f32 	%f995, %f947, %f955, %f915;
	fma.rn.f32 	%f996, %f947, %f956, %f916;
	fma.rn.f32 	%f997, %f947, %f957, %f917;
	fma.rn.f32 	%f998, %f947, %f958, %f918;
	fma.rn.f32 	%f999, %f948, %f951, %f919;
	fma.rn.f32 	%f1000, %f948, %f952, %f920;
	fma.rn.f32 	%f1001, %f948, %f953, %f921;
	fma.rn.f32 	%f1002, %f948, %f954, %f922;
	fma.rn.f32 	%f1003, %f948, %f955, %f923;
	fma.rn.f32 	%f1004, %f948, %f956, %f924;
	fma.rn.f32 	%f1005, %f948, %f957, %f925;
	fma.rn.f32 	%f1006, %f948, %f958, %f926;
	fma.rn.f32 	%f1007, %f949, %f951, %f927;
	fma.rn.f32 	%f1008, %f949, %f952, %f928;
	fma.rn.f32 	%f1009, %f949, %f953, %f929;
	fma.rn.f32 	%f1010, %f949, %f954, %f930;
	fma.rn.f32 	%f1011, %f949, %f955, %f931;
	fma.rn.f32 	%f1012, %f949, %f956, %f932;
	fma.rn.f32 	%f1013, %f949, %f957, %f933;
	fma.rn.f32 	%f1014, %f949, %f958, %f934;
	fma.rn.f32 	%f1015, %f950, %f951, %f935;
	fma.rn.f32 	%f1016, %f950, %f952, %f936;
	fma.rn.f32 	%f1017, %f950, %f953, %f937;
	fma.rn.f32 	%f1018, %f950, %f954, %f938;
	fma.rn.f32 	%f1019, %f950, %f955, %f939;
	fma.rn.f32 	%f1020, %f950, %f956, %f940;
	fma.rn.f32 	%f1021, %f950, %f957, %f941;
	fma.rn.f32 	%f1022, %f950, %f958, %f942;
	ld.shared.u32 	%r121, [%r73+14496];
	shl.b32 	%r122, %r121, 8;
	or.b32  	%r123, %r122, %r77;
	add.s32 	%r124, %r72, %r123;
	ld.shared.v4.f32 	{%f1023, %f1024, %f1025, %f1026}, [%r124];
	ld.shared.v4.f32 	{%f1027, %f1028, %f1029, %f1030}, [%r124+128];
	ld.shared.v4.f32 	{%f1031, %f1032, %f1033, %f1034}, [%r84+13312];
	ld.shared.v4.f32 	{%f1035, %f1036, %f1037, %f1038}, [%r84+13376];
	fma.rn.f32 	%f1039, %f1023, %f1031, %f959;
	fma.rn.f32 	%f1040, %f1023, %f1032, %f960;
	fma.rn.f32 	%f1041, %f1023, %f1033, %f961;
	fma.rn.f32 	%f1042, %f1023, %f1034, %f962;
	fma.rn.f32 	%f1043, %f1023, %f1035, %f963;
	fma.rn.f32 	%f1044, %f1023, %f1036, %f964;
	fma.rn.f32 	%f1045, %f1023, %f1037, %f965;
	fma.rn.f32 	%f1046, %f1023, %f1038, %f966;
	fma.rn.f32 	%f1047, %f1024, %f1031, %f967;
	fma.rn.f32 	%f1048, %f1024, %f1032, %f968;
	fma.rn.f32 	%f1049, %f1024, %f1033, %f969;
	fma.rn.f32 	%f1050, %f1024, %f1034, %f970;
	fma.rn.f32 	%f1051, %f1024, %f1035, %f971;
	fma.rn.f32 	%f1052, %f1024, %f1036, %f972;
	fma.rn.f32 	%f1053, %f1024, %f1037, %f973;
	fma.rn.f32 	%f1054, %f1024, %f1038, %f974;
	fma.rn.f32 	%f1055, %f1025, %f1031, %f975;
	fma.rn.f32 	%f1056, %f1025, %f1032, %f976;
	fma.rn.f32 	%f1057, %f1025, %f1033, %f977;
	fma.rn.f32 	%f1058, %f1025, %f1034, %f978;
	fma.rn.f32 	%f1059, %f1025, %f1035, %f979;
	fma.rn.f32 	%f1060, %f1025, %f1036, %f980;
	fma.rn.f32 	%f1061, %f1025, %f1037, %f981;
	fma.rn.f32 	%f1062, %f1025, %f1038, %f982;
	fma.rn.f32 	%f1063, %f1026, %f1031, %f983;
	fma.rn.f32 	%f1064, %f1026, %f1032, %f984;
	fma.rn.f32 	%f1065, %f1026, %f1033, %f985;
	fma.rn.f32 	%f1066, %f1026, %f1034, %f986;
	fma.rn.f32 	%f1067, %f1026, %f1035, %f987;
	fma.rn.f32 	%f1068, %f1026, %f1036, %f988;
	fma.rn.f32 	%f1069, %f1026, %f1037, %f989;
	fma.rn.f32 	%f1070, %f1026, %f1038, %f990;
	fma.rn.f32 	%f1071, %f1027, %f1031, %f991;
	fma.rn.f32 	%f1072, %f1027, %f1032, %f992;
	fma.rn.f32 	%f1073, %f1027, %f1033, %f993;
	fma.rn.f32 	%f1074, %f1027, %f1034, %f994;
	fma.rn.f32 	%f1075, %f1027, %f1035, %f995;
	fma.rn.f32 	%f1076, %f1027, %f1036, %f996;
	fma.rn.f32 	%f1077, %f1027, %f1037, %f997;
	fma.rn.f32 	%f1078, %f1027, %f1038, %f998;
	fma.rn.f32 	%f1079, %f1028, %f1031, %f999;
	fma.rn.f32 	%f1080, %f1028, %f1032, %f1000;
	fma.rn.f32 	%f1081, %f1028, %f1033, %f1001;
	fma.rn.f32 	%f1082, %f1028, %f1034, %f1002;
	fma.rn.f32 	%f1083, %f1028, %f1035, %f1003;
	fma.rn.f32 	%f1084, %f1028, %f1036, %f1004;
	fma.rn.f32 	%f1085, %f1028, %f1037, %f1005;
	fma.rn.f32 	%f1086, %f1028, %f1038, %f1006;
	fma.rn.f32 	%f1087, %f1029, %f1031, %f1007;
	fma.rn.f32 	%f1088, %f1029, %f1032, %f1008;
	fma.rn.f32 	%f1089, %f1029, %f1033, %f1009;
	fma.rn.f32 	%f1090, %f1029, %f1034, %f1010;
	fma.rn.f32 	%f1091, %f1029, %f1035, %f1011;
	fma.rn.f32 	%f1092, %f1029, %f1036, %f1012;
	fma.rn.f32 	%f1093, %f1029, %f1037, %f1013;
	fma.rn.f32 	%f1094, %f1029, %f1038, %f1014;
	fma.rn.f32 	%f1095, %f1030, %f1031, %f1015;
	fma.rn.f32 	%f1096, %f1030, %f1032, %f1016;
	fma.rn.f32 	%f1097, %f1030, %f1033, %f1017;
	fma.rn.f32 	%f1098, %f1030, %f1034, %f1018;
	fma.rn.f32 	%f1099, %f1030, %f1035, %f1019;
	fma.rn.f32 	%f1100, %f1030, %f1036, %f1020;
	fma.rn.f32 	%f1101, %f1030, %f1037, %f1021;
	fma.rn.f32 	%f1102, %f1030, %f1038, %f1022;
	ld.shared.u32 	%r125, [%r73+14512];
	shl.b32 	%r126, %r125, 8;
	or.b32  	%r127, %r126, %r77;
	add.s32 	%r128, %r72, %r127;
	ld.shared.v4.f32 	{%f1103, %f1104, %f1105, %f1106}, [%r128];
	ld.shared.v4.f32 	{%f1107, %f1108, %f1109, %f1110}, [%r128+128];
	ld.shared.v4.f32 	{%f1111, %f1112, %f1113, %f1114}, [%r84+13824];
	ld.shared.v4.f32 	{%f1115, %f1116, %f1117, %f1118}, [%r84+13888];
	fma.rn.f32 	%f1246, %f1103, %f1111, %f1039;
	fma.rn.f32 	%f1245, %f1103, %f1112, %f1040;
	fma.rn.f32 	%f1244, %f1103, %f1113, %f1041;
	fma.rn.f32 	%f1243, %f1103, %f1114, %f1042;
	fma.rn.f32 	%f1242, %f1103, %f1115, %f1043;
	fma.rn.f32 	%f1241, %f1103, %f1116, %f1044;
	fma.rn.f32 	%f1240, %f1103, %f1117, %f1045;
	fma.rn.f32 	%f1239, %f1103, %f1118, %f1046;
	fma.rn.f32 	%f1238, %f1104, %f1111, %f1047;
	fma.rn.f32 	%f1237, %f1104, %f1112, %f1048;
	fma.rn.f32 	%f1236, %f1104, %f1113, %f1049;
	fma.rn.f32 	%f1235, %f1104, %f1114, %f1050;
	fma.rn.f32 	%f1234, %f1104, %f1115, %f1051;
	fma.rn.f32 	%f1233, %f1104, %f1116, %f1052;
	fma.rn.f32 	%f1232, %f1104, %f1117, %f1053;
	fma.rn.f32 	%f1231, %f1104, %f1118, %f1054;
	fma.rn.f32 	%f1230, %f1105, %f1111, %f1055;
	fma.rn.f32 	%f1229, %f1105, %f1112, %f1056;
	fma.rn.f32 	%f1228, %f1105, %f1113, %f1057;
	fma.rn.f32 	%f1227, %f1105, %f1114, %f1058;
	fma.rn.f32 	%f1226, %f1105, %f1115, %f1059;
	fma.rn.f32 	%f1225, %f1105, %f1116, %f1060;
	fma.rn.f32 	%f1224, %f1105, %f1117, %f1061;
	fma.rn.f32 	%f1223, %f1105, %f1118, %f1062;
	fma.rn.f32 	%f1222, %f1106, %f1111, %f1063;
	fma.rn.f32 	%f1221, %f1106, %f1112, %f1064;
	fma.rn.f32 	%f1220, %f1106, %f1113, %f1065;
	fma.rn.f32 	%f1219, %f1106, %f1114, %f1066;
	fma.rn.f32 	%f1218, %f1106, %f1115, %f1067;
	fma.rn.f32 	%f1217, %f1106, %f1116, %f1068;
	fma.rn.f32 	%f1216, %f1106, %f1117, %f1069;
	fma.rn.f32 	%f1215, %f1106, %f1118, %f1070;
	fma.rn.f32 	%f1214, %f1107, %f1111, %f1071;
	fma.rn.f32 	%f1213, %f1107, %f1112, %f1072;
	fma.rn.f32 	%f1212, %f1107, %f1113, %f1073;
	fma.rn.f32 	%f1211, %f1107, %f1114, %f1074;
	fma.rn.f32 	%f1210, %f1107, %f1115, %f1075;
	fma.rn.f32 	%f1209, %f1107, %f1116, %f1076;
	fma.rn.f32 	%f1208, %f1107, %f1117, %f1077;
	fma.rn.f32 	%f1207, %f1107, %f1118, %f1078;
	fma.rn.f32 	%f1206, %f1108, %f1111, %f1079;
	fma.rn.f32 	%f1205, %f1108, %f1112, %f1080;
	fma.rn.f32 	%f1204, %f1108, %f1113, %f1081;
	fma.rn.f32 	%f1203, %f1108, %f1114, %f1082;
	fma.rn.f32 	%f1202, %f1108, %f1115, %f1083;
	fma.rn.f32 	%f1201, %f1108, %f1116, %f1084;
	fma.rn.f32 	%f1200, %f1108, %f1117, %f1085;
	fma.rn.f32 	%f1199, %f1108, %f1118, %f1086;
	fma.rn.f32 	%f1198, %f1109, %f1111, %f1087;
	fma.rn.f32 	%f1197, %f1109, %f1112, %f1088;
	fma.rn.f32 	%f1196, %f1109, %f1113, %f1089;
	fma.rn.f32 	%f1195, %f1109, %f1114, %f1090;
	fma.rn.f32 	%f1194, %f1109, %f1115, %f1091;
	fma.rn.f32 	%f1193, %f1109, %f1116, %f1092;
	fma.rn.f32 	%f1192, %f1109, %f1117, %f1093;
	fma.rn.f32 	%f1191, %f1109, %f1118, %f1094;
	fma.rn.f32 	%f1190, %f1110, %f1111, %f1095;
	fma.rn.f32 	%f1189, %f1110, %f1112, %f1096;
	fma.rn.f32 	%f1188, %f1110, %f1113, %f1097;
	fma.rn.f32 	%f1187, %f1110, %f1114, %f1098;
	fma.rn.f32 	%f1186, %f1110, %f1115, %f1099;
	fma.rn.f32 	%f1185, %f1110, %f1116, %f1100;
	fma.rn.f32 	%f1184, %f1110, %f1117, %f1101;
	fma.rn.f32 	%f1183, %f1110, %f1118, %f1102;
	bar.sync 	0;
	add.s32 	%r162, %r162, 12;
	add.s32 	%r161, %r161, %r2;
	shl.b32 	%r129, %r153, 5;
	add.s32 	%r160, %r160, %r129;
	mad.lo.s32 	%r159, %r156, 12, %r159;
	setp.lt.s32 	%p3, %r162, %r158;
	@%p3 bra 	$L__BB1_2;
$L__BB1_5:
	ld.param.u32 	%r157, [_Z6nmGEMMILi64ELi128ELi32ELi12ELi8ELi8EEvPfS0_PiS0_iiii_param_5];
	ld.param.u64 	%rd64, [_Z6nmGEMMILi64ELi128ELi32ELi12ELi8ELi8EEvPfS0_PiS0_iiii_param_3];
	mov.u32 	%r130, %ctaid.y;
	shl.b32 	%r131, %r130, 6;
	mov.u32 	%r132, %tid.y;
	mov.u32 	%r133, %ntid.x;
	mov.u32 	%r134, %tid.x;
	mad.lo.s32 	%r135, %r132, %r133, %r134;
	shl.b32 	%r136, %r135, 1;
	and.b32  	%r137, %r136, 28;
	or.b32  	%r138, %r137, %r131;
	mov.u32 	%r139, %ctaid.x;
	shl.b32 	%r140, %r139, 7;
	shr.u32 	%r141, %r135, 1;
	and.b32  	%r142, %r141, 8;
	and.b32  	%r143, %r135, 4194272;
	or.b32  	%r144, %r142, %r143;
	shl.b32 	%r145, %r135, 2;
	and.b32  	%r146, %r145, 4;
	or.b32  	%r147, %r144, %r146;
	add.s32 	%r148, %r147, %r140;
	cvta.to.global.u64 	%rd49, %rd64;
	mad.lo.s32 	%r149, %r138, %r157, %r148;
	mul.wide.s32 	%rd50, %r149, 4;
	add.s64 	%rd51, %rd49, %rd50;
	st.global.v4.f32 	[%rd51], {%f1246, %f1245, %f1244, %f1243};
	st.global.v4.f32 	[%rd51+64], {%f1242, %f1241, %f1240, %f1239};
	shl.b32 	%r150, %r157, 5;
	add.s32 	%r151, %r149, %r150;
	mul.wide.s32 	%rd52, %r151, 4;
	add.s64 	%rd53, %rd49, %rd52;
	st.global.v4.f32 	[%rd53], {%f1214, %f1213, %f1212, %f1211};
	st.global.v4.f32 	[%rd53+64], {%f1210, %f1209, %f1208, %f1207};
	mul.wide.s32 	%rd54, %r157, 4;
	add.s64 	%rd55, %rd51, %rd54;
	st.global.v4.f32 	[%rd55], {%f1238, %f1237, %f1236, %f1235};
	st.global.v4.f32 	[%rd55+64], {%f1234, %f1233, %f1232, %f1231};
	add.s64 	%rd56, %rd53, %rd54;
	st.global.v4.f32 	[%rd56], {%f1206, %f1205, %f1204, %f1203};
	st.global.v4.f32 	[%rd56+64], {%f1202, %f1201, %f1200, %f1199};
	add.s64 	%rd57, %rd55, %rd54;
	st.global.v4.f32 	[%rd57], {%f1230, %f1229, %f1228, %f1227};
	st.global.v4.f32 	[%rd57+64], {%f1226, %f1225, %f1224, %f1223};
	add.s64 	%rd58, %rd56, %rd54;
	st.global.v4.f32 	[%rd58], {%f1198, %f1197, %f1196, %f1195};
	st.global.v4.f32 	[%rd58+64], {%f1194, %f1193, %f1192, %f1191};
	add.s64 	%rd59, %rd57, %rd54;
	st.global.v4.f32 	[%rd59], {%f1222, %f1221, %f1220, %f1219};
	st.global.v4.f32 	[%rd59+64], {%f1218, %f1217, %f1216, %f1215};
	add.s64 	%rd60, %rd58, %rd54;
	st.global.v4.f32 	[%rd60], {%f1190, %f1189, %f1188, %f1187};
	st.global.v4.f32 	[%rd60+64], {%f1186, %f1185, %f1184, %f1183};
	ret;

}
	// .globl	_Z6nmGEMMILi64ELi128ELi32ELi8ELi8ELi8EEvPfS0_PiS0_iiii
.visible .entry _Z6nmGEMMILi64ELi128ELi32ELi8ELi8ELi8EEvPfS0_PiS0_iiii(
	.param .u64 .ptr .align 1 _Z6nmGEMMILi64ELi128ELi32ELi8ELi8ELi8EEvPfS0_PiS0_iiii_param_0,
	.param .u64 .ptr .align 1 _Z6nmGEMMILi64ELi128ELi32ELi8ELi8ELi8EEvPfS0_PiS0_iiii_param_1,
	.param .u64 .ptr .align 1 _Z6nmGEMMILi64ELi128ELi32ELi8ELi8ELi8EEvPfS0_PiS0_iiii_param_2,
	.param .u64 .ptr .align 1 _Z6nmGEMMILi64ELi128ELi32ELi8ELi8ELi8EEvPfS0_PiS0_iiii_param_3,
	.param .u32 _Z6nmGEMMILi64ELi128ELi32ELi8ELi8ELi8EEvPfS0_PiS0_iiii_param_4,
	.param .u32 _Z6nmGEMMILi64ELi128ELi32ELi8ELi8ELi8EEvPfS0_PiS0_iiii_param_5,
	.param .u32 _Z6nmGEMMILi64ELi128ELi32ELi8ELi8ELi8EEvPfS0_PiS0_iiii_param_6,
	.param .u32 _Z6nmGEMMILi64ELi128ELi32ELi8ELi8ELi8EEvPfS0_PiS0_iiii_param_7
)
{
	.reg .pred 	%p<4>;
	.reg .b32 	%r<146>;
	.reg .b32 	%f<923>;
	.reg .b64 	%rd<61>;

	ld.param.u32 	%r14, [_Z6nmGEMMILi64ELi128ELi32ELi8ELi8ELi8EEvPfS0_PiS0_iiii_param_7];
	setp.lt.s32 	%p1, %r14, 1;
	mov.f32 	%f859, 0f00000000;
	mov.f32 	%f860, %f859;
	mov.f32 	%f861, %f859;
	mov.f32 	%f862, %f859;
	mov.f32 	%f863, %f859;
	mov.f32 	%f864, %f859;
	mov.f32 	%f865, %f859;
	mov.f32 	%f866, %f859;
	mov.f32 	%f867, %f859;
	mov.f32 	%f868, %f859;
	mov.f32 	%f869, %f859;
	mov.f32 	%f870, %f859;
	mov.f32 	%f871, %f859;
	mov.f32 	%f872, %f859;
	mov.f32 	%f873, %f859;
	mov.f32 	%f874, %f859;
	mov.f32 	%f875, %f859;
	mov.f32 	%f876, %f859;
	mov.f32 	%f877, %f859;
	mov.f32 	%f878, %f859;
	mov.f32 	%f879, %f859;
	mov.f32 	%f880, %f859;
	mov.f32 	%f881, %f859;
	mov.f32 	%f882, %f859;
	mov.f32 	%f883, %f859;
	mov.f32 	%f884, %f859;
	mov.f32 	%f885, %f859;
	mov.f32 	%f886, %f859;
	mov.f32 	%f887, %f859;
	mov.f32 	%f888, %f859;
	mov.f32 	%f889, %f859;
	mov.f32 	%f890, %f859;
	mov.f32 	%f891, %f859;
	mov.f32 	%f892, %f859;
	mov.f32 	%f893, %f859;
	mov.f32 	%f894, %f859;
	mov.f32 	%f895, %f859;
	mov.f32 	%f896, %f859;
	mov.f32 	%f897, %f859;
	mov.f32 	%f898, %f859;
	mov.f32 	%f899, %f859;
	mov.f32 	%f900, %f859;
	mov.f32 	%f901, %f859;
	mov.f32 	%f902, %f859;
	mov.f32 	%f903, %f859;
	mov.f32 	%f904, %f859;
	mov.f32 	%f905, %f859;
	mov.f32 	%f906, %f859;
	mov.f32 	%f907, %f859;
	mov.f32 	%f908, %f859;
	mov.f32 	%f909, %f859;
	mov.f32 	%f910, %f859;
	mov.f32 	%f911, %f859;
	mov.f32 	%f912, %f859;
	mov.f32 	%f913, %f859;
	mov.f32 	%f914, %f859;
	mov.f32 	%f915, %f859;
	mov.f32 	%f916, %f859;
	mov.f32 	%f917, %f859;
	mov.f32 	%f918, %f859;
	mov.f32 	%f919, %f859;
	mov.f32 	%f920, %f859;
	mov.f32 	%f921, %f859;
	mov.f32 	%f922, %f859;
	@%p1 bra 	$L__BB2_5;
	ld.param.u32 	%r137, [_Z6nmGEMMILi64ELi128ELi32ELi8ELi8ELi8EEvPfS0_PiS0_iiii_param_5];
	shr.s32 	%r16, %r137, 31;
	shr.u32 	%r17, %r16, 27;
	add.s32 	%r18, %r137, %r17;
	shr.s32 	%r1, %r18, 5;
	shl.b32 	%r2, %r1, 3;
	mov.f32 	%f859, 0f00000000;
	mov.b32 	%r142, 0;
	mov.u32 	%r19, %tid.y;
	mov.u32 	%r20, %ntid.x;
	mov.u32 	%r143, %r142;
	mov.u32 	%r144, %r142;
	mov.u32 	%r145, %r142;
$L__BB2_2:
	ld.param.u32 	%r138, [_Z6nmGEMMILi64ELi128ELi32ELi8ELi8ELi8EEvPfS0_PiS0_iiii_param_5];
	ld.param.u32 	%r135, [_Z6nmGEMMILi64ELi128ELi32ELi8ELi8ELi8EEvPfS0_PiS0_iiii_param_4];
	ld.param.u64 	%rd58, [_Z6nmGEMMILi64ELi128ELi32ELi8ELi8ELi8EEvPfS0_PiS0_iiii_param_1];
	ld.param.u64 	%rd57, [_Z6nmGEMMILi64ELi128ELi32ELi8ELi8ELi8EEvPfS0_PiS0_iiii_param_0];
	mov.u32 	%r21, %tid.x;
	mad.lo.s32 	%r7, %r19, %r20, %r21;
	setp.gt.u32 	%p2, %r7, 31;
	cvt.s64.s32 	%rd5, %r143;
	mov.u32 	%r22, %ctaid.y;
	shl.b32 	%r23, %r22, 6;
	cvt.u64.u32 	%rd6, %r23;
	add.s64 	%rd7, %rd5, %rd6;
	cvt.s64.s32 	%rd8, %r142;
	mov.u32 	%r24, %ctaid.x;
	shl.b32 	%r25, %r24, 7;
	cvt.s64.s32 	%rd9, %r25;
	add.s64 	%rd10, %rd8, %rd9;
	shr.u32 	%r26, %r7, 4;
	shl.b32 	%r27, %r7, 2;
	and.b32  	%r28, %r27, 60;
	mad.lo.s32 	%r29, %r26, %r135, %r28;
	cvt.s64.s32 	%rd11, %r29;
	add.s64 	%rd12, %rd7, %rd11;
	cvta.to.global.u64 	%rd13, %rd57;
	shl.b64 	%rd14, %rd12, 2;
	add.s64 	%rd15, %rd13, %rd14;
	ld.global.v4.f32 	{%f195, %f196, %f197, %f198}, [%rd15];
	shl.b32 	%r30, %r7, 4;
	and.b32  	%r31, %r30, 240;
	shl.b32 	%r32, %r26, 8;
	or.b32  	%r33, %r32, %r31;
	mov.u32 	%r34, smem;
	add.s32 	%r35, %r34, %r33;
	st.shared.v4.f32 	[%r35], {%f195, %f196, %f197, %f198};
	shl.b32 	%r36, %r135, 3;
	add.s32 	%r37, %r29, %r36;
	cvt.s64.s32 	%rd16, %r37;
	add.s64 	%rd17, %rd7, %rd16;
	shl.b64 	%rd18, %rd17, 2;
	add.s64 	%rd19, %rd13, %rd18;
	ld.global.v4.f32 	{%f199, %f200, %f201, %f202}, [%rd19];
	st.shared.v4.f32 	[%r35+2048], {%f199, %f200, %f201, %f202};
	shl.b32 	%r38, %r135, 4;
	add.s32 	%r39, %r29, %r38;
	cvt.s64.s32 	%rd20, %r39;
	add.s64 	%rd21, %rd7, %rd20;
	shl.b64 	%rd22, %rd21, 2;
	add.s64 	%rd23, %rd13, %rd22;
	ld.global.v4.f32 	{%f203, %f204, %f205, %f206}, [%rd23];
	st.shared.v4.f32 	[%r35+4096], {%f203, %f204, %f205, %f206};
	add.s32 	%r40, %r39, %r36;
	cvt.s64.s32 	%rd24, %r40;
	add.s64 	%rd25, %rd7, %rd24;
	shl.b64 	%rd26, %rd25, 2;
	add.s64 	%rd27, %rd13, %rd26;
	ld.global.v4.f32 	{%f207, %f208, %f209, %f210}, [%rd27];
	st.shared.v4.f32 	[%r35+6144], {%f207, %f208, %f209, %f210};
	shr.u32 	%r41, %r7, 5;
	and.b32  	%r42, %r27, 124;
	mad.lo.s32 	%r43, %r41, %r138, %r42;
	cvt.s64.s32 	%rd28, %r43;
	add.s64 	%rd29, %rd10, %rd28;
	cvta.to.global.u64 	%rd30, %rd58;
	shl.b64 	%rd31, %rd29, 2;
	add.s64 	%rd32, %rd30, %rd31;
	ld.global.v4.f32 	{%f211, %f212, %f213, %f214}, [%rd32];
	and.b32  	%r44, %r30, 496;
	shl.b32 	%r45, %r41, 9;
	or.b32  	%r46, %r45, %r44;
	add.s32 	%r47, %r34, %r46;
	st.shared.v4.f32 	[%r47+8192], {%f211, %f212, %f213, %f214};
	shl.b32 	%r48, %r138, 2;
	add.s32 	%r49, %r43, %r48;
	cvt.s64.s32 	%rd33, %r49;
	add.s64 	%rd34, %rd10, %rd33;
	shl.b64 	%rd35, %rd34, 2;
	add.s64 	%rd36, %rd30, %rd35;
	ld.global.v4.f32 	{%f215, %f216, %f217, %f218}, [%rd36];
	st.shared.v4.f32 	[%r47+10240], {%f215, %f216, %f217, %f218};
	@%p2 bra 	$L__BB2_4;
	ld.param.u64 	%rd59, [_Z6nmGEMMILi64ELi128ELi32ELi8ELi8ELi8EEvPfS0_PiS0_iiii_param_2];
	cvt.s64.s32 	%rd37, %r144;
	mov.u32 	%r50, %ctaid.x;
	shl.b32 	%r51, %r50, 7;
	shr.s32 	%r52, %r51, 5;
	cvt.s64.s32 	%rd38, %r52;
	shr.u32 	%r53, %r7, 2;
	and.b32  	%r54, %r7, 3;
	mad.lo.s32 	%r55, %r1, %r53, %r54;
	cvt.s64.s32 	%rd39, %r55;
	add.s64 	%rd40, %rd38, %rd39;
	add.s64 	%rd41, %rd40, %rd37;
	shl.b64 	%rd42, %rd41, 2;
	cvta.to.global.u64 	%rd43, %rd59;
	add.s64 	%rd44, %rd43, %rd42;
	ld.global.u32 	%r56, [%rd44];
	shl.b32 	%r57, %r7, 2;
	and.b32  	%r58, %r57, 124;
	mov.u32 	%r59, smem;
	add.s32 	%r60, %r59, %r58;
	st.shared.u32 	[%r60+12288], %r56;
$L__BB2_4:
	ld.param.u32 	%r141, [_Z6nmGEMMILi64ELi128ELi32ELi8ELi8ELi8EEvPfS0_PiS0_iiii_param_7];
	ld.param.u32 	%r139, [_Z6nmGEMMILi64ELi128ELi32ELi8ELi8ELi8EEvPfS0_PiS0_iiii_param_5];
	ld.param.u32 	%r136, [_Z6nmGEMMILi64ELi128ELi32ELi8ELi8ELi8EEvPfS0_PiS0_iiii_param_4];
	bar.sync 	0;
	mov.u32 	%r61, %tid.y;
	mov.u32 	%r62, %ntid.x;
	mov.u32 	%r63, %tid.x;
	mad.lo.s32 	%r64, %r61, %r62, %r63;
	shr.u32 	%r65, %r64, 1;
	and.b32  	%r66, %r65, 8;
	and.b32  	%r67, %r64, 4194272;
	or.b32  	%r68, %r66, %r67;
	shr.u32 	%r69, %r67, 3;
	mov.u32 	%r70, smem;
	add.s32 	%r71, %r70, %r69;
	ld.shared.u32 	%r72, [%r71+12288];
	shl.b32 	%r73, %r72, 8;
	shl.b32 	%r74, %r64, 3;
	and.b32  	%r75, %r74, 112;
	or.b32  	%r76, %r73, %r75;
	add.s32 	%r77, %r70, %r76;
	ld.shared.v4.f32 	{%f219, %f220, %f221, %f222}, [%r77];
	ld.shared.v4.f32 	{%f223, %f224, %f225, %f226}, [%r77+128];
	shl.b32 	%r78, %r68, 2;
	shl.b32 	%r79, %r64, 4;
	and.b32  	%r80, %r79, 16;
	or.b32  	%r81, %r80, %r78;
	add.s32 	%r82, %r70, %r81;
	ld.shared.v4.f32 	{%f227, %f228, %f229, %f230}, [%r82+8192];
	ld.shared.v4.f32 	{%f231, %f232, %f233, %f234}, [%r82+8256];
	fma.rn.f32 	%f235, %f219, %f227, %f922;
	fma.rn.f32 	%f236, %f219, %f228, %f921;
	fma.rn.f32 	%f237, %f219, %f229, %f920;
	fma.rn.f32 	%f238, %f219, %f230, %f919;
	fma.rn.f32 	%f239, %f219, %f231, %f918;
	fma.rn.f32 	%f240, %f219, %f232, %f917;
	fma.rn.f32 	%f241, %f219, %f233, %f916;
	fma.rn.f32 	%f242, %f219, %f234, %f915;
	fma.rn.f32 	%f243, %f220, %f227, %f914;
	fma.rn.f32 	%f244, %f220, %f228, %f913;
	fma.rn.f32 	%f245, %f220, %f229, %f912;
	fma.rn.f32 	%f246, %f220, %f230, %f911;
	fma.rn.f32 	%f247, %f220, %f231, %f910;
	fma.rn.f32 	%f248, %f220, %f232, %f909;
	fma.rn.f32 	%f249, %f220, %f233, %f908;
	fma.rn.f32 	%f250, %f220, %f234, %f907;
	fma.rn.f32 	%f251, %f221, %f227, %f906;
	fma.rn.f32 	%f252, %f221, %f228, %f905;
	fma.rn.f32 	%f253, %f221, %f229, %f904;
	fma.rn.f32 	%f254, %f221, %f230, %f903;
	fma.rn.f32 	%f255, %f221, %f231, %f902;
	fma.rn.f32 	%f256, %f221, %f232, %f901;
	fma.rn.f32 	%f257, %f221, %f233, %f900;
	fma.rn.f32 	%f258, %f221, %f234, %f899;
	fma.rn.f32 	%f259, %f222, %f227, %f898;
	fma.rn.f32 	%f260, %f222, %f228, %f897;
	fma.rn.f32 	%f261, %f222, %f229, %f896;
	fma.rn.f32 	%f262, %f222, %f230, %f895;
	fma.rn.f32 	%f263, %f222, %f231, %f894;
	fma.rn.f32 	%f264, %f222, %f232, %f893;
	fma.rn.f32 	%f265, %f222, %f233, %f892;
	fma.rn.f32 	%f266, %f222, %f234, %f891;
	fma.rn.f32 	%f267, %f223, %f227, %f890;
	fma.rn.f32 	%f268, %f223, %f228, %f889;
	fma.rn.f32 	%f269, %f223, %f229, %f888;
	fma.rn.f32 	%f270, %f223, %f230, %f887;
	fma.rn.f32 	%f271, %f223, %f231, %f886;
	fma.rn.f32 	%f272, %f223, %f232, %f885;
	fma.rn.f32 	%f273, %f223, %f233, %f884;
	fma.rn.f32 	%f274, %f223, %f234, %f883;
	fma.rn.f32 	%f275, %f224, %f227, %f882;
	fma.rn.f32 	%f276, %f224, %f228, %f881;
	fma.rn.f32 	%f277, %f224, %f229, %f880;
	fma.rn.f32 	%f278, %f224, %f230, %f879;
	fma.rn.f32 	%f279, %f224, %f231, %f878;
	fma.rn.f32 	%f280, %f224, %f232, %f877;
	fma.rn.f32 	%f281, %f224, %f233, %f876;
	fma.rn.f32 	%f282, %f224, %f234, %f875;
	fma.rn.f32 	%f283, %f225, %f227, %f874;
	fma.rn.f32 	%f284, %f225, %f228, %f873;
	fma.rn.f32 	%f285, %f225, %f229, %f872;
	fma.rn.f32 	%f286, %f225, %f230, %f871;
	fma.rn.f32 	%f287, %f225, %f231, %f870;
	fma.rn.f32 	%f288, %f225, %f232, %f869;
	fma.rn.f32 	%f289, %f225, %f233, %f868;
	fma.rn.f32 	%f290, %f225, %f234, %f867;
	fma.rn.f32 	%f291, %f226, %f227, %f866;
	fma.rn.f32 	%f292, %f226, %f228, %f865;
	fma.rn.f32 	%f293, %f226, %f229, %f864;
	fma.rn.f32 	%f294, %f226, %f230, %f863;
	fma.rn.f32 	%f295, %f226, %f231, %f862;
	fma.rn.f32 	%f296, %f226, %f232, %f861;
	fma.rn.f32 	%f297, %f226, %f233, %f860;
	fma.rn.f32 	%f298, %f226, %f234, %f859;
	ld.shared.u32 	%r83, [%r71+12304];
	shl.b32 	%r84, %r83, 8;
	or.b32  	%r85, %r84, %r75;
	add.s32 	%r86, %r70, %r85;
	ld.shared.v4.f32 	{%f299, %f300, %f301, %f302}, [%r86];
	ld.shared.v4.f32 	{%f303, %f304, %f305, %f306}, [%r86+128];
	ld.shared.v4.f32 	{%f307, %f308, %f309, %f310}, [%r82+8704];
	ld.shared.v4.f32 	{%f311, %f312, %f313, %f314}, [%r82+8768];
	fma.rn.f32 	%f315, %f299, %f307, %f235;
	fma.rn.f32 	%f316, %f299, %f308, %f236;
	fma.rn.f32 	%f317, %f299, %f309, %f237;
	fma.rn.f32 	%f318, %f299, %f310, %f238;
	fma.rn.f32 	%f319, %f299, %f311, %f239;
	fma.rn.f32 	%f320, %f299, %f312, %f240;
	fma.rn.f32 	%f321, %f299, %f313, %f241;
	fma.rn.f32 	%f322, %f299, %f314, %f242;
	fma.rn.f32 	%f323, %f300, %f307, %f243;
	fma.rn.f32 	%f324, %f300, %f308, %f244;
	fma.rn.f32 	%f325, %f300, %f309, %f245;
	fma.rn.f32 	%f326, %f300, %f310, %f246;
	fma.rn.f32 	%f327, %f300, %f311, %f247;
	fma.rn.f32 	%f328, %f300, %f312, %f248;
	fma.rn.f32 	%f329, %f300, %f313, %f249;
	fma.rn.f32 	%f330, %f300, %f314, %f250;
	fma.rn.f32 	%f331, %f301, %f307, %f251;
	fma.rn.f32 	%f332, %f301, %f308, %f252;
	fma.rn.f32 	%f333, %f301, %f309, %f253;
	fma.rn.f32 	%f334, %f301, %f310, %f254;
	fma.rn.f32 	%f335, %f301, %f311, %f255;
	fma.rn.f32 	%f336, %f301, %f312, %f256;
	fma.rn.f32 	%f337, %f301, %f313, %f257;
	fma.rn.f32 	%f338, %f301, %f314, %f258;
	fma.rn.f32 	%f339, %f302, %f307, %f259;
	fma.rn.f32 	%f340, %f302, %f308, %f260;
	fma.rn.f32 	%f341, %f302, %f309, %f261;
	fma.rn.f32 	%f342, %f302, %f310, %f262;
	fma.rn.f32 	%f343, %f302, %f311, %f263;
	fma.rn.f32 	%f344, %f302, %f312, %f264;
	fma.rn.f32 	%f345, %f302, %f313, %f265;
	fma.rn.f32 	%f346, %f302, %f314, %f266;
	fma.rn.f32 	%f347, %f303, %f307, %f267;
	fma.rn.f32 	%f348, %f303, %f308, %f268;
	fma.rn.f32 	%f349, %f303, %f309, %f269;
	fma.rn.f32 	%f350, %f303, %f310, %f270;
	fma.rn.f32 	%f351, %f303, %f311, %f271;
	fma.rn.f32 	%f352, %f303, %f312, %f272;
	fma.rn.f32 	%f353, %f303, %f313, %f273;
	fma.rn.f32 	%f354, %f303, %f314, %f274;
	fma.rn.f32 	%f355, %f304, %f307, %f275;
	fma.rn.f32 	%f356, %f304, %f308, %f276;
	fma.rn.f32 	%f357, %f304, %f309, %f277;
	fma.rn.f32 	%f358, %f304, %f310, %f278;
	fma.rn.f32 	%f359, %f304, %f311, %f279;
	fma.rn.f32 	%f360, %f304, %f312, %f280;
	fma.rn.f32 	%f361, %f304, %f313, %f281;
	fma.rn.f32 	%f362, %f304, %f314, %f282;
	fma.rn.f32 	%f363, %f305, %f307, %f283;
	fma.rn.f32 	%f364, %f305, %f308, %f284;
	fma.rn.f32 	%f365, %f305, %f309, %f285;
	fma.rn.f32 	%f366, %f305, %f310, %f286;
	fma.rn.f32 	%f367, %f305, %f311, %f287;
	fma.rn.f32 	%f368, %f305, %f312, %f288;
	fma.rn.f32 	%f369, %f305, %f313, %f289;
	fma.rn.f32 	%f370, %f305, %f314, %f290;
	fma.rn.f32 	%f371, %f306, %f307, %f291;
	fma.rn.f32 	%f372, %f306, %f308, %f292;
	fma.rn.f32 	%f373, %f306, %f309, %f293;
	fma.rn.f32 	%f374, %f306, %f310, %f294;
	fma.rn.f32 	%f375, %f306, %f311, %f295;
	fma.rn.f32 	%f376, %f306, %f312, %f296;
	fma.rn.f32 	%f377, %f306, %f313, %f297;
	fma.rn.f32 	%f378, %f306, %f314, %f298;
	ld.shared.u32 	%r87, [%r71+12320];
	shl.b32 	%r88, %r87, 8;
	or.b32  	%r89, %r88, %r75;
	add.s32 	%r90, %r70, %r89;
	ld.shared.v4.f32 	{%f379, %f380, %f381, %f382}, [%r90];
	ld.shared.v4.f32 	{%f383, %f384, %f385, %f386}, [%r90+128];
	ld.shared.v4.f32 	{%f387, %f388, %f389, %f390}, [%r82+9216];
	ld.shared.v4.f32 	{%f391, %f392, %f393, %f394}, [%r82+9280];
	fma.rn.f32 	%f395, %f379, %f387, %f315;
	fma.rn.f32 	%f396, %f379, %f388, %f316;
	fma.rn.f32 	%f397, %f379, %f389, %f317;
	fma.rn.f32 	%f398, %f379, %f390, %f318;
	fma.rn.f32 	%f399, %f379, %f391, %f319;
	fma.rn.f32 	%f400, %f379, %f392, %f320;
	fma.rn.f32 	%f401, %f379, %f393, %f321;
	fma.rn.f32 	%f402, %f379, %f394, %f322;
	fma.rn.f32 	%f403, %f380, %f387, %f323;
	fma.rn.f32 	%f404, %f380, %f388, %f324;
	fma.rn.f32 	%f405, %f380, %f389, %f325;
	fma.rn.f32 	%f406, %f380, %f390, %f326;
	fma.rn.f32 	%f407, %f380, %f391, %f327;
	fma.rn.f32 	%f408, %f380, %f392, %f328;
	fma.rn.f32 	%f409, %f380, %f393, %f329;
	fma.rn.f32 	%f410, %f380, %f394, %f330;
	fma.rn.f32 	%f411, %f381, %f387, %f331;
	fma.rn.f32 	%f412, %f381, %f388, %f332;
	fma.rn.f32 	%f413, %f381, %f389, %f333;
	fma.rn.f32 	%f414, %f381, %f390, %f334;
	fma.rn.f32 	%f415, %f381, %f391, %f335;
	fma.rn.f32 	%f416, %f381, %f392, %f336;
	fma.rn.f32 	%f417, %f381, %f393, %f337;
	fma.rn.f32 	%f418, %f381, %f394, %f338;
	fma.rn.f32 	%f419, %f382, %f387, %f339;
	fma.rn.f32 	%f420, %f382, %f388, %f340;
	fma.rn.f32 	%f421, %f382, %f389, %f341;
	fma.rn.f32 	%f422, %f382, %f390, %f342;
	fma.rn.f32 	%f423, %f382, %f391, %f343;
	fma.rn.f32 	%f424, %f382, %f392, %f344;
	fma.rn.f32 	%f425, %f382, %f393, %f345;
	fma.rn.f32 	%f426, %f382, %f394, %f346;
	fma.rn.f32 	%f427, %f383, %f387, %f347;
	fma.rn.f32 	%f428, %f383, %f388, %f348;
	fma.rn.f32 	%f429, %f383, %f389, %f349;
	fma.rn.f32 	%f430, %f383, %f390, %f350;
	fma.rn.f32 	%f431, %f383, %f391, %f351;
	fma.rn.f32 	%f432, %f383, %f392, %f352;
	fma.rn.f32 	%f433, %f383, %f393, %f353;
	fma.rn.f32 	%f434, %f383, %f394, %f354;
	fma.rn.f32 	%f435, %f384, %f387, %f355;
	fma.rn.f32 	%f436, %f384, %f388, %f356;
	fma.rn.f32 	%f437, %f384, %f389, %f357;
	fma.rn.f32 	%f438, %f384, %f390, %f358;
	fma.rn.f32 	%f439, %f384, %f391, %f359;
	fma.rn.f32 	%f440, %f384, %f392, %f360;
	fma.rn.f32 	%f441, %f384, %f393, %f361;
	fma.rn.f32 	%f442, %f384, %f394, %f362;
	fma.rn.f32 	%f443, %f385, %f387, %f363;
	fma.rn.f32 	%f444, %f385, %f388, %f364;
	fma.rn.f32 	%f445, %f385, %f389, %f365;
	fma.rn.f32 	%f446, %f385, %f390, %f366;
	fma.rn.f32 	%f447, %f385, %f391, %f367;
	fma.rn.f32 	%f448, %f385, %f392, %f368;
	fma.rn.f32 	%f449, %f385, %f393, %f369;
	fma.rn.f32 	%f450, %f385, %f394, %f370;
	fma.rn.f32 	%f451, %f386, %f387, %f371;
	fma.rn.f32 	%f452, %f386, %f388, %f372;
	fma.rn.f32 	%f453, %f386, %f389, %f373;
	fma.rn.f32 	%f454, %f386, %f390, %f374;
	fma.rn.f32 	%f455, %f386, %f391, %f375;
	fma.rn.f32 	%f456, %f386, %f392, %f376;
	fma.rn.f32 	%f457, %f386, %f393, %f377;
	fma.rn.f32 	%f458, %f386, %f394, %f378;
	ld.shared.u32 	%r91, [%r71+12336];
	shl.b32 	%r92, %r91, 8;
	or.b32  	%r93, %r92, %r75;
	add.s32 	%r94, %r70, %r93;
	ld.shared.v4.f32 	{%f459, %f460, %f461, %f462}, [%r94];
	ld.shared.v4.f32 	{%f463, %f464, %f465, %f466}, [%r94+128];
	ld.shared.v4.f32 	{%f467, %f468, %f469, %f470}, [%r82+9728];
	ld.shared.v4.f32 	{%f471, %f472, %f473, %f474}, [%r82+9792];
	fma.rn.f32 	%f475, %f459, %f467, %f395;
	fma.rn.f32 	%f476, %f459, %f468, %f396;
	fma.rn.f32 	%f477, %f459, %f469, %f397;
	fma.rn.f32 	%f478, %f459, %f470, %f398;
	fma.rn.f32 	%f479, %f459, %f471, %f399;
	fma.rn.f32 	%f480, %f459, %f472, %f400;
	fma.rn.f32 	%f481, %f459, %f473, %f401;
	fma.rn.f32 	%f482, %f459, %f474, %f402;
	fma.rn.f32 	%f483, %f460, %f467, %f403;
	fma.rn.f32 	%f484, %f460, %f468, %f404;
	fma.rn.f32 	%f485, %f460, %f469, %f405;
	fma.rn.f32 	%f486, %f460, %f470, %f406;
	fma.rn.f32 	%f487, %f460, %f471, %f407;
	fma.rn.f32 	%f488, %f460, %f472, %f408;
	fma.rn.f32 	%f489, %f460, %f473, %f409;
	fma.rn.f32 	%f490, %f460, %f474, %f410;
	fma.rn.f32 	%f491, %f461, %f467, %f411;
	fma.rn.f32 	%f492, %f461, %f468, %f412;
	fma.rn.f32 	%f493, %f461, %f469, %f413;
	fma.rn.f32 	%f494, %f461, %f470, %f414;
	fma.rn.f32 	%f495, %f461, %f471, %f415;
	fma.rn.f32 	%f496, %f461, %f472, %f416;
	fma.rn.f32 	%f497, %f461, %f473, %f417;
	fma.rn.f32 	%f498, %f461, %f474, %f418;
	fma.rn.f32 	%f499, %f462, %f467, %f419;
	fma.rn.f32 	%f500, %f462, %f468, %f420;
	fma.rn.f32 	%f501, %f462, %f469, %f421;
	fma.rn.f32 	%f502, %f462, %f470, %f422;
	fma.rn.f32 	%f503, %f462, %f471, %f423;
	fma.rn.f32 	%f504, %f462, %f472, %f424;
	fma.rn.f32 	%f505, %f462, %f473, %f425;
	fma.rn.f32 	%f506, %f462, %f474, %f426;
	fma.rn.f32 	%f507, %f463, %f467, %f427;
	fma.rn.f32 	%f508, %f463, %f468, %f428;
	fma.rn.f32 	%f509, %f463, %f469, %f429;
	fma.rn.f32 	%f510, %f463, %f470, %f430;
	fma.rn.f32 	%f511, %f463, %f471, %f431;
	fma.rn.f32 	%f512, %f463, %f472, %f432;
	fma.rn.f32 	%f513, %f463, %f473, %f433;
	fma.rn.f32 	%f514, %f463, %f474, %f434;
	fma.rn.f32 	%f515, %f464, %f467, %f435;
	fma.rn.f32 	%f516, %f464, %f468, %f436;
	fma.rn.f32 	%f517, %f464, %f469, %f437;
	fma.rn.f32 	%f518, %f464, %f470, %f438;
	fma.rn.f32 	%f519, %f464, %f471, %f439;
	fma.rn.f32 	%f520, %f464, %f472, %f440;
	fma.rn.f32 	%f521, %f464, %f473, %f441;
	fma.rn.f32 	%f522, %f464, %f474, %f442;
	fma.rn.f32 	%f523, %f465, %f467, %f443;
	fma.rn.f32 	%f524, %f465, %f468, %f444;
	fma.rn.f32 	%f525, %f465, %f469, %f445;
	fma.rn.f32 	%f526, %f465, %f470, %f446;
	fma.rn.f32 	%f527, %f465, %f471, %f447;
	fma.rn.f32 	%f528, %f465, %f472, %f448;
	fma.rn.f32 	%f529, %f465, %f473, %f449;
	fma.rn.f32 	%f530, %f465, %f474, %f450;
	fma.rn.f32 	%f531, %f466, %f467, %f451;
	fma.rn.f32 	%f532, %f466, %f468, %f452;
	fma.rn.f32 	%f533, %f466, %f469, %f453;
	fma.rn.f32 	%f534, %f466, %f470, %f454;
	fma.rn.f32 	%f535, %f466, %f471, %f455;
	fma.rn.f32 	%f536, %f466, %f472, %f456;
	fma.rn.f32 	%f537, %f466, %f473, %f457;
	fma.rn.f32 	%f538, %f466, %f474, %f458;
	ld.shared.u32 	%r95, [%r71+12352];
	shl.b32 	%r96, %r95, 8;
	or.b32  	%r97, %r96, %r75;
	add.s32 	%r98, %r70, %r97;
	ld.shared.v4.f32 	{%f539, %f540, %f541, %f542}, [%r98];
	ld.shared.v4.f32 	{%f543, %f544, %f545, %f546}, [%r98+128];
	ld.shared.v4.f32 	{%f547, %f548, %f549, %f550}, [%r82+10240];
	ld.shared.v4.f32 	{%f551, %f552, %f553, %f554}, [%r82+10304];
	fma.rn.f32 	%f555, %f539, %f547, %f475;
	fma.rn.f32 	%f556, %f539, %f548, %f476;
	fma.rn.f32 	%f557, %f539, %f549, %f477;
	fma.rn.f32 	%f558, %f539, %f550, %f478;
	fma.rn.f32 	%f559, %f539, %f551, %f479;
	fma.rn.f32 	%f560, %f539, %f552, %f480;
	fma.rn.f32 	%f561, %f539, %f553, %f481;
	fma.rn.f32 	%f562, %f539, %f554, %f482;
	fma.rn.f32 	%f563, %f540, %f547, %f483;
	fma.rn.f32 	%f564, %f540, %f548, %f484;
	fma.rn.f32 	%f565, %f540, %f549, %f485;
	fma.rn.f32 	%f566, %f540, %f550, %f486;
	fma.rn.f32 	%f567, %f540, %f551, %f487;
	fma.rn.f32 	%f568, %f540, %f552, %f488;
	fma.rn.f32 	%f569, %f540, %f553, %f489;
	fma.rn.f32 	%f570, %f540, %f554, %f490;
	fma.rn.f32 	%f571, %f541, %f547, %f491;
	fma.rn.f32 	%f572, %f541, %f548, %f492;
	fma.rn.f32 	%f573, %f541, %f549, %f493;
	fma.rn.f32 	%f574, %f541, %f550, %f494;
	fma.rn.f32 	%f575, %f541, %f551, %f495;
	fma.rn.f32 	%f576, %f541, %f552, %f496;
	fma.rn.f32 	%f577, %f541, %f553, %f497;
	fma.rn.f32 	%f578, %f541, %f554, %f498;
	fma.rn.f32 	%f579, %f542, %f547, %f499;
	fma.rn.f32 	%f580, %f542, %f548, %f500;
	fma.rn.f32 	%f581, %f542, %f549, %f501;
	fma.rn.f32 	%f582, %f542, %f550, %f502;
	fma.rn.f32 	%f583, %f542, %f551, %f503;
	fma.rn.f32 	%f584, %f542, %f552, %f504;
	fma.rn.f32 	%f585, %f542, %f553, %f505;
	fma.rn.f32 	%f586, %f542, %f554, %f506;
	fma.rn.f32 	%f587, %f543, %f547, %f507;
	fma.rn.f32 	%f588, %f543, %f548, %f508;
	fma.rn.f32 	%f589, %f543, %f549, %f509;
	fma.rn.f32 	%f590, %f543, %f550, %f510;
	fma.rn.f32 	%f591, %f543, %f551, %f511;
	fma.rn.f32 	%f592, %f543, %f552, %f512;
	fma.rn.f32 	%f593, %f543, %f553, %f513;
	fma.rn.f32 	%f594, %f543, %f554, %f514;
	fma.rn.f32 	%f595, %f544, %f547, %f515;
	fma.rn.f32 	%f596, %f544, %f548, %f516;
	fma.rn.f32 	%f597, %f544, %f549, %f517;
	fma.rn.f32 	%f598, %f544, %f550, %f518;
	fma.rn.f32 	%f599, %f544, %f551, %f519;
	fma.rn.f32 	%f600, %f544, %f552, %f520;
	fma.rn.f32 	%f601, %f544, %f553, %f521;
	fma.rn.f32 	%f602, %f544, %f554, %f522;
	fma.rn.f32 	%f603, %f545, %f547, %f523;
	fma.rn.f32 	%f604, %f545, %f548, %f524;
	fma.rn.f32 	%f605, %f545, %f549, %f525;
	fma.rn.f32 	%f606, %f545, %f550, %f526;
	fma.rn.f32 	%f607, %f545, %f551, %f527;
	fma.rn.f32 	%f608, %f545, %f552, %f528;
	fma.rn.f32 	%f609, %f545, %f553, %f529;
	fma.rn.f32 	%f610, %f545, %f554, %f530;
	fma.rn.f32 	%f611, %f546, %f547, %f531;
	fma.rn.f32 	%f612, %f546, %f548, %f532;
	fma.rn.f32 	%f613, %f546, %f549, %f533;
	fma.rn.f32 	%f614, %f546, %f550, %f534;
	fma.rn.f32 	%f615, %f546, %f551, %f535;
	fma.rn.f32 	%f616, %f546, %f552, %f536;
	fma.rn.f32 	%f617, %f546, %f553, %f537;
	fma.rn.f32 	%f618, %f546, %f554, %f538;
	ld.shared.u32 	%r99, [%r71+12368];
	shl.b32 	%r100, %r99, 8;
	or.b32  	%r101, %r100, %r75;
	add.s32 	%r102, %r70, %r101;
	ld.shared.v4.f32 	{%f619, %f620, %f621, %f622}, [%r102];
	ld.shared.v4.f32 	{%f623, %f624, %f625, %f626}, [%r102+128];
	ld.shared.v4.f32 	{%f627, %f628, %f629, %f630}, [%r82+10752];
	ld.shared.v4.f32 	{%f631, %f632, %f633, %f634}, [%r82+10816];
	fma.rn.f32 	%f635, %f619, %f627, %f555;
	fma.rn.f32 	%f636, %f619, %f628, %f556;
	fma.rn.f32 	%f637, %f619, %f629, %f557;
	fma.rn.f32 	%f638, %f619, %f630, %f558;
	fma.rn.f32 	%f639, %f619, %f631, %f559;
	fma.rn.f32 	%f640, %f619, %f632, %f560;
	fma.rn.f32 	%f641, %f619, %f633, %f561;
	fma.rn.f32 	%f642, %f619, %f634, %f562;
	fma.rn.f32 	%f643, %f620, %f627, %f563;
	fma.rn.f32 	%f644, %f620, %f628, %f564;
	fma.rn.f32 	%f645, %f620, %f629, %f565;
	fma.rn.f32 	%f646, %f620, %f630, %f566;
	fma.rn.f32 	%f647, %f620, %f631, %f567;
	fma.rn.f32 	%f648, %f620, %f632, %f568;
	fma.rn.f32 	%f649, %f620, %f633, %f569;
	fma.rn.f32 	%f650, %f620, %f634, %f570;
	fma.rn.f32 	%f651, %f621, %f627, %f571;
	fma.rn.f32 	%f652, %f621, %f628, %f572;
	fma.rn.f32 	%f653, %f621, %f629, %f573;
	fma.rn.f32 	%f654, %f621, %f630, %f574;
	fma.rn.f32 	%f655, %f621, %f631, %f575;
	fma.rn.f32 	%f656, %f621, %f632, %f576;
	fma.rn.f32 	%f657, %f621, %f633, %f577;
	fma.rn.f32 	%f658, %f621, %f634, %f578;
	fma.rn.f32 	%f659, %f622, %f627, %f579;
	fma.rn.f32 	%f660, %f622, %f628, %f580;
	fma.rn.f32 	%f661, %f622, %f629, %f581;
	fma.rn.f32 	%f662, %f622, %f630, %f582;
	fma.rn.f32 	%f663, %f622, %f631, %f583;
	fma.rn.f32 	%f664, %f622, %f632, %f584;
	fma.rn.f32 	%f665, %f622, %f633, %f585;
	fma.rn.f32 	%f666, %f622, %f634, %f586;
	fma.rn.f32 	%f667, %f623, %f627, %f587;
	fma.rn.f32 	%f668, %f623, %f628, %f588;
	fma.rn.f32 	%f669, %f623, %f629, %f589;
	fma.rn.f32 	%f670, %f623, %f630, %f590;
	fma.rn.f32 	%f671, %f623, %f631, %f591;
	fma.rn.f32 	%f672, %f623, %f632, %f592;
	fma.rn.f32 	%f673, %f623, %f633, %f593;
	fma.rn.f32 	%f674, %f623, %f634, %f594;
	fma.rn.f32 	%f675, %f624, %f627, %f595;
	fma.rn.f32 	%f676, %f624, %f628, %f596;
	fma.rn.f32 	%f677, %f624, %f629, %f597;
	fma.rn.f32 	%f678, %f624, %f630, %f598;
	fma.rn.f32 	%f679, %f624, %f631, %f599;
	fma.rn.f32 	%f680, %f624, %f632, %f600;
	fma.rn.f32 	%f681, %f624, %f633, %f601;
	fma.rn.f32 	%f682, %f624, %f634, %f602;
	fma.rn.f32 	%f683, %f625, %f627, %f603;
	fma.rn.f32 	%f684, %f625, %f628, %f604;
	fma.rn.f32 	%f685, %f625, %f629, %f605;
	fma.rn.f32 	%f686, %f625, %f630, %f606;
	fma.rn.f32 	%f687, %f625, %f631, %f607;
	fma.rn.f32 	%f688, %f625, %f632, %f608;
	fma.rn.f32 	%f689, %f625, %f633, %f609;
	fma.rn.f32 	%f690, %f625, %f634, %f610;
	fma.rn.f32 	%f691, %f626, %f627, %f611;
	fma.rn.f32 	%f692, %f626, %f628, %f612;
	fma.rn.f32 	%f693, %f626, %f629, %f613;
	fma.rn.f32 	%f694, %f626, %f630, %f614;
	fma.rn.f32 	%f695, %f626, %f631, %f615;
	fma.rn.f32 	%f696, %f626, %f632, %f616;
	fma.rn.f32 	%f697, %f626, %f633, %f617;
	fma.rn.f32 	%f698, %f626, %f634, %f618;
	ld.shared.u32 	%r103, [%r71+12384];
	shl.b32 	%r104, %r103, 8;
	or.b32  	%r105, %r104, %r75;
	add.s32 	%r106, %r70, %r105;
	ld.shared.v4.f32 	{%f699, %f700, %f701, %f702}, [%r106];
	ld.shared.v4.f32 	{%f703, %f704, %f705, %f706}, [%r106+128];
	ld.shared.v4.f32 	{%f707, %f708, %f709, %f710}, [%r82+11264];
	ld.shared.v4.f32 	{%f711, %f712, %f713, %f714}, [%r82+11328];
	fma.rn.f32 	%f715, %f699, %f707, %f635;
	fma.rn.f32 	%f716, %f699, %f708, %f636;
	fma.rn.f32 	%f717, %f699, %f709, %f637;
	fma.rn.f32 	%f718, %f699, %f710, %f638;
	fma.rn.f32 	%f719, %f699, %f711, %f639;
	fma.rn.f32 	%f720, %f699, %f712, %f640;
	fma.rn.f32 	%f721, %f699, %f713, %f641;
	fma.rn.f32 	%f722, %f699, %f714, %f642;
	fma.rn.f32 	%f723, %f700, %f707, %f643;
	fma.rn.f32 	%f724, %f700, %f708, %f644;
	fma.rn.f32 	%f725, %f700, %f709, %f645;
	fma.rn.f32 	%f726, %f700, %f710, %f646;
	fma.rn.f32 	%f727, %f700, %f711, %f647;
	fma.rn.f32 	%f728, %f700, %f712, %f648;
	fma.rn.f32 	%f729, %f700, %f713, %f649;
	fma.rn.f32 	%f730, %f700, %f714, %f650;
	fma.rn.f32 	%f731, %f701, %f707, %f651;
	fma.rn.f32 	%f732, %f701, %f708, %f652;
	fma.rn.f32 	%f733, %f701, %f709, %f653;
	fma.rn.f32 	%f734, %f701, %f710, %f654;
	fma.rn.f32 	%f735, %f701, %f711, %f655;
	fma.rn.f32 	%f736, %f701, %f712, %f656;
	fma.rn.f32 	%f737, %f701, %f713, %f657;
	fma.rn.f32 	%f738, %f701, %f714, %f658;
	fma.rn.f32 	%f739, %f702, %f707, %f659;
	fma.rn.f32 	%f740, %f702, %f708, %f660;
	fma.rn.f32 	%f741, %f702, %f709, %f661;
	fma.rn.f32 	%f742, %f702, %f710, %f662;
	fma.rn.f32 	%f743, %f702, %f711, %f663;
	fma.rn.f32 	%f744, %f702, %f712, %f664;
	fma.rn.f32 	%f745, %f702, %f713, %f665;
	fma.rn.f32 	%f746, %f702, %f714, %f666;
	fma.rn.f32 	%f747, %f703, %f707, %f667;
	fma.rn.f32 	%f748, %f703, %f708, %f668;
	fma.rn.f32 	%f749, %f703, %f709, %f669;
	fma.rn.f32 	%f750, %f703, %f710, %f670;
	fma.rn.f32 	%f751, %f703, %f711, %f671;
	fma.rn.f32 	%f752, %f703, %f712, %f672;
	fma.rn.f32 	%f753, %f703, %f713, %f673;
	fma.rn.f32 	%f754, %f703, %f714, %f674;
	fma.rn.f32 	%f755, %f704, %f707, %f675;
	fma.rn.f32 	%f756, %f704, %f708, %f676;
	fma.rn.f32 	%f757, %f704, %f709, %f677;
	fma.rn.f32 	%f758, %f704, %f710, %f678;
	fma.rn.f32 	%f759, %f704, %f711, %f679;
	fma.rn.f32 	%f760, %f704, %f712, %f680;
	fma.rn.f32 	%f761, %f704, %f713, %f681;
	fma.rn.f32 	%f762, %f704, %f714, %f682;
	fma.rn.f32 	%f763, %f705, %f707, %f683;
	fma.rn.f32 	%f764, %f705, %f708, %f684;
	fma.rn.f32 	%f765, %f705, %f709, %f685;
	fma.rn.f32 	%f766, %f705, %f710, %f686;
	fma.rn.f32 	%f767, %f705, %f711, %f687;
	fma.rn.f32 	%f768, %f705, %f712, %f688;
	fma.rn.f32 	%f769, %f705, %f713, %f689;
	fma.rn.f32 	%f770, %f705, %f714, %f690;
	fma.rn.f32 	%f771, %f706, %f707, %f691;
	fma.rn.f32 	%f772, %f706, %f708, %f692;
	fma.rn.f32 	%f773, %f706, %f709, %f693;
	fma.rn.f32 	%f774, %f706, %f710, %f694;
	fma.rn.f32 	%f775, %f706, %f711, %f695;
	fma.rn.f32 	%f776, %f706, %f712, %f696;
	fma.rn.f32 	%f777, %f706, %f713, %f697;
	fma.rn.f32 	%f778, %f706, %f714, %f698;
	ld.shared.u32 	%r107, [%r71+12400];
	shl.b32 	%r108, %r107, 8;
	or.b32  	%r109, %r108, %r75;
	add.s32 	%r110, %r70, %r109;
	ld.shared.v4.f32 	{%f779, %f780, %f781, %f782}, [%r110];
	ld.shared.v4.f32 	{%f783, %f784, %f785, %f786}, [%r110+128];
	ld.shared.v4.f32 	{%f787, %f788, %f789, %f790}, [%r82+11776];
	ld.shared.v4.f32 	{%f791, %f792, %f793, %f794}, [%r82+11840];
	fma.rn.f32 	%f922, %f779, %f787, %f715;
	fma.rn.f32 	%f921, %f779, %f788, %f716;
	fma.rn.f32 	%f920, %f779, %f789, %f717;
	fma.rn.f32 	%f919, %f779, %f790, %f718;
	fma.rn.f32 	%f918, %f779, %f791, %f719;
	fma.rn.f32 	%f917, %f779, %f792, %f720;
	fma.rn.f32 	%f916, %f779, %f793, %f721;
	fma.rn.f32 	%f915, %f779, %f794, %f722;
	fma.rn.f32 	%f914, %f780, %f787, %f723;
	fma.rn.f32 	%f913, %f780, %f788, %f724;
	fma.rn.f32 	%f912, %f780, %f789, %f725;
	fma.rn.f32 	%f911, %f780, %f790, %f726;
	fma.rn.f32 	%f910, %f780, %f791, %f727;
	fma.rn.f32 	%f909, %f780, %f792, %f728;
	fma.rn.f32 	%f908, %f780, %f793, %f729;
	fma.rn.f32 	%f907, %f780, %f794, %f730;
	fma.rn.f32 	%f906, %f781, %f787, %f731;
	fma.rn.f32 	%f905, %f781, %f788, %f732;
	fma.rn.f32 	%f904, %f781, %f789, %f733;
	fma.rn.f32 	%f903, %f781, %f790, %f734;
	fma.rn.f32 	%f902, %f781, %f791, %f735;
	fma.rn.f32 	%f901, %f781, %f792, %f736;
	fma.rn.f32 	%f900, %f781, %f793, %f737;
	fma.rn.f32 	%f899, %f781, %f794, %f738;
	fma.rn.f32 	%f898, %f782, %f787, %f739;
	fma.rn.f32 	%f897, %f782, %f788, %f740;
	fma.rn.f32 	%f896, %f782, %f789, %f741;
	fma.rn.f32 	%f895, %f782, %f790, %f742;
	fma.rn.f32 	%f894, %f782, %f791, %f743;
	fma.rn.f32 	%f893, %f782, %f792, %f744;
	fma.rn.f32 	%f892, %f782, %f793, %f745;
	fma.rn.f32 	%f891, %f782, %f794, %f746;
	fma.rn.f32 	%f890, %f783, %f787, %f747;
	fma.rn.f32 	%f889, %f783, %f788, %f748;
	fma.rn.f32 	%f888, %f783, %f789, %f749;
	fma.rn.f32 	%f887, %f783, %f790, %f750;
	fma.rn.f32 	%f886, %f783, %f791, %f751;
	fma.rn.f32 	%f885, %f783, %f792, %f752;
	fma.rn.f32 	%f884, %f783, %f793, %f753;
	fma.rn.f32 	%f883, %f783, %f794, %f754;
	fma.rn.f32 	%f882, %f784, %f787, %f755;
	fma.rn.f32 	%f881, %f784, %f788, %f756;
	fma.rn.f32 	%f880, %f784, %f789, %f757;
	fma.rn.f32 	%f879, %f784, %f790, %f758;
	fma.rn.f32 	%f878, %f784, %f791, %f759;
	fma.rn.f32 	%f877, %f784, %f792, %f760;
	fma.rn.f32 	%f876, %f784, %f793, %f761;
	fma.rn.f32 	%f875, %f784, %f794, %f762;
	fma.rn.f32 	%f874, %f785, %f787, %f763;
	fma.rn.f32 	%f873, %f785, %f788, %f764;
	fma.rn.f32 	%f872, %f785, %f789, %f765;
	fma.rn.f32 	%f871, %f785, %f790, %f766;
	fma.rn.f32 	%f870, %f785, %f791, %f767;
	fma.rn.f32 	%f869, %f785, %f792, %f768;
	fma.rn.f32 	%f868, %f785, %f793, %f769;
	fma.rn.f32 	%f867, %f785, %f794, %f770;
	fma.rn.f32 	%f866, %f786, %f787, %f771;
	fma.rn.f32 	%f865, %f786, %f788, %f772;
	fma.rn.f32 	%f864, %f786, %f789, %f773;
	fma.rn.f32 	%f863, %f786, %f790, %f774;
	fma.rn.f32 	%f862, %f786, %f791, %f775;
	fma.rn.f32 	%f861, %f786, %f792, %f776;
	fma.rn.f32 	%f860, %f786, %f793, %f777;
	fma.rn.f32 	%f859, %f786, %f794, %f778;
	bar.sync 	0;
	add.s32 	%r145, %r145, 8;
	add.s32 	%r144, %r144, %r2;
	shl.b32 	%r111, %r136, 5;
	add.s32 	%r143, %r143, %r111;
	shl.b32 	%r112, %r139, 3;
	add.s32 	%r142, %r142, %r112;
	setp.lt.s32 	%p3, %r145, %r141;
	@%p3 bra 	$L__BB2_2;
$L__BB2_5:
	ld.param.u32 	%r140, [_Z6nmGEMMILi64ELi128ELi32ELi8ELi8ELi8EEvPfS0_PiS0_iiii_param_5];
	ld.param.u64 	%rd60, [_Z6nmGEMMILi64ELi128ELi32ELi8ELi8ELi8EEvPfS0_PiS0_iiii_param_3];
	mov.u32 	%r113, %ctaid.y;
	shl.b32 	%r114, %r113, 6;
	mov.u32 	%r115, %tid.y;
	mov.u32 	%r116, %ntid.x;
	mov.u32 	%r117, %tid.x;
	mad.lo.s32 	%r118, %r115, %r116, %r117;
	shl.b32 	%r119, %r118, 1;
	and.b32  	%r120, %r119, 28;
	or.b32  	%r121, %r120, %r114;
	mov.u32 	%r122, %ctaid.x;
	shl.b32 	%r123, %r122, 7;
	shr.u32 	%r124, %r118, 1;
	and.b32  	%r125, %r124, 8;
	and.b32  	%r126, %r118, 4194272;
	or.b32  	%r127, %r125, %r126;
	shl.b32 	%r128, %r118, 2;
	and.b32  	%r129, %r128, 4;
	or.b32  	%r130, %r127, %r129;
	add.s32 	%r131, %r130, %r123;
	cvta.to.global.u64 	%rd45, %rd60;
	mad.lo.s32 	%r132, %r121, %r140, %r131;
	mul.wide.s32 	%rd46, %r132, 4;
	add.s64 	%rd47, %rd45, %rd46;
	st.global.v4.f32 	[%rd47], {%f922, %f921, %f920, %f919};
	st.global.v4.f32 	[%rd47+64], {%f918, %f917, %f916, %f915};
	shl.b32 	%r133, %r140, 5;
	add.s32 	%r134, %r132, %r133;
	mul.wide.s32 	%rd48, %r134, 4;
	add.s64 	%rd49, %rd45, %rd48;
	st.global.v4.f32 	[%rd49], {%f890, %f889, %f888, %f887};
	st.global.v4.f32 	[%rd49+64], {%f886, %f885, %f884, %f883};
	mul.wide.s32 	%rd50, %r140, 4;
	add.s64 	%rd51, %rd47, %rd50;
	st.global.v4.f32 	[%rd51], {%f914, %f913, %f912, %f911};
	st.global.v4.f32 	[%rd51+64], {%f910, %f909, %f908, %f907};
	add.s64 	%rd52, %rd49, %rd50;
	st.global.v4.f32 	[%rd52], {%f882, %f881, %f880, %f879};
	st.global.v4.f32 	[%rd52+64], {%f878, %f877, %f876, %f875};
	add.s64 	%rd53, %rd51, %rd50;
	st.global.v4.f32 	[%rd53], {%f906, %f905, %f904, %f903};
	st.global.v4.f32 	[%rd53+64], {%f902, %f901, %f900, %f899};
	add.s64 	%rd54, %rd52, %rd50;
	st.global.v4.f32 	[%rd54], {%f874, %f873, %f872, %f871};
	st.global.v4.f32 	[%rd54+64], {%f870, %f869, %f868, %f867};
	add.s64 	%rd55, %rd53, %rd50;
	st.global.v4.f32 	[%rd55], {%f898, %f897, %f896, %f895};
	st.global.v4.f32 	[%rd55+64], {%f894, %f893, %f892, %f891};
	add.s64 	%rd56, %rd54, %rd50;
	st.global.v4.f32 	[%rd56], {%f866, %f865, %f864, %f863};
	st.global.v4.f32 	[%rd56+64], {%f862, %f861, %f860, %f859};
	ret;

}
	// .globl	_Z6nmGEMMILi64ELi128ELi32ELi4ELi8ELi8EEvPfS0_PiS0_iiii
.visible .entry _Z6nmGEMMILi64ELi128ELi32ELi4ELi8ELi8EEvPfS0_PiS0_iiii(
	.param .u64 .ptr .align 1 _Z6nmGEMMILi64ELi128ELi32ELi4ELi8ELi8EEvPfS0_PiS0_iiii_param_0,
	.param .u64 .ptr .align 1 _Z6nmGEMMILi64ELi128ELi32ELi4ELi8ELi8EEvPfS0_PiS0_iiii_param_1,
	.param .u64 .ptr .align 1 _Z6nmGEMMILi64ELi128ELi32ELi4ELi8ELi8EEvPfS0_PiS0_iiii_param_2,
	.param .u64 .ptr .align 1 _Z6nmGEMMILi64ELi128ELi32ELi4ELi8ELi8EEvPfS0_PiS0_iiii_param_3,
	.param .u32 _Z6nmGEMMILi64ELi128ELi32ELi4ELi8ELi8EEvPfS0_PiS0_iiii_param_4,
	.param .u32 _Z6nmGEMMILi64ELi128ELi32ELi4ELi8ELi8EEvPfS0_PiS0_iiii_param_5,
	.param .u32 _Z6nmGEMMILi64ELi128ELi32ELi4ELi8ELi8EEvPfS0_PiS0_iiii_param_6,
	.param .u32 _Z6nmGEMMILi64ELi128ELi32ELi4ELi8ELi8EEvPfS0_PiS0_iiii_param_7
)
{
	.reg .pred 	%p<4>;
	.reg .b32 	%r<128>;
	.reg .b32 	%f<599>;
	.reg .b64 	%rd<57>;

	ld.param.u32 	%r14, [_Z6nmGEMMILi64ELi128ELi32ELi4ELi8ELi8EEvPfS0_PiS0_iiii_param_7];
	setp.lt.s32 	%p1, %r14, 1;
	mov.f32 	%f535, 0f00000000;
	mov.f32 	%f536, %f535;
	mov.f32 	%f537, %f535;
	mov.f32 	%f538, %f535;
	mov.f32 	%f539, %f535;
	mov.f32 	%f540, %f535;
	mov.f32 	%f541, %f535;
	mov.f32 	%f542, %f535;
	mov.f32 	%f543, %f535;
	mov.f32 	%f544, %f535;
	mov.f32 	%f545, %f535;
	mov.f32 	%f546, %f535;
	mov.f32 	%f547, %f535;
	mov.f32 	%f548, %f535;
	mov.f32 	%f549, %f535;
	mov.f32 	%f550, %f535;
	mov.f32 	%f551, %f535;
	mov.f32 	%f552, %f535;
	mov.f32 	%f553, %f535;
	mov.f32 	%f554, %f535;
	mov.f32 	%f555, %f535;
	mov.f32 	%f556, %f535;
	mov.f32 	%f557, %f535;
	mov.f32 	%f558, %f535;
	mov.f32 	%f559, %f535;
	mov.f32 	%f560, %f535;
	mov.f32 	%f561, %f535;
	mov.f32 	%f562, %f535;
	mov.f32 	%f563, %f535;
	mov.f32 	%f564, %f535;
	mov.f32 	%f565, %f535;
	mov.f32 	%f566, %f535;
	mov.f32 	%f567, %f535;
	mov.f32 	%f568, %f535;
	mov.f32 	%f569, %f535;
	mov.f32 	%f570, %f535;
	mov.f32 	%f571, %f535;
	mov.f32 	%f572, %f535;
	mov.f32 	%f573, %f535;
	mov.f32 	%f574, %f535;
	mov.f32 	%f575, %f535;
	mov.f32 	%f576, %f535;
	mov.f32 	%f577, %f535;
	mov.f32 	%f578, %f535;
	mov.f32 	%f579, %f535;
	mov.f32 	%f580, %f535;
	mov.f32 	%f581, %f535;
	mov.f32 	%f582, %f535;
	mov.f32 	%f583, %f535;
	mov.f32 	%f584, %f535;
	mov.f32 	%f585, %f535;
	mov.f32 	%f586, %f535;
	mov.f32 	%f587, %f535;
	mov.f32 	%f588, %f535;
	mov.f32 	%f589, %f535;
	mov.f32 	%f590, %f535;
	mov.f32 	%f591, %f535;
	mov.f32 	%f592, %f535;
	mov.f32 	%f593, %f535;
	mov.f32 	%f594, %f535;
	mov.f32 	%f595, %f535;
	mov.f32 	%f596, %f535;
	mov.f32 	%f597, %f535;
	mov.f32 	%f598, %f535;
	@%p1 bra 	$L__BB3_5;
	ld.param.u32 	%r119, [_Z6nmGEMMILi64ELi128ELi32ELi4ELi8ELi8EEvPfS0_PiS0_iiii_param_5];
	shr.s32 	%r16, %r119, 31;
	shr.u32 	%r17, %r16, 27;
	add.s32 	%r18, %r119, %r17;
	shr.s32 	%r1, %r18, 5;
	shl.b32 	%r2, %r1, 2;
	mov.f32 	%f535, 0f00000000;
	mov.b32 	%r124, 0;
	mov.u32 	%r19, %tid.y;
	mov.u32 	%r20, %ntid.x;
	mov.u32 	%r125, %r124;
	mov.u32 	%r126, %r124;
	mov.u32 	%r127, %r124;
$L__BB3_2:
	ld.param.u32 	%r120, [_Z6nmGEMMILi64ELi128ELi32ELi4ELi8ELi8EEvPfS0_PiS0_iiii_param_5];
	ld.param.u32 	%r117, [_Z6nmGEMMILi64ELi128ELi32ELi4ELi8ELi8EEvPfS0_PiS0_iiii_param_4];
	ld.param.u64 	%rd54, [_Z6nmGEMMILi64ELi128ELi32ELi4ELi8ELi8EEvPfS0_PiS0_iiii_param_1];
	ld.param.u64 	%rd53, [_Z6nmGEMMILi64ELi128ELi32ELi4ELi8ELi8EEvPfS0_PiS0_iiii_param_0];
	mov.u32 	%r21, %tid.x;
	mad.lo.s32 	%r7, %r19, %r20, %r21;
	setp.gt.u32 	%p2, %r7, 15;
	cvt.s64.s32 	%rd5, %r125;
	mov.u32 	%r22, %ctaid.y;
	shl.b32 	%r23, %r22, 6;
	cvt.u64.u32 	%rd6, %r23;
	add.s64 	%rd7, %rd5, %rd6;
	cvt.s64.s32 	%rd8, %r124;
	shr.u32 	%r24, %r7, 4;
	shl.b32 	%r25, %r7, 2;
	and.b32  	%r26, %r25, 60;
	mad.lo.s32 	%r27, %r24, %r117, %r26;
	cvt.s64.s32 	%rd9, %r27;
	add.s64 	%rd10, %rd7, %rd9;
	cvta.to.global.u64 	%rd11, %rd53;
	shl.b64 	%rd12, %rd10, 2;
	add.s64 	%rd13, %rd11, %rd12;
	ld.global.v4.f32 	{%f195, %f196, %f197, %f198}, [%rd13];
	shl.b32 	%r28, %r7, 4;
	and.b32  	%r29, %r28, 240;
	shl.b32 	%r30, %r24, 8;
	or.b32  	%r31, %r30, %r29;
	mov.u32 	%r32, smem;
	add.s32 	%r33, %r32, %r31;
	st.shared.v4.f32 	[%r33], {%f195, %f196, %f197, %f198};
	shl.b32 	%r34, %r117, 3;
	add.s32 	%r35, %r27, %r34;
	cvt.s64.s32 	%rd14, %r35;
	add.s64 	%rd15, %rd7, %rd14;
	shl.b64 	%rd16, %rd15, 2;
	add.s64 	%rd17, %rd11, %rd16;
	ld.global.v4.f32 	{%f199, %f200, %f201, %f202}, [%rd17];
	st.shared.v4.f32 	[%r33+2048], {%f199, %f200, %f201, %f202};
	shl.b32 	%r36, %r117, 4;
	add.s32 	%r37, %r27, %r36;
	cvt.s64.s32 	%rd18, %r37;
	add.s64 	%rd19, %rd7, %rd18;
	shl.b64 	%rd20, %rd19, 2;
	add.s64 	%rd21, %rd11, %rd20;
	ld.global.v4.f32 	{%f203, %f204, %f205, %f206}, [%rd21];
	st.shared.v4.f32 	[%r33+4096], {%f203, %f204, %f205, %f206};
	add.s32 	%r38, %r37, %r34;
	cvt.s64.s32 	%rd22, %r38;
	add.s64 	%rd23, %rd7, %rd22;
	shl.b64 	%rd24, %rd23, 2;
	add.s64 	%rd25, %rd11, %rd24;
	ld.global.v4.f32 	{%f207, %f208, %f209, %f210}, [%rd25];
	st.shared.v4.f32 	[%r33+6144], {%f207, %f208, %f209, %f210};
	shr.u32 	%r39, %r7, 5;
	and.b32  	%r40, %r25, 124;
	mad.lo.s32 	%r41, %r120, %r39, %r40;
	cvt.s64.s32 	%rd26, %r41;
	mov.u32 	%r42, %ctaid.x;
	shl.b32 	%r43, %r42, 7;
	cvt.s64.s32 	%rd27, %r43;
	add.s64 	%rd28, %rd26, %rd27;
	add.s64 	%rd29, %rd28, %rd8;
	cvta.to.global.u64 	%rd30, %rd54;
	shl.b64 	%rd31, %rd29, 2;
	add.s64 	%rd32, %rd30, %rd31;
	ld.global.v4.f32 	{%f211, %f212, %f213, %f214}, [%rd32];
	and.b32  	%r44, %r28, 496;
	shl.b32 	%r45, %r39, 9;
	or.b32  	%r46, %r45, %r44;
	add.s32 	%r47, %r32, %r46;
	st.shared.v4.f32 	[%r47+8192], {%f211, %f212, %f213, %f214};
	@%p2 bra 	$L__BB3_4;
	ld.param.u64 	%rd55, [_Z6nmGEMMILi64ELi128ELi32ELi4ELi8ELi8EEvPfS0_PiS0_iiii_param_2];
	cvt.s64.s32 	%rd33, %r126;
	mov.u32 	%r48, %ctaid.x;
	shl.b32 	%r49, %r48, 7;
	shr.s32 	%r50, %r49, 5;
	cvt.s64.s32 	%rd34, %r50;
	shr.u32 	%r51, %r7, 2;
	and.b32  	%r52, %r7, 3;
	mad.lo.s32 	%r53, %r1, %r51, %r52;
	cvt.s64.s32 	%rd35, %r53;
	add.s64 	%rd36, %rd34, %rd35;
	add.s64 	%rd37, %rd36, %rd33;
	shl.b64 	%rd38, %rd37, 2;
	cvta.to.global.u64 	%rd39, %rd55;
	add.s64 	%rd40, %rd39, %rd38;
	ld.global.u32 	%r54, [%rd40];
	shl.b32 	%r55, %r7, 2;
	and.b32  	%r56, %r55, 60;
	mov.u32 	%r57, smem;
	add.s32 	%r58, %r57, %r56;
	st.shared.u32 	[%r58+10240], %r54;
$L__BB3_4:
	ld.param.u32 	%r123, [_Z6nmGEMMILi64ELi128ELi32ELi4ELi8ELi8EEvPfS0_PiS0_iiii_param_7];
	ld.param.u32 	%r121, [_Z6nmGEMMILi64ELi128ELi32ELi4ELi8ELi8EEvPfS0_PiS0_iiii_param_5];
	ld.param.u32 	%r118, [_Z6nmGEMMILi64ELi128ELi32ELi4ELi8ELi8EEvPfS0_PiS0_iiii_param_4];
	bar.sync 	0;
	mov.u32 	%r59, %tid.y;
	mov.u32 	%r60, %ntid.x;
	mov.u32 	%r61, %tid.x;
	mad.lo.s32 	%r62, %r59, %r60, %r61;
	shr.u32 	%r63, %r62, 1;
	and.b32  	%r64, %r63, 8;
	and.b32  	%r65, %r62, 4194272;
	or.b32  	%r66, %r64, %r65;
	shr.u32 	%r67, %r65, 3;
	mov.u32 	%r68, smem;
	add.s32 	%r69, %r68, %r67;
	ld.shared.u32 	%r70, [%r69+10240];
	shl.b32 	%r71, %r70, 8;
	shl.b32 	%r72, %r62, 3;
	and.b32  	%r73, %r72, 112;
	or.b32  	%r74, %r71, %r73;
	add.s32 	%r75, %r68, %r74;
	ld.shared.v4.f32 	{%f215, %f216, %f217, %f218}, [%r75];
	ld.shared.v4.f32 	{%f219, %f220, %f221, %f222}, [%r75+128];
	shl.b32 	%r76, %r66, 2;
	shl.b32 	%r77, %r62, 4;
	and.b32  	%r78, %r77, 16;
	or.b32  	%r79, %r78, %r76;
	add.s32 	%r80, %r68, %r79;
	ld.shared.v4.f32 	{%f223, %f224, %f225, %f226}, [%r80+8192];
	ld.shared.v4.f32 	{%f227, %f228, %f229, %f230}, [%r80+8256];
	fma.rn.f32 	%f231, %f215, %f223, %f598;
	fma.rn.f32 	%f232, %f215, %f224, %f597;
	fma.rn.f32 	%f233, %f215, %f225, %f596;
	fma.rn.f32 	%f234, %f215, %f226, %f595;
	fma.rn.f32 	%f235, %f215, %f227, %f594;
	fma.rn.f32 	%f236, %f215, %f228, %f593;
	fma.rn.f32 	%f237, %f215, %f229, %f592;
	fma.rn.f32 	%f238, %f215, %f230, %f591;
	fma.rn.f32 	%f239, %f216, %f223, %f590;
	fma.rn.f32 	%f240, %f216, %f224, %f589;
	fma.rn.f32 	%f241, %f216, %f225, %f588;
	fma.rn.f32 	%f242, %f216, %f226, %f587;
	fma.rn.f32 	%f243, %f216, %f227, %f586;
	fma.rn.f32 	%f244, %f216, %f228, %f585;
	fma.rn.f32 	%f245, %f216, %f229, %f584;
	fma.rn.f32 	%f246, %f216, %f230, %f583;
	fma.rn.f32 	%f247, %f217, %f223, %f582;
	fma.rn.f32 	%f248, %f217, %f224, %f581;
	fma.rn.f32 	%f249, %f217, %f225, %f580;
	fma.rn.f32 	%f250, %f217, %f226, %f579;
	fma.rn.f32 	%f251, %f217, %f227, %f578;
	fma.rn.f32 	%f252, %f217, %f228, %f577;
	fma.rn.f32 	%f253, %f217, %f229, %f576;
	fma.rn.f32 	%f254, %f217, %f230, %f575;
	fma.rn.f32 	%f255, %f218, %f223, %f574;
	fma.rn.f32 	%f256, %f218, %f224, %f573;
	fma.rn.f32 	%f257, %f218, %f225, %f572;
	fma.rn.f32 	%f258, %f218, %f226, %f571;
	fma.rn.f32 	%f259, %f218, %f227, %f570;
	fma.rn.f32 	%f260, %f218, %f228, %f569;
	fma.rn.f32 	%f261, %f218, %f229, %f568;
	fma.rn.f32 	%f262, %f218, %f230, %f567;
	fma.rn.f32 	%f263, %f219, %f223, %f566;
	fma.rn.f32 	%f264, %f219, %f224, %f565;
	fma.rn.f32 	%f265, %f219, %f225, %f564;
	fma.rn.f32 	%f266, %f219, %f226, %f563;
	fma.rn.f32 	%f267, %f219, %f227, %f562;
	fma.rn.f32 	%f268, %f219, %f228, %f561;
	fma.rn.f32 	%f269, %f219, %f229, %f560;
	fma.rn.f32 	%f270, %f219, %f230, %f559;
	fma.rn.f32 	%f271, %f220, %f223, %f558;
	fma.rn.f32 	%f272, %f220, %f224, %f557;
	fma.rn.f32 	%f273, %f220, %f225, %f556;
	fma.rn.f32 	%f274, %f220, %f226, %f555;
	fma.rn.f32 	%f275, %f220, %f227, %f554;
	fma.rn.f32 	%f276, %f220, %f228, %f553;
	fma.rn.f32 	%f277, %f220, %f229, %f552;
	fma.rn.f32 	%f278, %f220, %f230, %f551;
	fma.rn.f32 	%f279, %f221, %f223, %f550;
	fma.rn.f32 	%f280, %f221, %f224, %f549;
	fma.rn.f32 	%f281, %f221, %f225, %f548;
	fma.rn.f32 	%f282, %f221, %f226, %f547;
	fma.rn.f32 	%f283, %f221, %f227, %f546;
	fma.rn.f32 	%f284, %f221, %f228, %f545;
	fma.rn.f32 	%f285, %f221, %f229, %f544;
	fma.rn.f32 	%f286, %f221, %f230, %f543;
	fma.rn.f32 	%f287, %f222, %f223, %f542;
	fma.rn.f32 	%f288, %f222, %f224, %f541;
	fma.rn.f32 	%f289, %f222, %f225, %f540;
	fma.rn.f32 	%f290, %f222, %f226, %f539;
	fma.rn.f32 	%f291, %f222, %f227, %f538;
	fma.rn.f32 	%f292, %f222, %f228, %f537;
	fma.rn.f32 	%f293, %f222, %f229, %f536;
	fma.rn.f32 	%f294, %f222, %f230, %f535;
	ld.shared.u32 	%r81, [%r69+10256];
	shl.b32 	%r82, %r81, 8;
	or.b32  	%r83, %r82, %r73;
	add.s32 	%r84, %r68, %r83;
	ld.shared.v4.f32 	{%f295, %f296, %f297, %f298}, [%r84];
	ld.shared.v4.f32 	{%f299, %f300, %f301, %f302}, [%r84+128];
	ld.shared.v4.f32 	{%f303, %f304, %f305, %f306}, [%r80+8704];
	ld.shared.v4.f32 	{%f307, %f308, %f309, %f310}, [%r80+8768];
	fma.rn.f32 	%f311, %f295, %f303, %f231;
	fma.rn.f32 	%f312, %f295, %f304, %f232;
	fma.rn.f32 	%f313, %f295, %f305, %f233;
	fma.rn.f32 	%f314, %f295, %f306, %f234;
	fma.rn.f32 	%f315, %f295, %f307, %f235;
	fma.rn.f32 	%f316, %f295, %f308, %f236;
	fma.rn.f32 	%f317, %f295, %f309, %f237;
	fma.rn.f32 	%f318, %f295, %f310, %f238;
	fma.rn.f32 	%f319, %f296, %f303, %f239;
	fma.rn.f32 	%f320, %f296, %f304, %f240;
	fma.rn.f32 	%f321, %f296, %f305, %f241;
	fma.rn.f32 	%f322, %f296, %f306, %f242;
	fma.rn.f32 	%f323, %f296, %f307, %f243;
	fma.rn.f32 	%f324, %f296, %f308, %f244;
	fma.rn.f32 	%f325, %f296, %f309, %f245;
	fma.rn.f32 	%f326, %f296, %f310, %f246;
	fma.rn.f32 	%f327, %f297, %f303, %f247;
	fma.rn.f32 	%f328, %f297, %f304, %f248;
	fma.rn.f32 	%f329, %f297, %f305, %f249;
	fma.rn.f32 	%f330, %f297, %f306, %f250;
	fma.rn.f32 	%f331, %f297, %f307, %f251;
	fma.rn.f32 	%f332, %f297, %f308, %f252;
	fma.rn.f32 	%f333, %f297, %f309, %f253;
	fma.rn.f32 	%f334, %f297, %f310, %f254;
	fma.rn.f32 	%f335, %f298, %f303, %f255;
	fma.rn.f32 	%f336, %f298, %f304, %f256;
	fma.rn.f32 	%f337, %f298, %f305, %f257;
	fma.rn.f32 	%f338, %f298, %f306, %f258;
	fma.rn.f32 	%f339, %f298, %f307, %f259;
	fma.rn.f32 	%f340, %f298, %f308, %f260;
	fma.rn.f32 	%f341, %f298, %f309, %f261;
	fma.rn.f32 	%f342, %f298, %f310, %f262;
	fma.rn.f32 	%f343, %f299, %f303, %f263;
	fma.rn.f32 	%f344, %f299, %f304, %f264;
	fma.rn.f32 	%f345, %f299, %f305, %f265;
	fma.rn.f32 	%f346, %f299, %f306, %f266;
	fma.rn.f32 	%f347, %f299, %f307, %f267;
	fma.rn.f32 	%f348, %f299, %f308, %f268;
	fma.rn.f32 	%f349, %f299, %f309, %f269;
	fma.rn.f32 	%f350, %f299, %f310, %f270;
	fma.rn.f32 	%f351, %f300, %f303, %f271;
	fma.rn.f32 	%f352, %f300, %f304, %f272;
	fma.rn.f32 	%f353, %f300, %f305, %f273;
	fma.rn.f32 	%f354, %f300, %f306, %f274;
	fma.rn.f32 	%f355, %f300, %f307, %f275;
	fma.rn.f32 	%f356, %f300, %f308, %f276;
	fma.rn.f32 	%f357, %f300, %f309, %f277;
	fma.rn.f32 	%f358, %f300, %f310, %f278;
	fma.rn.f32 	%f359, %f301, %f303, %f279;
	fma.rn.f32 	%f360, %f301, %f304, %f280;
	fma.rn.f32 	%f361, %f301, %f305, %f281;
	fma.rn.f32 	%f362, %f301, %f306, %f282;
	fma.rn.f32 	%f363, %f301, %f307, %f283;
	fma.rn.f32 	%f364, %f301, %f308, %f284;
	fma.rn.f32 	%f365, %f301, %f309, %f285;
	fma.rn.f32 	%f366, %f301, %f310, %f286;
	fma.rn.f32 	%f367, %f302, %f303, %f287;
	fma.rn.f32 	%f368, %f302, %f304, %f288;
	fma.rn.f32 	%f369, %f302, %f305, %f289;
	fma.rn.f32 	%f370, %f302, %f306, %f290;
	fma.rn.f32 	%f371, %f302, %f307, %f291;
	fma.rn.f32 	%f372, %f302, %f308, %f292;
	fma.rn.f32 	%f373, %f302, %f309, %f293;
	fma.rn.f32 	%f374, %f302, %f310, %f294;
	ld.shared.u32 	%r85, [%r69+10272];
	shl.b32 	%r86, %r85, 8;
	or.b32  	%r87, %r86, %r73;
	add.s32 	%r88, %r68, %r87;
	ld.shared.v4.f32 	{%f375, %f376, %f377, %f378}, [%r88];
	ld.shared.v4.f32 	{%f379, %f380, %f381, %f382}, [%r88+128];
	ld.shared.v4.f32 	{%f383, %f384, %f385, %f386}, [%r80+9216];
	ld.shared.v4.f32 	{%f387, %f388, %f389, %f390}, [%r80+9280];
	fma.rn.f32 	%f391, %f375, %f383, %f311;
	fma.rn.f32 	%f392, %f375, %f384, %f312;
	fma.rn.f32 	%f393, %f375, %f385, %f313;
	fma.rn.f32 	%f394, %f375, %f386, %f314;
	fma.rn.f32 	%f395, %f375, %f387, %f315;
	fma.rn.f32 	%f396, %f375, %f388, %f316;
	fma.rn.f32 	%f397, %f375, %f389, %f317;
	fma.rn.f32 	%f398, %f375, %f390, %f318;
	fma.rn.f32 	%f399, %f376, %f383, %f319;
	fma.rn.f32 	%f400, %f376, %f384, %f320;
	fma.rn.f32 	%f401, %f376, %f385, %f321;
	fma.rn.f32 	%f402, %f376, %f386, %f322;
	fma.rn.f32 	%f403, %f376, %f387, %f323;
	fma.rn.f32 	%f404, %f376, %f388, %f324;
	fma.rn.f32 	%f405, %f376, %f389, %f325;
	fma.rn.f32 	%f406, %f376, %f390, %f326;
	fma.rn.f32 	%f407, %f377, %f383, %f327;
	fma.rn.f32 	%f408, %f377, %f384, %f328;
	fma.rn.f32 	%f409, %f377, %f385, %f329;
	fma.rn.f32 	%f410, %f377, %f386, %f330;
	fma.rn.f32 	%f411, %f377, %f387, %f331;
	fma.rn.f32 	%f412, %f377, %f388, %f332;
	fma.rn.f32 	%f413, %f377, %f389, %f333;
	fma.rn.f32 	%f414, %f377, %f390, %f334;
	fma.rn.f32 	%f415, %f378, %f383, %f335;
	fma.rn.f32 	%f416, %f378, %f384, %f336;
	fma.rn.f32 	%f417, %f378, %f385, %f337;
	fma.rn.f32 	%f418, %f378, %f386, %f338;
	fma.rn.f32 	%f419, %f378, %f387, %f339;
	fma.rn.f32 	%f420, %f378, %f388, %f340;
	fma.rn.f32 	%f421, %f378, %f389, %f341;
	fma.rn.f32 	%f422, %f378, %f390, %f342;
	fma.rn.f32 	%f423, %f379, %f383, %f343;
	fma.rn.f32 	%f424, %f379, %f384, %f344;
	fma.rn.f32 	%f425, %f379, %f385, %f345;
	fma.rn.f32 	%f426, %f379, %f386, %f346;
	fma.rn.f32 	%f427, %f379, %f387, %f347;
	fma.rn.f32 	%f428, %f379, %f388, %f348;
	fma.rn.f32 	%f429, %f379, %f389, %f349;
	fma.rn.f32 	%f430, %f379, %f390, %f350;
	fma.rn.f32 	%f431, %f380, %f383, %f351;
	fma.rn.f32 	%f432, %f380, %f384, %f352;
	fma.rn.f32 	%f433, %f380, %f385, %f353;
	fma.rn.f32 	%f434, %f380, %f386, %f354;
	fma.rn.f32 	%f435, %f380, %f387, %f355;
	fma.rn.f32 	%f436, %f380, %f388, %f356;
	fma.rn.f32 	%f437, %f380, %f389, %f357;
	fma.rn.f32 	%f438, %f380, %f390, %f358;
	fma.rn.f32 	%f439, %f381, %f383, %f359;
	fma.rn.f32 	%f440, %f381, %f384, %f360;
	fma.rn.f32 	%f441, %f381, %f385, %f361;
	fma.rn.f32 	%f442, %f381, %f386, %f362;
	fma.rn.f32 	%f443, %f381, %f387, %f363;
	fma.rn.f32 	%f444, %f381, %f388, %f364;
	fma.rn.f32 	%f445, %f381, %f389, %f365;
	fma.rn.f32 	%f446, %f381, %f390, %f366;
	fma.rn.f32 	%f447, %f382, %f383, %f367;
	fma.rn.f32 	%f448, %f382, %f384, %f368;
	fma.rn.f32 	%f449, %f382, %f385, %f369;
	fma.rn.f32 	%f450, %f382, %f386, %f370;
	fma.rn.f32 	%f451, %f382, %f387, %f371;
	fma.rn.f32 	%f452, %f382, %f388, %f372;
	fma.rn.f32 	%f453, %f382, %f389, %f373;
	fma.rn.f32 	%f454, %f382, %f390, %f374;
	ld.shared.u32 	%r89, [%r69+10288];
	shl.b32 	%r90, %r89, 8;
	or.b32  	%r91, %r90, %r73;
	add.s32 	%r92, %r68, %r91;
	ld.shared.v4.f32 	{%f455, %f456, %f457, %f458}, [%r92];
	ld.shared.v4.f32 	{%f459, %f460, %f461, %f462}, [%r92+128];
	ld.shared.v4.f32 	{%f463, %f464, %f465, %f466}, [%r80+9728];
	ld.shared.v4.f32 	{%f467, %f468, %f469, %f470}, [%r80+9792];
	fma.rn.f32 	%f598, %f455, %f463, %f391;
	fma.rn.f32 	%f597, %f455, %f464, %f392;
	fma.rn.f32 	%f596, %f455, %f465, %f393;
	fma.rn.f32 	%f595, %f455, %f466, %f394;
	fma.rn.f32 	%f594, %f455, %f467, %f395;
	fma.rn.f32 	%f593, %f455, %f468, %f396;
	fma.rn.f32 	%f592, %f455, %f469, %f397;
	fma.rn.f32 	%f591, %f455, %f470, %f398;
	fma.rn.f32 	%f590, %f456, %f463, %f399;
	fma.rn.f32 	%f589, %f456, %f464, %f400;
	fma.rn.f32 	%f588, %f456, %f465, %f401;
	fma.rn.f32 	%f587, %f456, %f466, %f402;
	fma.rn.f32 	%f586, %f456, %f467, %f403;
	fma.rn.f32 	%f585, %f456, %f468, %f404;
	fma.rn.f32 	%f584, %f456, %f469, %f405;
	fma.rn.f32 	%f583, %f456, %f470, %f406;
	fma.rn.f32 	%f582, %f457, %f463, %f407;
	fma.rn.f32 	%f581, %f457, %f464, %f408;
	fma.rn.f32 	%f580, %f457, %f465, %f409;
	fma.rn.f32 	%f579, %f457, %f466, %f410;
	fma.rn.f32 	%f578, %f457, %f467, %f411;
	fma.rn.f32 	%f577, %f457, %f468, %f412;
	fma.rn.f32 	%f576, %f457, %f469, %f413;
	fma.rn.f32 	%f575, %f457, %f470, %f414;
	fma.rn.f32 	%f574, %f458, %f463, %f415;
	fma.rn.f32 	%f573, %f458, %f464, %f416;
	fma.rn.f32 	%f572, %f458, %f465, %f417;
	fma.rn.f32 	%f571, %f458, %f466, %f418;
	fma.rn.f32 	%f570, %f458, %f467, %f419;
	fma.rn.f32 	%f569, %f458, %f468, %f420;
	fma.rn.f32 	%f568, %f458, %f469, %f421;
	fma.rn.f32 	%f567, %f458, %f470, %f422;
	fma.rn.f32 	%f566, %f459, %f463, %f423;
	fma.rn.f32 	%f565, %f459, %f464, %f424;
	fma.rn.f32 	%f564, %f459, %f465, %f425;
	fma.rn.f32 	%f563, %f459, %f466, %f426;
	fma.rn.f32 	%f562, %f459, %f467, %f427;
	fma.rn.f32 	%f561, %f459, %f468, %f428;
	fma.rn.f32 	%f560, %f459, %f469, %f429;
	fma.rn.f32 	%f559, %f459, %f470, %f430;
	fma.rn.f32 	%f558, %f460, %f463, %f431;
	fma.rn.f32 	%f557, %f460, %f464, %f432;
	fma.rn.f32 	%f556, %f460, %f465, %f433;
	fma.rn.f32 	%f555, %f460, %f466, %f434;
	fma.rn.f32 	%f554, %f460, %f467, %f435;
	fma.rn.f32 	%f553, %f460, %f468, %f436;
	fma.rn.f32 	%f552, %f460, %f469, %f437;
	fma.rn.f32 	%f551, %f460, %f470, %f438;
	fma.rn.f32 	%f550, %f461, %f463, %f439;
	fma.rn.f32 	%f549, %f461, %f464, %f440;
	fma.rn.f32 	%f548, %f461, %f465, %f441;
	fma.rn.f32 	%f547, %f461, %f466, %f442;
	fma.rn.f32 	%f546, %f461, %f467, %f443;
	fma.rn.f32 	%f545, %f461, %f468, %f444;
	fma.rn.f32 	%f544, %f461, %f469, %f445;
	fma.rn.f32 	%f543, %f461, %f470, %f446;
	fma.rn.f32 	%f542, %f462, %f463, %f447;
	fma.rn.f32 	%f541, %f462, %f464, %f448;
	fma.rn.f32 	%f540, %f462, %f465, %f449;
	fma.rn.f32 	%f539, %f462, %f466, %f450;
	fma.rn.f32 	%f538, %f462, %f467, %f451;
	fma.rn.f32 	%f537, %f462, %f468, %f452;
	fma.rn.f32 	%f536, %f462, %f469, %f453;
	fma.rn.f32 	%f535, %f462, %f470, %f454;
	bar.sync 	0;
	add.s32 	%r127, %r127, 4;
	add.s32 	%r126, %r126, %r2;
	shl.b32 	%r93, %r118, 5;
	add.s32 	%r125, %r125, %r93;
	shl.b32 	%r94, %r121, 2;
	add.s32 	%r124, %r124, %r94;
	setp.lt.s32 	%p3, %r127, %r123;
	@%p3 bra 	$L__BB3_2;
$L__BB3_5:
	ld.param.u32 	%r122, [_Z6nmGEMMILi64ELi128ELi32ELi4ELi8ELi8EEvPfS0_PiS0_iiii_param_5];
	ld.param.u64 	%rd56, [_Z6nmGEMMILi64ELi128ELi32ELi4ELi8ELi8EEvPfS0_PiS0_iiii_param_3];
	mov.u32 	%r95, %ctaid.y;
	shl.b32 	%r96, %r95, 6;
	mov.u32 	%r97, %tid.y;
	mov.u32 	%r98, %ntid.x;
	mov.u32 	%r99, %tid.x;
	mad.lo.s32 	%r100, %r97, %r98, %r99;
	shl.b32 	%r101, %r100, 1;
	and.b32  	%r102, %r101, 28;
	or.b32  	%r103, %r102, %r96;
	mov.u32 	%r104, %ctaid.x;
	shl.b32 	%r105, %r104, 7;
	shr.u32 	%r106, %r100, 1;
	and.b32  	%r107, %r106, 8;
	and.b32  	%r108, %r100, 4194272;
	or.b32  	%r109, %r107, %r108;
	shl.b32 	%r110, %r100, 2;
	and.b32  	%r111, %r110, 4;
	or.b32  	%r112, %r109, %r111;
	add.s32 	%r113, %r112, %r105;
	cvta.to.global.u64 	%rd41, %rd56;
	mad.lo.s32 	%r114, %r103, %r122, %r113;
	mul.wide.s32 	%rd42, %r114, 4;
	add.s64 	%rd43, %rd41, %rd42;
	st.global.v4.f32 	[%rd43], {%f598, %f597, %f596, %f595};
	st.global.v4.f32 	[%rd43+64], {%f594, %f593, %f592, %f591};
	shl.b32 	%r115, %r122, 5;
	add.s32 	%r116, %r114, %r115;
	mul.wide.s32 	%rd44, %r116, 4;
	add.s64 	%rd45, %rd41, %rd44;
	st.global.v4.f32 	[%rd45], {%f566, %f565, %f564, %f563};
	st.global.v4.f32 	[%rd45+64], {%f562, %f561, %f560, %f559};
	mul.wide.s32 	%rd46, %r122, 4;
	add.s64 	%rd47, %rd43, %rd46;
	st.global.v4.f32 	[%rd47], {%f590, %f589, %f588, %f587};
	st.global.v4.f32 	[%rd47+64], {%f586, %f585, %f584, %f583};
	add.s64 	%rd48, %rd45, %rd46;
	st.global.v4.f32 	[%rd48], {%f558, %f557, %f556, %f555};
	st.global.v4.f32 	[%rd48+64], {%f554, %f553, %f552, %f551};
	add.s64 	%rd49, %rd47, %rd46;
	st.global.v4.f32 	[%rd49], {%f582, %f581, %f580, %f579};
	st.global.v4.f32 	[%rd49+64], {%f578, %f577, %f576, %f575};
	add.s64 	%rd50, %rd48, %rd46;
	st.global.v4.f32 	[%rd50], {%f550, %f549, %f548, %f547};
	st.global.v4.f32 	[%rd50+64], {%f546, %f545, %f544, %f543};
	add.s64 	%rd51, %rd49, %rd46;
	st.global.v4.f32 	[%rd51], {%f574, %f573, %f572, %f571};
	st.global.v4.f32 	[%rd51+64], {%f570, %f569, %f568, %f567};
	add.s64 	%rd52, %rd50, %rd46;
	st.global.v4.f32 	[%rd52], {%f542, %f541, %f540, %f539};
	st.global.v4.f32 	[%rd52+64], {%f538, %f537, %f536, %f535};
	ret;

}
	// .globl	_Z6nmGEMMILi64ELi128ELi32ELi32ELi8ELi8EEvPfS0_PiS0_iiii
.visible .entry _Z6nmGEMMILi64ELi128ELi32ELi32ELi8ELi8EEvPfS0_PiS0_iiii(
	.param .u64 .ptr .align 1 _Z6nmGEMMILi64ELi128ELi32ELi32ELi8ELi8EEvPfS0_PiS0_iiii_param_0,
	.param .u64 .ptr .align 1 _Z6nmGEMMILi64ELi128ELi32ELi32ELi8ELi8EEvPfS0_PiS0_iiii_param_1,
	.param .u64 .ptr .align 1 _Z6nmGEMMILi64ELi128ELi32ELi32ELi8ELi8EEvPfS0_PiS0_iiii_param_2,
	.param .u64 .ptr .align 1 _Z6nmGEMMILi64ELi128ELi32ELi32ELi8ELi8EEvPfS0_PiS0_iiii_param_3,
	.param .u32 _Z6nmGEMMILi64ELi128ELi32ELi32ELi8ELi8EEvPfS0_PiS0_iiii_param_4,
	.param .u32 _Z6nmGEMMILi64ELi128ELi32ELi32ELi8ELi8EEvPfS0_PiS0_iiii_param_5,
	.param .u32 _Z6nmGEMMILi64ELi128ELi32ELi32ELi8ELi8EEvPfS0_PiS0_iiii_param_6,
	.param .u32 _Z6nmGEMMILi64ELi128ELi32ELi32ELi8ELi8EEvPfS0_PiS0_iiii_param_7
)
{
	.reg .pred 	%p<4>;
	.reg .b32 	%r<223>;
	.reg .b32 	%f<2867>;
	.reg .b64 	%rd<83>;

	ld.param.u64 	%rd18, [_Z6nmGEMMILi64ELi128ELi32ELi32ELi8ELi8EEvPfS0_PiS0_iiii_param_1];
	ld.param.u64 	%rd19, [_Z6nmGEMMILi64ELi128ELi32ELi32ELi8ELi8EEvPfS0_PiS0_iiii_param_2];
	ld.param.u32 	%r19, [_Z6nmGEMMILi64ELi128ELi32ELi32ELi8ELi8EEvPfS0_PiS0_iiii_param_4];
	ld.param.u32 	%r20, [_Z6nmGEMMILi64ELi128ELi32ELi32ELi8ELi8EEvPfS0_PiS0_iiii_param_5];
	ld.param.u32 	%r21, [_Z6nmGEMMILi64ELi128ELi32ELi32ELi8ELi8EEvPfS0_PiS0_iiii_param_7];
	mov.u32 	%r22, %tid.y;
	mov.u32 	%r23, %ntid.x;
	mov.u32 	%r24, %tid.x;
	mad.lo.s32 	%r1, %r22, %r23, %r24;
	and.b32  	%r25, %r1, 4194272;
	mov.u32 	%r26, %ctaid.y;
	shl.b32 	%r2, %r26, 6;
	mov.u32 	%r27, %ctaid.x;
	shl.b32 	%r3, %r27, 7;
	shl.b32 	%r28, %r1, 1;
	and.b32  	%r4, %r28, 28;
	shr.u32 	%r29, %r1, 1;
	and.b32  	%r30, %r29, 8;
	or.b32  	%r31, %r30, %r25;
	shl.b32 	%r32, %r1, 2;
	and.b32  	%r33, %r32, 4;
	or.b32  	%r5, %r31, %r33;
	setp.lt.s32 	%p1, %r21, 1;
	mov.f32 	%f2803, 0f00000000;
	mov.f32 	%f2804, %f2803;
	mov.f32 	%f2805, %f2803;
	mov.f32 	%f2806, %f2803;
	mov.f32 	%f2807, %f2803;
	mov.f32 	%f2808, %f2803;
	mov.f32 	%f2809, %f2803;
	mov.f32 	%f2810, %f2803;
	mov.f32 	%f2811, %f2803;
	mov.f32 	%f2812, %f2803;
	mov.f32 	%f2813, %f2803;
	mov.f32 	%f2814, %f2803;
	mov.f32 	%f2815, %f2803;
	mov.f32 	%f2816, %f2803;
	mov.f32 	%f2817, %f2803;
	mov.f32 	%f2818, %f2803;
	mov.f32 	%f2819, %f2803;
	mov.f32 	%f2820, %f2803;
	mov.f32 	%f2821, %f2803;
	mov.f32 	%f2822, %f2803;
	mov.f32 	%f2823, %f2803;
	mov.f32 	%f2824, %f2803;
	mov.f32 	%f2825, %f2803;
	mov.f32 	%f2826, %f2803;
	mov.f32 	%f2827, %f2803;
	mov.f32 	%f2828, %f2803;
	mov.f32 	%f2829, %f2803;
	mov.f32 	%f2830, %f2803;
	mov.f32 	%f2831, %f2803;
	mov.f32 	%f2832, %f2803;
	mov.f32 	%f2833, %f2803;
	mov.f32 	%f2834, %f2803;
	mov.f32 	%f2835, %f2803;
	mov.f32 	%f2836, %f2803;
	mov.f32 	%f2837, %f2803;
	mov.f32 	%f2838, %f2803;
	mov.f32 	%f2839, %f2803;
	mov.f32 	%f2840, %f2803;
	mov.f32 	%f2841, %f2803;
	mov.f32 	%f2842, %f2803;
	mov.f32 	%f2843, %f2803;
	mov.f32 	%f2844, %f2803;
	mov.f32 	%f2845, %f2803;
	mov.f32 	%f2846, %f2803;
	mov.f32 	%f2847, %f2803;
	mov.f32 	%f2848, %f2803;
	mov.f32 	%f2849, %f2803;
	mov.f32 	%f2850, %f2803;
	mov.f32 	%f2851, %f2803;
	mov.f32 	%f2852, %f2803;
	mov.f32 	%f2853, %f2803;
	mov.f32 	%f2854, %f2803;
	mov.f32 	%f2855, %f2803;
	mov.f32 	%f2856, %f2803;
	mov.f32 	%f2857, %f2803;
	mov.f32 	%f2858, %f2803;
	mov.f32 	%f2859, %f2803;
	mov.f32 	%f2860, %f2803;
	mov.f32 	%f2861, %f2803;
	mov.f32 	%f2862, %f2803;
	mov.f32 	%f2863, %f2803;
	mov.f32 	%f2864, %f2803;
	mov.f32 	%f2865, %f2803;
	mov.f32 	%f2866, %f2803;
	@%p1 bra 	$L__BB4_5;
	cvta.to.global.u64 	%rd1, %rd18;
	and.b32  	%r36, %r32, 124;
	and.b32  	%r37, %r32, 60;
	shr.u32 	%r38, %r1, 5;
	shr.u32 	%r39, %r1, 4;
	and.b32  	%r40, %r1, 3;
	shr.u32 	%r41, %r1, 2;
	shr.s32 	%r42, %r20, 31;
	shr.u32 	%r43, %r42, 27;
	add.s32 	%r44, %r20, %r43;
	shr.s32 	%r45, %r44, 5;
	shr.s32 	%r46, %r3, 5;
	cvt.s64.s32 	%rd21, %r46;
	mad.lo.s32 	%r47, %r45, %r41, %r40;
	cvt.s64.s32 	%rd22, %r47;
	add.s64 	%rd2, %rd21, %rd22;
	and.b32  	%r6, %r44, -32;
	shl.b32 	%r48, %r1, 4;
	and.b32  	%r49, %r48, 240;
	shl.b32 	%r50, %r39, 8;
	or.b32  	%r51, %r50, %r49;
	mov.u32 	%r52, smem;
	add.s32 	%r7, %r52, %r51;
	mad.lo.s32 	%r53, %r39, %r19, %r37;
	cvt.s64.s32 	%rd3, %r53;
	shl.b32 	%r54, %r19, 3;
	add.s32 	%r55, %r53, %r54;
	cvt.s64.s32 	%rd4, %r55;
	shl.b32 	%r56, %r19, 4;
	add.s32 	%r57, %r53, %r56;
	cvt.s64.s32 	%rd5, %r57;
	add.s32 	%r58, %r57, %r54;
	cvt.s64.s32 	%rd6, %r58;
	and.b32  	%r59, %r48, 496;
	shl.b32 	%r60, %r38, 9;
	or.b32  	%r61, %r60, %r59;
	add.s32 	%r62, %r52, %r61;
	add.s32 	%r8, %r62, 8192;
	mad.lo.s32 	%r63, %r38, %r20, %r36;
	cvt.s64.s32 	%rd7, %r63;
	shl.b32 	%r64, %r20, 2;
	add.s32 	%r65, %r63, %r64;
	cvt.s64.s32 	%rd8, %r65;
	shl.b32 	%r66, %r20, 3;
	add.s32 	%r67, %r63, %r66;
	cvt.s64.s32 	%rd9, %r67;
	add.s32 	%r68, %r67, %r64;
	cvt.s64.s32 	%rd10, %r68;
	shl.b32 	%r69, %r20, 4;
	add.s32 	%r70, %r63, %r69;
	cvt.s64.s32 	%rd11, %r70;
	add.s32 	%r71, %r70, %r64;
	cvt.s64.s32 	%rd12, %r71;
	add.s32 	%r72, %r70, %r66;
	cvt.s64.s32 	%rd13, %r72;
	add.s32 	%r73, %r72, %r64;
	cvt.s64.s32 	%rd14, %r73;
	shl.b32 	%r9, %r20, 5;
	shl.b32 	%r10, %r19, 5;
	cvta.to.global.u64 	%rd15, %rd19;
	mov.f32 	%f2803, 0f00000000;
	mov.b32 	%r219, 0;
	mov.u32 	%r220, %r219;
	mov.u32 	%r221, %r219;
	mov.u32 	%r222, %r219;
$L__BB4_2:
	ld.param.u64 	%rd81, [_Z6nmGEMMILi64ELi128ELi32ELi32ELi8ELi8EEvPfS0_PiS0_iiii_param_0];
	setp.gt.u32 	%p2, %r1, 127;
	cvt.s64.s32 	%rd23, %r221;
	add.s64 	%rd24, %rd2, %rd23;
	shl.b64 	%rd25, %rd24, 2;
	add.s64 	%rd16, %rd15, %rd25;
	cvt.s64.s32 	%rd26, %r219;
	cvt.u64.u32 	%rd27, %r2;
	add.s64 	%rd28, %rd26, %rd27;
	cvt.s64.s32 	%rd29, %r220;
	cvt.s64.s32 	%rd30, %r3;
	add.s64 	%rd31, %rd29, %rd30;
	add.s64 	%rd32, %rd28, %rd3;
	cvta.to.global.u64 	%rd33, %rd81;
	shl.b64 	%rd34, %rd32, 2;
	add.s64 	%rd35, %rd33, %rd34;
	ld.global.v4.f32 	{%f195, %f196, %f197, %f198}, [%rd35];
	st.shared.v4.f32 	[%r7], {%f195, %f196, %f197, %f198};
	add.s64 	%rd36, %rd28, %rd4;
	shl.b64 	%rd37, %rd36, 2;
	add.s64 	%rd38, %rd33, %rd37;
	ld.global.v4.f32 	{%f199, %f200, %f201, %f202}, [%rd38];
	st.shared.v4.f32 	[%r7+2048], {%f199, %f200, %f201, %f202};
	add.s64 	%rd39, %rd28, %rd5;
	shl.b64 	%rd40, %rd39, 2;
	add.s64 	%rd41, %rd33, %rd40;
	ld.global.v4.f32 	{%f203, %f204, %f205, %f206}, [%rd41];
	st.shared.v4.f32 	[%r7+4096], {%f203, %f204, %f205, %f206};
	add.s64 	%rd42, %rd28, %rd6;
	shl.b64 	%rd43, %rd42, 2;
	add.s64 	%rd44, %rd33, %rd43;
	ld.global.v4.f32 	{%f207, %f208, %f209, %f210}, [%rd44];
	st.shared.v4.f32 	[%r7+6144], {%f207, %f208, %f209, %f210};
	add.s64 	%rd45, %rd31, %rd7;
	shl.b64 	%rd46, %rd45, 2;
	add.s64 	%rd47, %rd1, %rd46;
	ld.global.v4.f32 	{%f211, %f212, %f213, %f214}, [%rd47];
	st.shared.v4.f32 	[%r8], {%f211, %f212, %f213, %f214};
	add.s64 	%rd48, %rd31, %rd8;
	shl.b64 	%rd49, %rd48, 2;
	add.s64 	%rd50, %rd1, %rd49;
	ld.global.v4.f32 	{%f215, %f216, %f217, %f218}, [%rd50];
	st.shared.v4.f32 	[%r8+2048], {%f215, %f216, %f217, %f218};
	add.s64 	%rd51, %rd31, %rd9;
	shl.b64 	%rd52, %rd51, 2;
	add.s64 	%rd53, %rd1, %rd52;
	ld.global.v4.f32 	{%f219, %f220, %f221, %f222}, [%rd53];
	st.shared.v4.f32 	[%r8+4096], {%f219, %f220, %f221, %f222};
	add.s64 	%rd54, %rd31, %rd10;
	shl.b64 	%rd55, %rd54, 2;
	add.s64 	%rd56, %rd1, %rd55;
	ld.global.v4.f32 	{%f223, %f224, %f225, %f226}, [%rd56];
	st.shared.v4.f32 	[%r8+6144], {%f223, %f224, %f225, %f226};
	add.s64 	%rd57, %rd31, %rd11;
	shl.b64 	%rd58, %rd57, 2;
	add.s64 	%rd59, %rd1, %rd58;
	ld.global.v4.f32 	{%f227, %f228, %f229, %f230}, [%rd59];
	st.shared.v4.f32 	[%r8+8192], {%f227, %f228, %f229, %f230};
	add.s64 	%rd60, %rd31, %rd12;
	shl.b64 	%rd61, %rd60, 2;
	add.s64 	%rd62, %rd1, %rd61;
	ld.global.v4.f32 	{%f231, %f232, %f233, %f234}, [%rd62];
	st.shared.v4.f32 	[%r8+10240], {%f231, %f232, %f233, %f234};
	add.s64 	%rd63, %rd31, %rd13;
	shl.b64 	%rd64, %rd63, 2;
	add.s64 	%rd65, %rd1, %rd64;
	ld.global.v4.f32 	{%f235, %f236, %f237, %f238}, [%rd65];
	st.shared.v4.f32 	[%r8+12288], {%f235, %f236, %f237, %f238};
	add.s64 	%rd66, %rd31, %rd14;
	shl.b64 	%rd67, %rd66, 2;
	add.s64 	%rd68, %rd1, %rd67;
	ld.global.v4.f32 	{%f239, %f240, %f241, %f242}, [%rd68];
	st.shared.v4.f32 	[%r8+14336], {%f239, %f240, %f241, %f242};
	@%p2 bra 	$L__BB4_4;
	ld.global.u32 	%r74, [%rd16];
	shl.b32 	%r75, %r1, 2;
	and.b32  	%r76, %r75, 508;
	mov.u32 	%r77, smem;
	add.s32 	%r78, %r77, %r76;
	st.shared.u32 	[%r78+24576], %r74;
$L__BB4_4:
	bar.sync 	0;
	shr.u32 	%r79, %r5, 3;
	and.b32  	%r80, %r79, 524284;
	mov.u32 	%r81, smem;
	add.s32 	%r82, %r81, %r80;
	ld.shared.u32 	%r83, [%r82+24576];
	shl.b32 	%r84, %r83, 8;
	shl.b32 	%r85, %r4, 2;
	or.b32  	%r86, %r84, %r85;
	add.s32 	%r87, %r81, %r86;
	ld.shared.v4.f32 	{%f243, %f244, %f245, %f246}, [%r87];
	ld.shared.v4.f32 	{%f247, %f248, %f249, %f250}, [%r87+128];
	shl.b32 	%r88, %r5, 2;
	add.s32 	%r89, %r81, %r88;
	ld.shared.v4.f32 	{%f251, %f252, %f253, %f254}, [%r89+8192];
	ld.shared.v4.f32 	{%f255, %f256, %f257, %f258}, [%r89+8256];
	fma.rn.f32 	%f259, %f243, %f251, %f2866;
	fma.rn.f32 	%f260, %f243, %f252, %f2865;
	fma.rn.f32 	%f261, %f243, %f253, %f2864;
	fma.rn.f32 	%f262, %f243, %f254, %f2863;
	fma.rn.f32 	%f263, %f243, %f255, %f2862;
	fma.rn.f32 	%f264, %f243, %f256, %f2861;
	fma.rn.f32 	%f265, %f243, %f257, %f2860;
	fma.rn.f32 	%f266, %f243, %f258, %f2859;
	fma.rn.f32 	%f267, %f244, %f251, %f2858;
	fma.rn.f32 	%f268, %f244, %f252, %f2857;
	fma.rn.f32 	%f269, %f244, %f253, %f2856;
	fma.rn.f32 	%f270, %f244, %f254, %f2855;
	fma.rn.f32 	%f271, %f244, %f255, %f2854;
	fma.rn.f32 	%f272, %f244, %f256, %f2853;
	fma.rn.f32 	%f273, %f244, %f257, %f2852;
	fma.rn.f32 	%f274, %f244, %f258, %f2851;
	fma.rn.f32 	%f275, %f245, %f251, %f2850;
	fma.rn.f32 	%f276, %f245, %f252, %f2849;
	fma.rn.f32 	%f277, %f245, %f253, %f2848;
	fma.rn.f32 	%f278, %f245, %f254, %f2847;
	fma.rn.f32 	%f279, %f245, %f255, %f2846;
	fma.rn.f32 	%f280, %f245, %f256, %f2845;
	fma.rn.f32 	%f281, %f245, %f257, %f2844;
	fma.rn.f32 	%f282, %f245, %f258, %f2843;
	fma.rn.f32 	%f283, %f246, %f251, %f2842;
	fma.rn.f32 	%f284, %f246, %f252, %f2841;
	fma.rn.f32 	%f285, %f246, %f253, %f2840;
	fma.rn.f32 	%f286, %f246, %f254, %f2839;
	fma.rn.f32 	%f287, %f246, %f255, %f2838;
	fma.rn.f32 	%f288, %f246, %f256, %f2837;
	fma.rn.f32 	%f289, %f246, %f257, %f2836;
	fma.rn.f32 	%f290, %f246, %f258, %f2835;
	fma.rn.f32 	%f291, %f247, %f251, %f2834;
	fma.rn.f32 	%f292, %f247, %f252, %f2833;
	fma.rn.f32 	%f293, %f247, %f253, %f2832;
	fma.rn.f32 	%f294, %f247, %f254, %f2831;
	fma.rn.f32 	%f295, %f247, %f255, %f2830;
	fma.rn.f32 	%f296, %f247, %f256, %f2829;
	fma.rn.f32 	%f297, %f247, %f257, %f2828;
	fma.rn.f32 	%f298, %f247, %f258, %f2827;
	fma.rn.f32 	%f299, %f248, %f251, %f2826;
	fma.rn.f32 	%f300, %f248, %f252, %f2825;
	fma.rn.f32 	%f301, %f248, %f253, %f2824;
	fma.rn.f32 	%f302, %f248, %f254, %f2823;
	fma.rn.f32 	%f303, %f248, %f255, %f2822;
	fma.rn.f32 	%f304, %f248, %f256, %f2821;
	fma.rn.f32 	%f305, %f248, %f257, %f2820;
	fma.rn.f32 	%f306, %f248, %f258, %f2819;
	fma.rn.f32 	%f307, %f249, %f251, %f2818;
	fma.rn.f32 	%f308, %f249, %f252, %f2817;
	fma.rn.f32 	%f309, %f249, %f253, %f2816;
	fma.rn.f32 	%f310, %f249, %f254, %f2815;
	fma.rn.f32 	%f311, %f249, %f255, %f2814;
	fma.rn.f32 	%f312, %f249, %f256, %f2813;
	fma.rn.f32 	%f313, %f249, %f257, %f2812;
	fma.rn.f32 	%f314, %f249, %f258, %f2811;
	fma.rn.f32 	%f315, %f250, %f251, %f2810;
	fma.rn.f32 	%f316, %f250, %f252, %f2809;
	fma.rn.f32 	%f317, %f250, %f253, %f2808;
	fma.rn.f32 	%f318, %f250, %f254, %f2807;
	fma.rn.f32 	%f319, %f250, %f255, %f2806;
	fma.rn.f32 	%f320, %f250, %f256, %f2805;
	fma.rn.f32 	%f321, %f250, %f257, %f2804;
	fma.rn.f32 	%f322, %f250, %f258, %f2803;
	ld.shared.u32 	%r90, [%r82+24592];
	shl.b32 	%r91, %r90, 8;
	or.b32  	%r92, %r91, %r85;
	add.s32 	%r93, %r81, %r92;
	ld.shared.v4.f32 	{%f323, %f324, %f325, %f326}, [%r93];
	ld.shared.v4.f32 	{%f327, %f328, %f329, %f330}, [%r93+128];
	ld.shared.v4.f32 	{%f331, %f332, %f333, %f334}, [%r89+8704];
	ld.shared.v4.f32 	{%f335, %f336, %f337, %f338}, [%r89+8768];
	fma.rn.f32 	%f339, %f323, %f331, %f259;
	fma.rn.f32 	%f340, %f323, %f332, %f260;
	fma.rn.f32 	%f341, %f323, %f333, %f261;
	fma.rn.f32 	%f342, %f323, %f334, %f262;
	fma.rn.f32 	%f343, %f323, %f335, %f263;
	fma.rn.f32 	%f344, %f323, %f336, %f264;
	fma.rn.f32 	%f345, %f323, %f337, %f265;
	fma.rn.f32 	%f346, %f323, %f338, %f266;
	fma.rn.f32 	%f347, %f324, %f331, %f267;
	fma.rn.f32 	%f348, %f324, %f332, %f268;
	fma.rn.f32 	%f349, %f324, %f333, %f269;
	fma.rn.f32 	%f350, %f324, %f334, %f270;
	fma.rn.f32 	%f351, %f324, %f335, %f271;
	fma.rn.f32 	%f352, %f324, %f336, %f272;
	fma.rn.f32 	%f353, %f324, %f337, %f273;
	fma.rn.f32 	%f354, %f324, %f338, %f274;
	fma.rn.f32 	%f355, %f325, %f331, %f275;
	fma.rn.f32 	%f356, %f325, %f332, %f276;
	fma.rn.f32 	%f357, %f325, %f333, %f277;
	fma.rn.f32 	%f358, %f325, %f334, %f278;
	fma.rn.f32 	%f359, %f325, %f335, %f279;
	fma.rn.f32 	%f360, %f325, %f336, %f280;
	fma.rn.f32 	%f361, %f325, %f337, %f281;
	fma.rn.f32 	%f362, %f325, %f338, %f282;
	fma.rn.f32 	%f363, %f326, %f331, %f283;
	fma.rn.f32 	%f364, %f326, %f332, %f284;
	fma.rn.f32 	%f365, %f326, %f333, %f285;
	fma.rn.f32 	%f366, %f326, %f334, %f286;
	fma.rn.f32 	%f367, %f326, %f335, %f287;
	fma.rn.f32 	%f368, %f326, %f336, %f288;
	fma.rn.f32 	%f369, %f326, %f337, %f289;
	fma.rn.f32 	%f370, %f326, %f338, %f290;
	fma.rn.f32 	%f371, %f327, %f331, %f291;
	fma.rn.f32 	%f372, %f327, %f332, %f292;
	fma.rn.f32 	%f373, %f327, %f333, %f293;
	fma.rn.f32 	%f374, %f327, %f334, %f294;
	fma.rn.f32 	%f375, %f327, %f335, %f295;
	fma.rn.f32 	%f376, %f327, %f336, %f296;
	fma.rn.f32 	%f377, %f327, %f337, %f297;
	fma.rn.f32 	%f378, %f327, %f338, %f298;
	fma.rn.f32 	%f379, %f328, %f331, %f299;
	fma.rn.f32 	%f380, %f328, %f332, %f300;
	fma.rn.f32 	%f381, %f328, %f333, %f301;
	fma.rn.f32 	%f382, %f328, %f334, %f302;
	fma.rn.f32 	%f383, %f328, %f335, %f303;
	fma.rn.f32 	%f384, %f328, %f336, %f304;
	fma.rn.f32 	%f385, %f328, %f337, %f305;
	fma.rn.f32 	%f386, %f328, %f338, %f306;
	fma.rn.f32 	%f387, %f329, %f331, %f307;
	fma.rn.f32 	%f388, %f329, %f332, %f308;
	fma.rn.f32 	%f389, %f329, %f333, %f309;
	fma.rn.f32 	%f390, %f329, %f334, %f310;
	fma.rn.f32 	%f391, %f329, %f335, %f311;
	fma.rn.f32 	%f392, %f329, %f336, %f312;
	fma.rn.f32 	%f393, %f329, %f337, %f313;
	fma.rn.f32 	%f394, %f329, %f338, %f314;
	fma.rn.f32 	%f395, %f330, %f331, %f315;
	fma.rn.f32 	%f396, %f330, %f332, %f316;
	fma.rn.f32 	%f397, %f330, %f333, %f317;
	fma.rn.f32 	%f398, %f330, %f334, %f318;
	fma.rn.f32 	%f399, %f330, %f335, %f319;
	fma.rn.f32 	%f400, %f330, %f336, %f320;
	fma.rn.f32 	%f401, %f330, %f337, %f321;
	fma.rn.f32 	%f402, %f330, %f338, %f322;
	ld.shared.u32 	%r94, [%r82+24608];
	shl.b32 	%r95, %r94, 8;
	or.b32  	%r96, %r95, %r85;
	add.s32 	%r97, %r81, %r96;
	ld.shared.v4.f32 	{%f403, %f404, %f405, %f406}, [%r97];
	ld.shared.v4.f32 	{%f407, %f408, %f409, %f410}, [%r97+128];
	ld.shared.v4.f32 	{%f411, %f412, %f413, %f414}, [%r89+9216];
	ld.shared.v4.f32 	{%f415, %f416, %f417, %f418}, [%r89+9280];
	fma.rn.f32 	%f419, %f403, %f411, %f339;
	fma.rn.f32 	%f420, %f403, %f412, %f340;
	fma.rn.f32 	%f421, %f403, %f413, %f341;
	fma.rn.f32 	%f422, %f403, %f414, %f342;
	fma.rn.f32 	%f423, %f403, %f415, %f343;
	fma.rn.f32 	%f424, %f403, %f416, %f344;
	fma.rn.f32 	%f425, %f403, %f417, %f345;
	fma.rn.f32 	%f426, %f403, %f418, %f346;
	fma.rn.f32 	%f427, %f404, %f411, %f347;
	fma.rn.f32 	%f428, %f404, %f412, %f348;
	fma.rn.f32 	%f429, %f404, %f413, %f349;
	fma.rn.f32 	%f430, %f404, %f414, %f350;
	fma.rn.f32 	%f431, %f404, %f415, %f351;
	fma.rn.f32 	%f432, %f404, %f416, %f352;
	fma.rn.f32 	%f433, %f404, %f417, %f353;
	fma.rn.f32 	%f434, %f404, %f418, %f354;
	fma.rn.f32 	%f435, %f405, %f411, %f355;
	fma.rn.f32 	%f436, %f405, %f412, %f356;
	fma.rn.f32 	%f437, %f405, %f413, %f357;
	fma.rn.f32 	%f438, %f405, %f414, %f358;
	fma.rn.f32 	%f439, %f405, %f415, %f359;
	fma.rn.f32 	%f440, %f405, %f416, %f360;
	fma.rn.f32 	%f441, %f405, %f417, %f361;
	fma.rn.f32 	%f442, %f405, %f418, %f362;
	fma.rn.f32 	%f443, %f406, %f411, %f363;
	fma.rn.f32 	%f444, %f406, %f412, %f364;
	fma.rn.f32 	%f445, %f406, %f413, %f365;
	fma.rn.f32 	%f446, %f406, %f414, %f366;
	fma.rn.f32 	%f447, %f406, %f415, %f367;
	fma.rn.f32 	%f448, %f406, %f416, %f368;
	fma.rn.f32 	%f449, %f406, %f417, %f369;
	fma.rn.f32 	%f450, %f406, %f418, %f370;
	fma.rn.f32 	%f451, %f407, %f411, %f371;
	fma.rn.f32 	%f452, %f407, %f412, %f372;
	fma.rn.f32 	%f453, %f407, %f413, %f373;
	fma.rn.f32 	%f454, %f407, %f414, %f374;
	fma.rn.f32 	%f455, %f407, %f415, %f375;
	fma.rn.f32 	%f456, %f407, %f416, %f376;
	fma.rn.f32 	%f457, %f407, %f417, %f377;
	fma.rn.f32 	%f458, %f407, %f418, %f378;
	fma.rn.f32 	%f459, %f408, %f411, %f379;
	fma.rn.f32 	%f460, %f408, %f412, %f380;
	fma.rn.f32 	%f461, %f408, %f413, %f381;
	fma.rn.f32 	%f462, %f408, %f414, %f382;
	fma.rn.f32 	%f463, %f408, %f415, %f383;
	fma.rn.f32 	%f464, %f408, %f416, %f384;
	fma.rn.f32 	%f465, %f408, %f417, %f385;
	fma.rn.f32 	%f466, %f408, %f418, %f386;
	fma.rn.f32 	%f467, %f409, %f411, %f387;
	fma.rn.f32 	%f468, %f409, %f412, %f388;
	fma.rn.f32 	%f469, %f409, %f413, %f389;
	fma.rn.f32 	%f470, %f409, %f414, %f390;
	fma.rn.f32 	%f471, %f409, %f415, %f391;
	fma.rn.f32 	%f472, %f409, %f416, %f392;
	fma.rn.f32 	%f473, %f409, %f417, %f393;
	fma.rn.f32 	%f474, %f409, %f418, %f394;
	fma.rn.f32 	%f475, %f410, %f411, %f395;
	fma.rn.f32 	%f476, %f410, %f412, %f396;
	fma.rn.f32 	%f477, %f410, %f413, %f397;
	fma.rn.f32 	%f478, %f410, %f414, %f398;
	fma.rn.f32 	%f479, %f410, %f415, %f399;
	fma.rn.f32 	%f480, %f410, %f416, %f400;
	fma.rn.f32 	%f481, %f410, %f417, %f401;
	fma.rn.f32 	%f482, %f410, %f418, %f402;
	ld.shared.u32 	%r98, [%r82+24624];
	shl.b32 	%r99, %r98, 8;
	or.b32  	%r100, %r99, %r85;
	add.s32 	%r101, %r81, %r100;
	ld.shared.v4.f32 	{%f483, %f484, %f485, %f486}, [%r101];
	ld.shared.v4.f32 	{%f487, %f488, %f489, %f490}, [%r101+128];
	ld.shared.v4.f32 	{%f491, %f492, %f493, %f494}, [%r89+9728];
	ld.shared.v4.f32 	{%f495, %f496, %f497, %f498}, [%r89+9792];
	fma.rn.f32 	%f499, %f483, %f491, %f419;
	fma.rn.f32 	%f500, %f483, %f492, %f420;
	fma.rn.f32 	%f501, %f483, %f493, %f421;
	fma.rn.f32 	%f502, %f483, %f494, %f422;
	fma.rn.f32 	%f503, %f483, %f495, %f423;
	fma.rn.f32 	%f504, %f483, %f496, %f424;
	fma.rn.f32 	%f505, %f483, %f497, %f425;
	fma.rn.f32 	%f506, %f483, %f498, %f426;
	fma.rn.f32 	%f507, %f484, %f491, %f427;
	fma.rn.f32 	%f508, %f484, %f492, %f428;
	fma.rn.f32 	%f509, %f484, %f493, %f429;
	fma.rn.f32 	%f510, %f484, %f494, %f430;
	fma.rn.f32 	%f511, %f484, %f495, %f431;
	fma.rn.f32 	%f512, %f484, %f496, %f432;
	fma.rn.f32 	%f513, %f484, %f497, %f433;
	fma.rn.f32 	%f514, %f484, %f498, %f434;
	fma.rn.f32 	%f515, %f485, %f491, %f435;
	fma.rn.f32 	%f516, %f485, %f492, %f436;
	fma.rn.f32 	%f517, %f485, %f493, %f437;
	fma.rn.f32 	%f518, %f485, %f494, %f438;
	fma.rn.f32 	%f519, %f485, %f495, %f439;
	fma.rn.f32 	%f520, %f485, %f496, %f440;
	fma.rn.f32 	%f521, %f485, %f497, %f441;
	fma.rn.f32 	%f522, %f485, %f498, %f442;
	fma.rn.f32 	%f523, %f486, %f491, %f443;
	fma.rn.f32 	%f524, %f486, %f492, %f444;
	fma.rn.f32 	%f525, %f486, %f493, %f445;
	fma.rn.f32 	%f526, %f486, %f494, %f446;
	fma.rn.f32 	%f527, %f486, %f495, %f447;
	fma.rn.f32 	%f528, %f486, %f496, %f448;
	fma.rn.f32 	%f529, %f486, %f497, %f449;
	fma.rn.f32 	%f530, %f486, %f498, %f450;
	fma.rn.f32 	%f531, %f487, %f491, %f451;
	fma.rn.f32 	%f532, %f487, %f492, %f452;
	fma.rn.f32 	%f533, %f487, %f493, %f453;
	fma.rn.f32 	%f534, %f487, %f494, %f454;
	fma.rn.f32 	%f535, %f487, %f495, %f455;
	fma.rn.f32 	%f536, %f487, %f496, %f456;
	fma.rn.f32 	%f537, %f487, %f497, %f457;
	fma.rn.f32 	%f538, %f487, %f498, %f458;
	fma.rn.f32 	%f539, %f488, %f491, %f459;
	fma.rn.f32 	%f540, %f488, %f492, %f460;
	fma.rn.f32 	%f541, %f488, %f493, %f461;
	fma.rn.f32 	%f542, %f488, %f494, %f462;
	fma.rn.f32 	%f543, %f488, %f495, %f463;
	fma.rn.f32 	%f544, %f488, %f496, %f464;
	fma.rn.f32 	%f545, %f488, %f497, %f465;
	fma.rn.f32 	%f546, %f488, %f498, %f466;
	fma.rn.f32 	%f547, %f489, %f491, %f467;
	fma.rn.f32 	%f548, %f489, %f492, %f468;
	fma.rn.f32 	%f549, %f489, %f493, %f469;
	fma.rn.f32 	%f550, %f489, %f494, %f470;
	fma.rn.f32 	%f551, %f489, %f495, %f471;
	fma.rn.f32 	%f552, %f489, %f496, %f472;
	fma.rn.f32 	%f553, %f489, %f497, %f473;
	fma.rn.f32 	%f554, %f489, %f498, %f474;
	fma.rn.f32 	%f555, %f490, %f491, %f475;
	fma.rn.f32 	%f556, %f490, %f492, %f476;
	fma.rn.f32 	%f557, %f490, %f493, %f477;
	fma.rn.f32 	%f558, %f490, %f494, %f478;
	fma.rn.f32 	%f559, %f490, %f495, %f479;
	fma.rn.f32 	%f560, %f490, %f496, %f480;
	fma.rn.f32 	%f561, %f490, %f497, %f481;
	fma.rn.f32 	%f562, %f490, %f498, %f482;
	ld.shared.u32 	%r102, [%r82+24640];
	shl.b32 	%r103, %r102, 8;
	or.b32  	%r104, %r103, %r85;
	add.s32 	%r105, %r81, %r104;
	ld.shared.v4.f32 	{%f563, %f564, %f565, %f566}, [%r105];
	ld.shared.v4.f32 	{%f567, %f568, %f569, %f570}, [%r105+128];
	ld.shared.v4.f32 	{%f571, %f572, %f573, %f574}, [%r89+10240];
	ld.shared.v4.f32 	{%f575, %f576, %f577, %f578}, [%r89+10304];
	fma.rn.f32 	%f579, %f563, %f571, %f499;
	fma.rn.f32 	%f580, %f563, %f572, %f500;
	fma.rn.f32 	%f581, %f563, %f573, %f501;
	fma.rn.f32 	%f582, %f563, %f574, %f502;
	fma.rn.f32 	%f583, %f563, %f575, %f503;
	fma.rn.f32 	%f584, %f563, %f576, %f504;
	fma.rn.f32 	%f585, %f563, %f577, %f505;
	fma.rn.f32 	%f586, %f563, %f578, %f506;
	fma.rn.f32 	%f587, %f564, %f571, %f507;
	fma.rn.f32 	%f588, %f564, %f572, %f508;
	fma.rn.f32 	%f589, %f564, %f573, %f509;
	fma.rn.f32 	%f590, %f564, %f574, %f510;
	fma.rn.f32 	%f591, %f564, %f575, %f511;
	fma.rn.f32 	%f592, %f564, %f576, %f512;
	fma.rn.f32 	%f593, %f564, %f577, %f513;
	fma.rn.f32 	%f594, %f564, %f578, %f514;
	fma.rn.f32 	%f595, %f565, %f571, %f515;
	fma.rn.f32 	%f596, %f565, %f572, %f516;
	fma.rn.f32 	%f597, %f565, %f573, %f517;
	fma.rn.f32 	%f598, %f565, %f574, %f518;
	fma.rn.f32 	%f599, %f565, %f575, %f519;
	fma.rn.f32 	%f600, %f565, %f576, %f520;
	fma.rn.f32 	%f601, %f565, %f577, %f521;
	fma.rn.f32 	%f602, %f565, %f578, %f522;
	fma.rn.f32 	%f603, %f566, %f571, %f523;
	fma.rn.f32 	%f604, %f566, %f572, %f524;
	fma.rn.f32 	%f605, %f566, %f573, %f525;
	fma.rn.f32 	%f606, %f566, %f574, %f526;
	fma.rn.f32 	%f607, %f566, %f575, %f527;
	fma.rn.f32 	%f608, %f566, %f576, %f528;
	fma.rn.f32 	%f609, %f566, %f577, %f529;
	fma.rn.f32 	%f610, %f566, %f578, %f530;
	fma.rn.f32 	%f611, %f567, %f571, %f531;
	fma.rn.f32 	%f612, %f567, %f572, %f532;
	fma.rn.f32 	%f613, %f567, %f573, %f533;
	fma.rn.f32 	%f614, %f567, %f574, %f534;
	fma.rn.f32 	%f615, %f567, %f575, %f535;
	fma.rn.f32 	%f616, %f567, %f576, %f536;
	fma.rn.f32 	%f617, %f567, %f577, %f537;
	fma.rn.f32 	%f618, %f567, %f578, %f538;
	fma.rn.f32 	%f619, %f568, %f571, %f539;
	fma.rn.f32 	%f620, %f568, %f572, %f540;
	fma.rn.f32 	%f621, %f568, %f573, %f541;
	fma.rn.f32 	%f622, %f568, %f574, %f542;
	fma.rn.f32 	%f623, %f568, %f575, %f543;
	fma.rn.f32 	%f624, %f568, %f576, %f544;
	fma.rn.f32 	%f625, %f568, %f577, %f545;
	fma.rn.f32 	%f626, %f568, %f578, %f546;
	fma.rn.f32 	%f627, %f569, %f571, %f547;
	fma.rn.f32 	%f628, %f569, %f572, %f548;
	fma.rn.f32 	%f629, %f569, %f573, %f549;
	fma.rn.f32 	%f630, %f569, %f574, %f550;
	fma.rn.f32 	%f631, %f569, %f575, %f551;
	fma.rn.f32 	%f632, %f569, %f576, %f552;
	fma.rn.f32 	%f633, %f569, %f577, %f553;
	fma.rn.f32 	%f634, %f569, %f578, %f554;
	fma.rn.f32 	%f635, %f570, %f571, %f555;
	fma.rn.f32 	%f636, %f570, %f572, %f556;
	fma.rn.f32 	%f637, %f570, %f573, %f557;
	fma.rn.f32 	%f638, %f570, %f574, %f558;
	fma.rn.f32 	%f639, %f570, %f575, %f559;
	fma.rn.f32 	%f640, %f570, %f576, %f560;
	fma.rn.f32 	%f641, %f570, %f577, %f561;
	fma.rn.f32 	%f642, %f570, %f578, %f562;
	ld.shared.u32 	%r106, [%r82+24656];
	shl.b32 	%r107, %r106, 8;
	or.b32  	%r108, %r107, %r85;
	add.s32 	%r109, %r81, %r108;
	ld.shared.v4.f32 	{%f643, %f644, %f645, %f646}, [%r109];
	ld.shared.v4.f32 	{%f647, %f648, %f649, %f650}, [%r109+128];
	ld.shared.v4.f32 	{%f651, %f652, %f653, %f654}, [%r89+10752];
	ld.shared.v4.f32 	{%f655, %f656, %f657, %f658}, [%r89+10816];
	fma.rn.f32 	%f659, %f643, %f651, %f579;
	fma.rn.f32 	%f660, %f643, %f652, %f580;
	fma.rn.f32 	%f661, %f643, %f653, %f581;
	fma.rn.f32 	%f662, %f643, %f654, %f582;
	fma.rn.f32 	%f663, %f643, %f655, %f583;
	fma.rn.f32 	%f664, %f643, %f656, %f584;
	fma.rn.f32 	%f665, %f643, %f657, %f585;
	fma.rn.f32 	%f666, %f643, %f658, %f586;
	fma.rn.f32 	%f667, %f644, %f651, %f587;
	fma.rn.f32 	%f668, %f644, %f652, %f588;
	fma.rn.f32 	%f669, %f644, %f653, %f589;
	fma.rn.f32 	%f670, %f644, %f654, %f590;
	fma.rn.f32 	%f671, %f644, %f655, %f591;
	fma.rn.f32 	%f672, %f644, %f656, %f592;
	fma.rn.f32 	%f673, %f644, %f657, %f593;
	fma.rn.f32 	%f674, %f644, %f658, %f594;
	fma.rn.f32 	%f675, %f645, %f651, %f595;
	fma.rn.f32 	%f676, %f645, %f652, %f596;
	fma.rn.f32 	%f677, %f645, %f653, %f597;
	fma.rn.f32 	%f678, %f645, %f654, %f598;
	fma.rn.f32 	%f679, %f645, %f655, %f599;
	fma.rn.f32 	%f680, %f645, %f656, %f600;
	fma.rn.f32 	%f681, %f645, %f657, %f601;
	fma.rn.f32 	%f682, %f645, %f658, %f602;
	fma.rn.f32 	%f683, %f646, %f651, %f603;
	fma.rn.f32 	%f684, %f646, %f652, %f604;
	fma.rn.f32 	%f685, %f646, %f653, %f605;
	fma.rn.f32 	%f686, %f646, %f654, %f606;
	fma.rn.f32 	%f687, %f646, %f655, %f607;
	fma.rn.f32 	%f688, %f646, %f656, %f608;
	fma.rn.f32 	%f689, %f646, %f657, %f609;
	fma.rn.f32 	%f690, %f646, %f658, %f610;
	fma.rn.f32 	%f691, %f647, %f651, %f611;
	fma.rn.f32 	%f692, %f647, %f652, %f612;
	fma.rn.f32 	%f693, %f647, %f653, %f613;
	fma.rn.f32 	%f694, %f647, %f654, %f614;
	fma.rn.f32 	%f695, %f647, %f655, %f615;
	fma.rn.f32 	%f696, %f647, %f656, %f616;
	fma.rn.f32 	%f697, %f647, %f657, %f617;
	fma.rn.f32 	%f698, %f647, %f658, %f618;
	fma.rn.f32 	%f699, %f648, %f651, %f619;
	fma.rn.f32 	%f700, %f648, %f652, %f620;
	fma.rn.f32 	%f701, %f648, %f653, %f621;
	fma.rn.f32 	%f702, %f648, %f654, %f622;
	fma.rn.f32 	%f703, %f648, %f655, %f623;
	fma.rn.f32 	%f704, %f648, %f656, %f624;
	fma.rn.f32 	%f705, %f648, %f657, %f625;
	fma.rn.f32 	%f706, %f648, %f658, %f626;
	fma.rn.f32 	%f707, %f649, %f651, %f627;
	fma.rn.f32 	%f708, %f649, %f652, %f628;
	fma.rn.f32 	%f709, %f649, %f653, %f629;
	fma.rn.f32 	%f710, %f649, %f654, %f630;
	fma.rn.f32 	%f711, %f649, %f655, %f631;
	fma.rn.f32 	%f712, %f649, %f656, %f632;
	fma.rn.f32 	%f713, %f649, %f657, %f633;
	fma.rn.f32 	%f714, %f649, %f658, %f634;
	fma.rn.f32 	%f715, %f650, %f651, %f635;
	fma.rn.f32 	%f716, %f650, %f652, %f636;
	fma.rn.f32 	%f717, %f650, %f653, %f637;
	fma.rn.f32 	%f718, %f650, %f654, %f638;
	fma.rn.f32 	%f719, %f650, %f655, %f639;
	fma.rn.f32 	%f720, %f650, %f656, %f640;
	fma.rn.f32 	%f721, %f650, %f657, %f641;
	fma.rn.f32 	%f722, %f650, %f658, %f642;
	ld.shared.u32 	%r110, [%r82+24672];
	shl.b32 	%r111, %r110, 8;
	or.b32  	%r112, %r111, %r85;
	add.s32 	%r113, %r81, %r112;
	ld.shared.v4.f32 	{%f723, %f724, %f725, %f726}, [%r113];
	ld.shared.v4.f32 	{%f727, %f728, %f729, %f730}, [%r113+128];
	ld.shared.v4.f32 	{%f731, %f732, %f733, %f734}, [%r89+11264];
	ld.shared.v4.f32 	{%f735, %f736, %f737, %f738}, [%r89+11328];
	fma.rn.f32 	%f739, %f723, %f731, %f659;
	fma.rn.f32 	%f740, %f723, %f732, %f660;
	fma.rn.f32 	%f741, %f723, %f733, %f661;
	fma.rn.f32 	%f742, %f723, %f734, %f662;
	fma.rn.f32 	%f743, %f723, %f735, %f663;
	fma.rn.f32 	%f744, %f723, %f736, %f664;
	fma.rn.f32 	%f745, %f723, %f737, %f665;
	fma.rn.f32 	%f746, %f723, %f738, %f666;
	fma.rn.f32 	%f747, %f724, %f731, %f667;
	fma.rn.f32 	%f748, %f724, %f732, %f668;
	fma.rn.f32 	%f749, %f724, %f733, %f669;
	fma.rn.f32 	%f750, %f724, %f734, %f670;
	fma.rn.f32 	%f751, %f724, %f735, %f671;
	fma.rn.f32 	%f752, %f724, %f736, %f672;
	fma.rn.f32 	%f753, %f724, %f737, %f673;
	fma.rn.f32 	%f754, %f724, %f738, %f674;
	fma.rn.f32 	%f755, %f725, %f731, %f675;
	fma.rn.f32 	%f756, %f725, %f732, %f676;
	fma.rn.f32 	%f757, %f725, %f733, %f677;
	fma.rn.f32 	%f758, %f725, %f734, %f678;
	fma.rn.f32 	%f759, %f725, %f735, %f679;
	fma.rn.f32 	%f760, %f725, %f736, %f680;
	fma.rn.f32 	%f761, %f725, %f737, %f681;
	fma.rn.f32 	%f762, %f725, %f738, %f682;
	fma.rn.f32 	%f763, %f726, %f731, %f683;
	fma.rn.f32 	%f764, %f726, %f732, %f684;
	fma.rn.f32 	%f765, %f726, %f733, %f685;
	fma.rn.f32 	%f766, %f726, %f734, %f686;
	fma.rn.f32 	%f767, %f726, %f735, %f687;
	fma.rn.f32 	%f768, %f726, %f736, %f688;
	fma.rn.f32 	%f769, %f726, %f737, %f689;
	fma.rn.f32 	%f770, %f726, %f738, %f690;
	fma.rn.f32 	%f771, %f727, %f731, %f691;
	fma.rn.f32 	%f772, %f727, %f732, %f692;
	fma.rn.f32 	%f773, %f727, %f733, %f693;
	fma.rn.f32 	%f774, %f727, %f734, %f694;
	fma.rn.f32 	%f775, %f727, %f735, %f695;
	fma.rn.f32 	%f776, %f727, %f736, %f696;
	fma.rn.f32 	%f777, %f727, %f737, %f697;
	fma.rn.f32 	%f778, %f727, %f738, %f698;
	fma.rn.f32 	%f779, %f728, %f731, %f699;
	fma.rn.f32 	%f780, %f728, %f732, %f700;
	fma.rn.f32 	%f781, %f728, %f733, %f701;
	fma.rn.f32 	%f782, %f728, %f734, %f702;
	fma.rn.f32 	%f783, %f728, %f735, %f703;
	fma.rn.f32 	%f784, %f728, %f736, %f704;
	fma.rn.f32 	%f785, %f728, %f737, %f705;
	fma.rn.f32 	%f786, %f728, %f738, %f706;
	fma.rn.f32 	%f787, %f729, %f731, %f707;
	fma.rn.f32 	%f788, %f729, %f732, %f708;
	fma.rn.f32 	%f789, %f729, %f733, %f709;
	fma.rn.f32 	%f790, %f729, %f734, %f710;
	fma.rn.f32 	%f791, %f729, %f735, %f711;
	fma.rn.f32 	%f792, %f729, %f736, %f712;
	fma.rn.f32 	%f793, %f729, %f737, %f713;
	fma.rn.f32 	%f794, %f729, %f738, %f714;
	fma.rn.f32 	%f795, %f730, %f731, %f715;
	fma.rn.f32 	%f796, %f730, %f732, %f716;
	fma.rn.f32 	%f797, %f730, %f733, %f717;
	fma.rn.f32 	%f798, %f730, %f734, %f718;
	fma.rn.f32 	%f799, %f730, %f735, %f719;
	fma.rn.f32 	%f800, %f730, %f736, %f720;
	fma.rn.f32 	%f801, %f730, %f737, %f721;
	fma.rn.f32 	%f802, %f730, %f738, %f722;
	ld.shared.u32 	%r114, [%r82+24688];
	shl.b32 	%r115, %r114, 8;
	or.b32  	%r116, %r115, %r85;
	add.s32 	%r117, %r81, %r116;
	ld.shared.v4.f32 	{%f803, %f804, %f805, %f806}, [%r117];
	ld.shared.v4.f32 	{%f807, %f808, %f809, %f810}, [%r117+128];
	ld.shared.v4.f32 	{%f811, %f812, %f813, %f814}, [%r89+11776];
	ld.shared.v4.f32 	{%f815, %f816, %f817, %f818}, [%r89+11840];
	fma.rn.f32 	%f819, %f803, %f811, %f739;
	fma.rn.f32 	%f820, %f803, %f812, %f740;
	fma.rn.f32 	%f821, %f803, %f813, %f741;
	fma.rn.f32 	%f822, %f803, %f814, %f742;
	fma.rn.f32 	%f823, %f803, %f815, %f743;
	fma.rn.f32 	%f824, %f803, %f816, %f744;
	fma.rn.f32 	%f825, %f803, %f817, %f745;
	fma.rn.f32 	%f826, %f803, %f818, %f746;
	fma.rn.f32 	%f827, %f804, %f811, %f747;
	fma.rn.f32 	%f828, %f804, %f812, %f748;
	fma.rn.f32 	%f829, %f804, %f813, %f749;
	fma.rn.f32 	%f830, %f804, %f814, %f750;
	fma.rn.f32 	%f831, %f804, %f815, %f751;
	fma.rn.f32 	%f832, %f804, %f816, %f752;
	fma.rn.f32 	%f833, %f804, %f817, %f753;
	fma.rn.f32 	%f834, %f804, %f818, %f754;
	fma.rn.f32 	%f835, %f805, %f811, %f755;
	fma.rn.f32 	%f836, %f805, %f812, %f756;
	fma.rn.f32 	%f837, %f805, %f813, %f757;
	fma.rn.f32 	%f838, %f805, %f814, %f758;
	fma.rn.f32 	%f839, %f805, %f815, %f759;
	fma.rn.f32 	%f840, %f805, %f816, %f760;
	fma.rn.f32 	%f841, %f805, %f817, %f761;
	fma.rn.f32 	%f842, %f805, %f818, %f762;
	fma.rn.f32 	%f843, %f806, %f811, %f763;
	fma.rn.f32 	%f844, %f806, %f812, %f764;
	fma.rn.f32 	%f845, %f806, %f813, %f765;
	fma.rn.f32 	%f846, %f806, %f814, %f766;
	fma.rn.f32 	%f847, %f806, %f815, %f767;
	fma.rn.f32 	%f848, %f806, %f816, %f768;
	fma.rn.f32 	%f849, %f806, %f817, %f769;
	fma.rn.f32 	%f850, %f806, %f818, %f770;
	fma.rn.f32 	%f851, %f807, %f811, %f771;
	fma.rn.f32 	%f852, %f807, %f812, %f772;
	fma.rn.f32 	%f853, %f807, %f813, %f773;
	fma.rn.f32 	%f854, %f807, %f814, %f774;
	fma.rn.f32 	%f855, %f807, %f815, %f775;
	fma.rn.f32 	%f856, %f807, %f816, %f776;
	fma.rn.f32 	%f857, %f807, %f817, %f777;
	fma.rn.f32 	%f858, %f807, %f818, %f778;
	fma.rn.f32 	%f859, %f808, %f811, %f779;
	fma.rn.f32 	%f860, %f808, %f812, %f780;
	fma.rn.f32 	%f861, %f808, %f813, %f781;
	fma.rn.f32 	%f862, %f808, %f814, %f782;
	fma.rn.f32 	%f863, %f808, %f815, %f783;
	fma.rn.f32 	%f864, %f808, %f816, %f784;
	fma.rn.f32 	%f865, %f808, %f817, %f785;
	fma.rn.f32 	%f866, %f808, %f818, %f786;
	fma.rn.f32 	%f867, %f809, %f811, %f787;
	fma.rn.f32 	%f868, %f809, %f812, %f788;
	fma.rn.f32 	%f869, %f809, %f813, %f789;
	fma.rn.f32 	%f870, %f809, %f814, %f790;
	fma.rn.f32 	%f871, %f809, %f815, %f791;
	fma.rn.f32 	%f872, %f809, %f816, %f792;
	fma.rn.f32 	%f873, %f809, %f817, %f793;
	fma.rn.f32 	%f874, %f809, %f818, %f794;
	fma.rn.f32 	%f875, %f810, %f811, %f795;
	fma.rn.f32 	%f876, %f810, %f812, %f796;
	fma.rn.f32 	%f877, %f810, %f813, %f797;
	fma.rn.f32 	%f878, %f810, %f814, %f798;
	fma.rn.f32 	%f879, %f810, %f815, %f799;
	fma.rn.f32 	%f880, %f810, %f816, %f800;
	fma.rn.f32 	%f881, %f810, %f817, %f801;
	fma.rn.f32 	%f882, %f810, %f818, %f802;
	ld.shared.u32 	%r118, [%r82+24704];
	shl.b32 	%r119, %r118, 8;
	or.b32  	%r120, %r119, %r85;
	add.s32 	%r121, %r81, %r120;
	ld.shared.v4.f32 	{%f883, %f884, %f885, %f886}, [%r121];
	ld.shared.v4.f32 	{%f887, %f888, %f889, %f890}, [%r121+128];
	ld.shared.v4.f32 	{%f891, %f892, %f893, %f894}, [%r89+12288];
	ld.shared.v4.f32 	{%f895, %f896, %f897, %f898}, [%r89+12352];
	fma.rn.f32 	%f899, %f883, %f891, %f819;
	fma.rn.f32 	%f900, %f883, %f892, %f820;
	fma.rn.f32 	%f901, %f883, %f893, %f821;
	fma.rn.f32 	%f902, %f883, %f894, %f822;
	fma.rn.f32 	%f903, %f883, %f895, %f823;
	fma.rn.f32 	%f904, %f883, %f896, %f824;
	fma.rn.f32 	%f905, %f883, %f897, %f825;
	fma.rn.f32 	%f906, %f883, %f898, %f826;
	fma.rn.f32 	%f907, %f884, %f891, %f827;
	fma.rn.f32 	%f908, %f884, %f892, %f828;
	fma.rn.f32 	%f909, %f884, %f893, %f829;
	fma.rn.f32 	%f910, %f884, %f894, %f830;
	fma.rn.f32 	%f911, %f884, %f895, %f831;
	fma.rn.f32 	%f912, %f884, %f896, %f832;
	fma.rn.f32 	%f913, %f884, %f897, %f833;
	fma.rn.f32 	%f914, %f884, %f898, %f834;
	fma.rn.f32 	%f915, %f885, %f891, %f835;
	fma.rn.f32 	%f916, %f885, %f892, %f836;
	fma.rn.f32 	%f917, %f885, %f893, %f837;
	fma.rn.f32 	%f918, %f885, %f894, %f838;
	fma.rn.f32 	%f919, %f885, %f895, %f839;
	fma.rn.f32 	%f920, %f885, %f896, %f840;
	fma.rn.f32 	%f921, %f885, %f897, %f841;
	fma.rn.f32 	%f922, %f885, %f898, %f842;
	fma.rn.f32 	%f923, %f886, %f891, %f843;
	fma.rn.f32 	%f924, %f886, %f892, %f844;
	fma.rn.f32 	%f925, %f886, %f893, %f845;
	fma.rn.f32 	%f926, %f886, %f894, %f846;
	fma.rn.f32 	%f927, %f886, %f895, %f847;
	fma.rn.f32 	%f928, %f886, %f896, %f848;
	fma.rn.f32 	%f929, %f886, %f897, %f849;
	fma.rn.f32 	%f930, %f886, %f898, %f850;
	fma.rn.f32 	%f931, %f887, %f891, %f851;
	fma.rn.f32 	%f932, %f887, %f892, %f852;
	fma.rn.f32 	%f933, %f887, %f893, %f853;
	fma.rn.f32 	%f934, %f887, %f894, %f854;
	fma.rn.f32 	%f935, %f887, %f895, %f855;
	fma.rn.f32 	%f936, %f887, %f896, %f856;
	fma.rn.f32 	%f937, %f887, %f897, %f857;
	fma.rn.f32 	%f938, %f887, %f898, %f858;
	fma.rn.f32 	%f939, %f888, %f891, %f859;
	fma.rn.f32 	%f940, %f888, %f892, %f860;
	fma.rn.f32 	%f941, %f888, %f893, %f861;
	fma.rn.f32 	%f942, %f888, %f894, %f862;
	fma.rn.f32 	%f943, %f888, %f895, %f863;
	fma.rn.f32 	%f944, %f888, %f896, %f864;
	fma.rn.f32 	%f945, %f888, %f897, %f865;
	fma.rn.f32 	%f946, %f888, %f898, %f866;
	fma.rn.f32 	%f947, %f889, %f891, %f867;
	fma.rn.f32 	%f948, %f889, %f892, %f868;
	fma.rn.f32 	%f949, %f889, %f893, %f869;
	fma.rn.f32 	%f950, %f889, %f894, %f870;
	fma.rn.f32 	%f951, %f889, %f895, %f871;
	fma.rn.f32 	%f952, %f889, %f896, %f872;
	fma.rn.f32 	%f953, %f889, %f897, %f873;
	fma.rn.f32 	%f954, %f889, %f898, %f874;
	fma.rn.f32 	%f955, %f890, %f891, %f875;
	fma.rn.f32 	%f956, %f890, %f892, %f876;
	fma.rn.f32 	%f957, %f890, %f893, %f877;
	fma.rn.f32 	%f958, %f890, %f894, %f878;
	fma.rn.f32 	%f959, %f890, %f895, %f879;
	fma.rn.f32 	%f960, %f890, %f896, %f880;
	fma.rn.f32 	%f961, %f890, %f897, %f881;
	fma.rn.f32 	%f962, %f890, %f898, %f882;
	ld.shared.u32 	%r122, [%r82+24720];
	shl.b32 	%r123, %r122, 8;
	or.b32  	%r124, %r123, %r85;
	add.s32 	%r125, %r81, %r124;
	ld.shared.v4.f32 	{%f963, %f964, %f965, %f966}, [%r125];
	ld.shared.v4.f32 	{%f967, %f968, %f969, %f970}, [%r125+128];
	ld.shared.v4.f32 	{%f971, %f972, %f973, %f974}, [%r89+12800];
	ld.shared.v4.f32 	{%f975, %f976, %f977, %f978}, [%r89+12864];
	fma.rn.f32 	%f979, %f963, %f971, %f899;
	fma.rn.f32 	%f980, %f963, %f972, %f900;
	fma.rn.f32 	%f981, %f963, %f973, %f901;
	fma.rn.f32 	%f982, %f963, %f974, %f902;
	fma.rn.f32 	%f983, %f963, %f975, %f903;
	fma.rn.f32 	%f984, %f963, %f976, %f904;
	fma.rn.f32 	%f985, %f963, %f977, %f905;
	fma.rn.f32 	%f986, %f963, %f978, %f906;
	fma.rn.f32 	%f987, %f964, %f971, %f907;
	fma.rn.f32 	%f988, %f964, %f972, %f908;
	fma.rn.f32 	%f989, %f964, %f973, %f909;
	fma.rn.f32 	%f990, %f964, %f974, %f910;
	fma.rn.f32 	%f991, %f964, %f975, %f911;
	fma.rn.f32 	%f992, %f964, %f976, %f912;
	fma.rn.f32 	%f993, %f964, %f977, %f913;
	fma.rn.f32 	%f994, %f964, %f978, %f914;
	fma.rn.f32 	%f995, %f965, %f971, %f915;
	fma.rn.f32 	%f996, %f965, %f972, %f916;
	fma.rn.f32 	%f997, %f965, %f973, %f917;
	fma.rn.f32 	%f998, %f965, %f974, %f918;
	fma.rn.f32 	%f999, %f965, %f975, %f919;
	fma.rn.f32 	%f1000, %f965, %f976, %f920;
	fma.rn.f32 	%f1001, %f965, %f977, %f921;
	fma.rn.f32 	%f1002, %f965, %f978, %f922;
	fma.rn.f32 	%f1003, %f966, %f971, %f923;
	fma.rn.f32 	%f1004, %f966, %f972, %f924;
	fma.rn.f32 	%f1005, %f966, %f973, %f925;
	fma.rn.f32 	%f1006, %f966, %f974, %f926;
	fma.rn.f32 	%f1007, %f966, %f975, %f927;
	fma.rn.f32 	%f1008, %f966, %f976, %f928;
	fma.rn.f32 	%f1009, %f966, %f977, %f929;
	fma.rn.f32 	%f1010, %f966, %f978, %f930;
	fma.rn.f32 	%f1011, %f967, %f971, %f931;
	fma.rn.f32 	%f1012, %f967, %f972, %f932;
	fma.rn.f32 	%f1013, %f967, %f973, %f933;
	fma.rn.f32 	%f1014, %f967, %f974, %f934;
	fma.rn.f32 	%f1015, %f967, %f975, %f935;
	fma.rn.f32 	%f1016, %f967, %f976, %f936;
	fma.rn.f32 	%f1017, %f967, %f977, %f937;
	fma.rn.f32 	%f1018, %f967, %f978, %f938;
	fma.rn.f32 	%f1019, %f968, %f971, %f939;
	fma.rn.f32 	%f1020, %f968, %f972, %f940;
	fma.rn.f32 	%f1021, %f968, %f973, %f941;
	fma.rn.f32 	%f1022, %f968, %f974, %f942;
	fma.rn.f32 	%f1023, %f968, %f975, %f943;
	fma.rn.f32 	%f1024, %f968, %f976, %f944;
	fma.rn.f32 	%f1025, %f968, %f977, %f945;
	fma.rn.f32 	%f1026, %f968, %f978, %f946;
	fma.rn.f32 	%f1027, %f969, %f971, %f947;
	fma.rn.f32 	%f1028, %f969, %f972, %f948;
	fma.rn.f32 	%f1029, %f969, %f973, %f949;
	fma.rn.f32 	%f1030, %f969, %f974, %f950;
	fma.rn.f32 	%f1031, %f969, %f975, %f951;
	fma.rn.f32 	%f1032, %f969, %f976, %f952;
	fma.rn.f32 	%f1033, %f969, %f977, %f953;
	fma.rn.f32 	%f1034, %f969, %f978, %f954;
	fma.rn.f32 	%f1035, %f970, %f971, %f955;
	fma.rn.f32 	%f1036, %f970, %f972, %f956;
	fma.rn.f32 	%f1037, %f970, %f973, %f957;
	fma.rn.f32 	%f1038, %f970, %f974, %f958;
	fma.rn.f32 	%f1039, %f970, %f975, %f959;
	fma.rn.f32 	%f1040, %f970, %f976, %f960;
	fma.rn.f32 	%f1041, %f970, %f977, %f961;
	fma.rn.f32 	%f1042, %f970, %f978, %f962;
	ld.shared.u32 	%r126, [%r82+24736];
	shl.b32 	%r127, %r126, 8;
	or.b32  	%r128, %r127, %r85;
	add.s32 	%r129, %r81, %r128;
	ld.shared.v4.f32 	{%f1043, %f1044, %f1045, %f1046}, [%r129];
	ld.shared.v4.f32 	{%f1047, %f1048, %f1049, %f1050}, [%r129+128];
	ld.shared.v4.f32 	{%f1051, %f1052, %f1053, %f1054}, [%r89+13312];
	ld.shared.v4.f32 	{%f1055, %f1056, %f1057, %f1058}, [%r89+13376];
	fma.rn.f32 	%f1059, %f1043, %f1051, %f979;
	fma.rn.f32 	%f1060, %f1043, %f1052, %f980;
	fma.rn.f32 	%f1061, %f1043, %f1053, %f981;
	fma.rn.f32 	%f1062, %f1043, %f1054, %f982;
	fma.rn.f32 	%f1063, %f1043, %f1055, %f983;
	fma.rn.f32 	%f1064, %f1043, %f1056, %f984;
	fma.rn.f32 	%f1065, %f1043, %f1057, %f985;
	fma.rn.f32 	%f1066, %f1043, %f1058, %f986;
	fma.rn.f32 	%f1067, %f1044, %f1051, %f987;
	fma.rn.f32 	%f1068, %f1044, %f1052, %f988;
	fma.rn.f32 	%f1069, %f1044, %f1053, %f989;
	fma.rn.f32 	%f1070, %f1044, %f1054, %f990;
	fma.rn.f32 	%f1071, %f1044, %f1055, %f991;
	fma.rn.f32 	%f1072, %f1044, %f1056, %f992;
	fma.rn.f32 	%f1073, %f1044, %f1057, %f993;
	fma.rn.f32 	%f1074, %f1044, %f1058, %f994;
	fma.rn.f32 	%f1075, %f1045, %f1051, %f995;
	fma.rn.f32 	%f1076, %f1045, %f1052, %f996;
	fma.rn.f32 	%f1077, %f1045, %f1053, %f997;
	fma.rn.f32 	%f1078, %f1045, %f1054, %f998;
	fma.rn.f32 	%f1079, %f1045, %f1055, %f999;
	fma.rn.f32 	%f1080, %f1045, %f1056, %f1000;
	fma.rn.f32 	%f1081, %f1045, %f1057, %f1001;
	fma.rn.f32 	%f1082, %f1045, %f1058, %f1002;
	fma.rn.f32 	%f1083, %f1046, %f1051, %f1003;
	fma.rn.f32 	%f1084, %f1046, %f1052, %f1004;
	fma.rn.f32 	%f1085, %f1046, %f1053, %f1005;
	fma.rn.f32 	%f1086, %f1046, %f1054, %f1006;
	fma.rn.f32 	%f1087, %f1046, %f1055, %f1007;
	fma.rn.f32 	%f1088, %f1046, %f1056, %f1008;
	fma.rn.f32 	%f1089, %f1046, %f1057, %f1009;
	fma.rn.f32 	%f1090, %f1046, %f1058, %f1010;
	fma.rn.f32 	%f1091, %f1047, %f1051, %f1011;
	fma.rn.f32 	%f1092, %f1047, %f1052, %f1012;
	fma.rn.f32 	%f1093, %f1047, %f1053, %f1013;
	fma.rn.f32 	%f1094, %f1047, %f1054, %f1014;
	fma.rn.f32 	%f1095, %f1047, %f1055, %f1015;
	fma.rn.f32 	%f1096, %f1047, %f1056, %f1016;
	fma.rn.f32 	%f1097, %f1047, %f1057, %f1017;
	fma.rn.f32 	%f1098, %f1047, %f1058, %f1018;
	fma.rn.f32 	%f1099, %f1048, %f1051, %f1019;
	fma.rn.f32 	%f1100, %f1048, %f1052, %f1020;
	fma.rn.f32 	%f1101, %f1048, %f1053, %f1021;
	fma.rn.f32 	%f1102, %f1048, %f1054, %f1022;
	fma.rn.f32 	%f1103, %f1048, %f1055, %f1023;
	fma.rn.f32 	%f1104, %f1048, %f1056, %f1024;
	fma.rn.f32 	%f1105, %f1048, %f1057, %f1025;
	fma.rn.f32 	%f1106, %f1048, %f1058, %f1026;
	fma.rn.f32 	%f1107, %f1049, %f1051, %f1027;
	fma.rn.f32 	%f1108, %f1049, %f1052, %f1028;
	fma.rn.f32 	%f1109, %f1049, %f1053, %f1029;
	fma.rn.f32 	%f1110, %f1049, %f1054, %f1030;
	fma.rn.f32 	%f1111, %f1049, %f1055, %f1031;
	fma.rn.f32 	%f1112, %f1049, %f1056, %f1032;
	fma.rn.f32 	%f1113, %f1049, %f1057, %f1033;
	fma.rn.f32 	%f1114, %f1049, %f1058, %f1034;
	fma.rn.f32 	%f1115, %f1050, %f1051, %f1035;
	fma.rn.f32 	%f1116, %f1050, %f1052, %f1036;
	fma.rn.f32 	%f1117, %f1050, %f1053, %f1037;
	fma.rn.f32 	%f1118, %f1050, %f1054, %f1038;
	fma.rn.f32 	%f1119, %f1050, %f1055, %f1039;
	fma.rn.f32 	%f1120, %f1050, %f1056, %f1040;
	fma.rn.f32 	%f1121, %f1050, %f1057, %f1041;
	fma.rn.f32 	%f1122, %f1050, %f1058, %f1042;
	ld.shared.u32 	%r130, [%r82+24752];
	shl.b32 	%r131, %r130, 8;
	or.b32  	%r132, %r131, %r85;
	add.s32 	%r133, %r81, %r132;
	ld.shared.v4.f32 	{%f1123, %f1124, %f1125, %f1126}, [%r133];
	ld.shared.v4.f32 	{%f1127, %f1128, %f1129, %f1130}, [%r133+128];
	ld.shared.v4.f32 	{%f1131, %f1132, %f1133, %f1134}, [%r89+13824];
	ld.shared.v4.f32 	{%f1135, %f1136, %f1137, %f1138}, [%r89+13888];
	fma.rn.f32 	%f1139, %f1123, %f1131, %f1059;
	fma.rn.f32 	%f1140, %f1123, %f1132, %f1060;
	fma.rn.f32 	%f1141, %f1123, %f1133, %f1061;
	fma.rn.f32 	%f1142, %f1123, %f1134, %f1062;
	fma.rn.f32 	%f1143, %f1123, %f1135, %f1063;
	fma.rn.f32 	%f1144, %f1123, %f1136, %f1064;
	fma.rn.f32 	%f1145, %f1123, %f1137, %f1065;
	fma.rn.f32 	%f1146, %f1123, %f1138, %f1066;
	fma.rn.f32 	%f1147, %f1124, %f1131, %f1067;
	fma.rn.f32 	%f1148, %f1124, %f1132, %f1068;
	fma.rn.f32 	%f1149, %f1124, %f1133, %f1069;
	fma.rn.f32 	%f1150, %f1124, %f1134, %f1070;
	fma.rn.f32 	%f1151, %f1124, %f1135, %f1071;
	fma.rn.f32 	%f1152, %f1124, %f1136, %f1072;
	fma.rn.f32 	%f1153, %f1124, %f1137, %f1073;
	fma.rn.f32 	%f1154, %f1124, %f1138, %f1074;
	fma.rn.f32 	%f1155, %f1125, %f1131, %f1075;
	fma.rn.f32 	%f1156, %f1125, %f1132, %f1076;
	fma.rn.f32 	%f1157, %f1125, %f1133, %f1077;
	fma.rn.f32 	%f1158, %f1125, %f1134, %f1078;
	fma.rn.f32 	%f1159, %f1125, %f1135, %f1079;
	fma.rn.f32 	%f1160, %f1125, %f1136, %f1080;
	fma.rn.f32 	%f1161, %f1125, %f1137, %f1081;
	fma.rn.f32 	%f1162, %f1125, %f1138, %f1082;
	fma.rn.f32 	%f1163, %f1126, %f1131, %f1083;
	fma.rn.f32 	%f1164, %f1126, %f1132, %f1084;
	fma.rn.f32 	%f1165, %f1126, %f1133, %f1085;
	fma.rn.f32 	%f1166, %f1126, %f1134, %f1086;
	fma.rn.f32 	%f1167, %f1126, %f1135, %f1087;
	fma.rn.f32 	%f1168, %f1126, %f1136, %f1088;
	fma.rn.f32 	%f1169, %f1126, %f1137, %f1089;
	fma.rn.f32 	%f1170, %f1126, %f1138, %f1090;
	fma.rn.f32 	%f1171, %f1127, %f1131, %f1091;
	fma.rn.f32 	%f1172, %f1127, %f1132, %f1092;
	fma.rn.f32 	%f1173, %f1127, %f1133, %f1093;
	fma.rn.f32 	%f1174, %f1127, %f1134, %f1094;
	fma.rn.f32 	%f1175, %f1127, %f1135, %f1095;
	fma.rn.f32 	%f1176, %f1127, %f1136, %f1096;
	fma.rn.f32 	%f1177, %f1127, %f1137, %f1097;
	fma.rn.f32 	%f1178, %f1127, %f1138, %f1098;
	fma.rn.f32 	%f1179, %f1128, %f1131, %f1099;
	fma.rn.f32 	%f1180, %f1128, %f1132, %f1100;
	fma.rn.f32 	%f1181, %f1128, %f1133, %f1101;
	fma.rn.f32 	%f1182, %f1128, %f1134, %f1102;
	fma.rn.f32 	%f1183, %f1128, %f1135, %f1103;
	fma.rn.f32 	%f1184, %f1128, %f1136, %f1104;
	fma.rn.f32 	%f1185, %f1128, %f1137, %f1105;
	fma.rn.f32 	%f1186, %f1128, %f1138, %f1106;
	fma.rn.f32 	%f1187, %f1129, %f1131, %f1107;
	fma.rn.f32 	%f1188, %f1129, %f1132, %f1108;
	fma.rn.f32 	%f1189, %f1129, %f1133, %f1109;
	fma.rn.f32 	%f1190, %f1129, %f1134, %f1110;
	fma.rn.f32 	%f1191, %f1129, %f1135, %f1111;
	fma.rn.f32 	%f1192, %f1129, %f1136, %f1112;
	fma.rn.f32 	%f1193, %f1129, %f1137, %f1113;
	fma.rn.f32 	%f1194, %f1129, %f1138, %f1114;
	fma.rn.f32 	%f1195, %f1130, %f1131, %f1115;
	fma.rn.f32 	%f1196, %f1130, %f1132, %f1116;
	fma.rn.f32 	%f1197, %f1130, %f1133, %f1117;
	fma.rn.f32 	%f1198, %f1130, %f1134, %f1118;
	fma.rn.f32 	%f1199, %f1130, %f1135, %f1119;
	fma.rn.f32 	%f1200, %f1130, %f1136, %f1120;
	fma.rn.f32 	%f1201, %f1130, %f1137, %f1121;
	fma.rn.f32 	%f1202, %f1130, %f1138, %f1122;
	ld.shared.u32 	%r134, [%r82+24768];
	shl.b32 	%r135, %r134, 8;
	or.b32  	%r136, %r135, %r85;
	add.s32 	%r137, %r81, %r136;
	ld.shared.v4.f32 	{%f1203, %f1204, %f1205, %f1206}, [%r137];
	ld.shared.v4.f32 	{%f1207, %f1208, %f1209, %f1210}, [%r137+128];
	ld.shared.v4.f32 	{%f1211, %f1212, %f1213, %f1214}, [%r89+14336];
	ld.shared.v4.f32 	{%f1215, %f1216, %f1217, %f1218}, [%r89+14400];
	fma.rn.f32 	%f1219, %f1203, %f1211, %f1139;
	fma.rn.f32 	%f1220, %f1203, %f1212, %f1140;
	fma.rn.f32 	%f1221, %f1203, %f1213, %f1141;
	fma.rn.f32 	%f1222, %f1203, %f1214, %f1142;
	fma.rn.f32 	%f1223, %f1203, %f1215, %f1143;
	fma.rn.f32 	%f1224, %f1203, %f1216, %f1144;
	fma.rn.f32 	%f1225, %f1203, %f1217, %f1145;
	fma.rn.f32 	%f1226, %f1203, %f1218, %f1146;
	fma.rn.f32 	%f1227, %f1204, %f1211, %f1147;
	fma.rn.f32 	%f1228, %f1204, %f1212, %f1148;
	fma.rn.f32 	%f1229, %f1204, %f1213, %f1149;
	fma.rn.f32 	%f1230, %f1204, %f1214, %f1150;
	fma.rn.f32 	%f1231, %f1204, %f1215, %f1151;
	fma.rn.f32 	%f1232, %f1204, %f1216, %f1152;
	fma.rn.f32 	%f1233, %f1204, %f1217, %f1153;
	fma.rn.f32 	%f1234, %f1204, %f1218, %f1154;
	fma.rn.f32 	%f1235, %f1205, %f1211, %f1155;
	fma.rn.f32 	%f1236, %f1205, %f1212, %f1156;
	fma.rn.f32 	%f1237, %f1205, %f1213, %f1157;
	fma.rn.f32 	%f1238, %f1205, %f1214, %f1158;
	fma.rn.f32 	%f1239, %f1205, %f1215, %f1159;
	fma.rn.f32 	%f1240, %f1205, %f1216, %f1160;
	fma.rn.f32 	%f1241, %f1205, %f1217, %f1161;
	fma.rn.f32 	%f1242, %f1205, %f1218, %f1162;
	fma.rn.f32 	%f1243, %f1206, %f1211, %f1163;
	fma.rn.f32 	%f1244, %f1206, %f1212, %f1164;
	fma.rn.f32 	%f1245, %f1206, %f1213, %f1165;
	fma.rn.f32 	%f1246, %f1206, %f1214, %f1166;
	fma.rn.f32 	%f1247, %f1206, %f1215, %f1167;
	fma.rn.f32 	%f1248, %f1206, %f1216, %f1168;
	fma.rn.f32 	%f1249, %f1206, %f1217, %f1169;
	fma.rn.f32 	%f1250, %f1206, %f1218, %f1170;
	fma.rn.f32 	%f1251, %f1207, %f1211, %f1171;
	fma.rn.f32 	%f1252, %f1207, %f1212, %f1172;
	fma.rn.f32 	%f1253, %f1207, %f1213, %f1173;
	fma.rn.f32 	%f1254, %f1207, %f1214, %f1174;
	fma.rn.f32 	%f1255, %f1207, %f1215, %f1175;
	fma.rn.f32 	%f1256, %f1207, %f1216, %f1176;
	fma.rn.f32 	%f1257, %f1207, %f1217, %f1177;
	fma.rn.f32 	%f1258, %f1207, %f1218, %f1178;
	fma.rn.f32 	%f1259, %f1208, %f1211, %f1179;
	fma.rn.f32 	%f1260, %f1208, %f1212, %f1180;
	fma.rn.f32 	%f1261, %f1208, %f1213, %f1181;
	fma.rn.f32 	%f1262, %f1208, %f1214, %f1182;
	fma.rn.f32 	%f1263, %f1208, %f1215, %f1183;
	fma.rn.f32 	%f1264, %f1208, %f1216, %f1184;
	fma.rn.f32 	%f1265, %f1208, %f1217, %f1185;
	fma.rn.f32 	%f1266, %f1208, %f1218, %f1186;
	fma.rn.f32 	%f1267, %f1209, %f1211, %f1187;
	fma.rn.f32 	%f1268, %f1209, %f1212, %f1188;
	fma.rn.f32 	%f1269, %f1209, %f1213, %f1189;
	fma.rn.f32 	%f1270, %f1209, %f1214, %f1190;
	fma.rn.f32 	%f1271, %f1209, %f1215, %f1191;
	fma.rn.f32 	%f1272, %f1209, %f1216, %f1192;
	fma.rn.f32 	%f1273, %f1209, %f1217, %f1193;
	fma.rn.f32 	%f1274, %f1209, %f1218, %f1194;
	fma.rn.f32 	%f1275, %f1210, %f1211, %f1195;
	fma.rn.f32 	%f1276, %f1210, %f1212, %f1196;
	fma.rn.f32 	%f1277, %f1210, %f1213, %f1197;
	fma.rn.f32 	%f1278, %f1210, %f1214, %f1198;
	fma.rn.f32 	%f1279, %f1210, %f1215, %f1199;
	fma.rn.f32 	%f1280, %f1210, %f1216, %f1200;
	fma.rn.f32 	%f1281, %f1210, %f1217, %f1201;
	fma.rn.f32 	%f1282, %f1210, %f1218, %f1202;
	ld.shared.u32 	%r138, [%r82+24784];
	shl.b32 	%r139, %r138, 8;
	or.b32  	%r140, %r139, %r85;
	add.s32 	%r141, %r81, %r140;
	ld.shared.v4.f32 	{%f1283, %f1284, %f1285, %f1286}, [%r141];
	ld.shared.v4.f32 	{%f1287, %f1288, %f1289, %f1290}, [%r141+128];
	ld.shared.v4.f32 	{%f1291, %f1292, %f1293, %f1294}, [%r89+14848];
	ld.shared.v4.f32 	{%f1295, %f1296, %f1297, %f1298}, [%r89+14912];
	fma.rn.f32 	%f1299, %f1283, %f1291, %f1219;
	fma.rn.f32 	%f1300, %f1283, %f1292, %f1220;
	fma.rn.f32 	%f1301, %f1283, %f1293, %f1221;
	fma.rn.f32 	%f1302, %f1283, %f1294, %f1222;
	fma.rn.f32 	%f1303, %f1283, %f1295, %f1223;
	fma.rn.f32 	%f1304, %f1283, %f1296, %f1224;
	fma.rn.f32 	%f1305, %f1283, %f1297, %f1225;
	fma.rn.f32 	%f1306, %f1283, %f1298, %f1226;
	fma.rn.f32 	%f1307, %f1284, %f1291, %f1227;
	fma.rn.f32 	%f1308, %f1284, %f1292, %f1228;
	fma.rn.f32 	%f1309, %f1284, %f1293, %f1229;
	fma.rn.f32 	%f1310, %f1284, %f1294, %f1230;
	fma.rn.f32 	%f1311, %f1284, %f1295, %f1231;
	fma.rn.f32 	%f1312, %f1284, %f1296, %f1232;
	fma.rn.f32 	%f1313, %f1284, %f1297, %f1233;
	fma.rn.f32 	%f1314, %f1284, %f1298, %f1234;
	fma.rn.f32 	%f1315, %f1285, %f1291, %f1235;
	fma.rn.f32 	%f1316, %f1285, %f1292, %f1236;
	fma.rn.f32 	%f1317, %f1285, %f1293, %f1237;
	fma.rn.f32 	%f1318, %f1285, %f1294, %f1238;
	fma.rn.f32 	%f1319, %f1285, %f1295, %f1239;
	fma.rn.f32 	%f1320, %f1285, %f1296, %f1240;
	fma.rn.f32 	%f1321, %f1285, %f1297, %f1241;
	fma.rn.f32 	%f1322, %f1285, %f1298, %f1242;
	fma.rn.f32 	%f1323, %f1286, %f1291, %f1243;
	fma.rn.f32 	%f1324, %f1286, %f1292, %f1244;
	fma.rn.f32 	%f1325, %f1286, %f1293, %f1245;
	fma.rn.f32 	%f1326, %f1286, %f1294, %f1246;
	fma.rn.f32 	%f1327, %f1286, %f1295, %f1247;
	fma.rn.f32 	%f1328, %f1286, %f1296, %f1248;
	fma.rn.f32 	%f1329, %f1286, %f1297, %f1249;
	fma.rn.f32 	%f1330, %f1286, %f1298, %f1250;
	fma.rn.f32 	%f1331, %f1287, %f1291, %f1251;
	fma.rn.f32 	%f1332, %f1287, %f1292, %f1252;
	fma.rn.f32 	%f1333, %f1287, %f1293, %f1253;
	fma.rn.f32 	%f1334, %f1287, %f1294, %f1254;
	fma.rn.f32 	%f1335, %f1287, %f1295, %f1255;
	fma.rn.f32 	%f1336, %f1287, %f1296, %f1256;
	fma.rn.f32 	%f1337, %f1287, %f1297, %f1257;
	fma.rn.f32 	%f1338, %f1287, %f1298, %f1258;
	fma.rn.f32 	%f1339, %f1288, %f1291, %f1259;
	fma.rn.f32 	%f1340, %f1288, %f1292, %f1260;
	fma.rn.f32 	%f1341, %f1288, %f1293, %f1261;
	fma.rn.f32 	%f1342, %f1288, %f1294, %f1262;
	fma.rn.f32 	%f1343, %f1288, %f1295, %f1263;
	fma.rn.f32 	%f1344, %f1288, %f1296, %f1264;
	fma.rn.f32 	%f1345, %f1288, %f1297, %f1265;
	fma.rn.f32 	%f1346, %f1288, %f1298, %f1266;
	fma.rn.f32 	%f1347, %f1289, %f1291, %f1267;
	fma.rn.f32 	%f1348, %f1289, %f1292, %f1268;
	fma.rn.f32 	%f1349, %f1289, %f1293, %f1269;
	fma.rn.f32 	%f1350, %f1289, %f1294, %f1270;
	fma.rn.f32 	%f1351, %f1289, %f1295, %f1271;
	fma.rn.f32 	%f1352, %f1289, %f1296, %f1272;
	fma.rn.f32 	%f1353, %f1289, %f1297, %f1273;
	fma.rn.f32 	%f1354, %f1289, %f1298, %f1274;
	fma.rn.f32 	%f1355, %f1290, %f1291, %f1275;
	fma.rn.f32 	%f1356, %f1290, %f1292, %f1276;
	fma.rn.f32 	%f1357, %f1290, %f1293, %f1277;
	fma.rn.f32 	%f1358, %f1290, %f1294, %f1278;
	fma.rn.f32 	%f1359, %f1290, %f1295, %f1279;
	fma.rn.f32 	%f1360, %f1290, %f1296, %f1280;
	fma.rn.f32 	%f1361, %f1290, %f1297, %f1281;
	fma.rn.f32 	%f1362, %f1290, %f1298, %f1282;
	ld.shared.u32 	%r142, [%r82+24800];
	shl.b32 	%r143, %r142, 8;
	or.b32  	%r144, %r143, %r85;
	add.s32 	%r145, %r81, %r144;
	ld.shared.v4.f32 	{%f1363, %f1364, %f1365, %f1366}, [%r145];
	ld.shared.v4.f32 	{%f1367, %f1368, %f1369, %f1370}, [%r145+128];
	ld.shared.v4.f32 	{%f1371, %f1372, %f1373, %f1374}, [%r89+15360];
	ld.shared.v4.f32 	{%f1375, %f1376, %f1377, %f1378}, [%r89+15424];
	fma.rn.f32 	%f1379, %f1363, %f1371, %f1299;
	fma.rn.f32 	%f1380, %f1363, %f1372, %f1300;
	fma.rn.f32 	%f1381, %f1363, %f1373, %f1301;
	fma.rn.f32 	%f1382, %f1363, %f1374, %f1302;
	fma.rn.f32 	%f1383, %f1363, %f1375, %f1303;
	fma.rn.f32 	%f1384, %f1363, %f1376, %f1304;
	fma.rn.f32 	%f1385, %f1363, %f1377, %f1305;
	fma.rn.f32 	%f1386, %f1363, %f1378, %f1306;
	fma.rn.f32 	%f1387, %f1364, %f1371, %f1307;
	fma.rn.f32 	%f1388, %f1364, %f1372, %f1308;
	fma.rn.f32 	%f1389, %f1364, %f1373, %f1309;
	fma.rn.f32 	%f1390, %f1364, %f1374, %f1310;
	fma.rn.f32 	%f1391, %f1364, %f1375, %f1311;
	fma.rn.f32 	%f1392, %f1364, %f1376, %f1312;
	fma.rn.f32 	%f1393, %f1364, %f1377, %f1313;
	fma.rn.f32 	%f1394, %f1364, %f1378, %f1314;
	fma.rn.f32 	%f1395, %f1365, %f1371, %f1315;
	fma.rn.f32 	%f1396, %f1365, %f1372, %f1316;
	fma.rn.f32 	%f1397, %f1365, %f1373, %f1317;
	fma.rn.f32 	%f1398, %f1365, %f1374, %f1318;
	fma.rn.f32 	%f1399, %f1365, %f1375, %f1319;
	fma.rn.f32 	%f1400, %f1365, %f1376, %f1320;
	fma.rn.f32 	%f1401, %f1365, %f1377, %f1321;
	fma.rn.f32 	%f1402, %f1365, %f1378, %f1322;
	fma.rn.f32 	%f1403, %f1366, %f1371, %f1323;
	fma.rn.f32 	%f1404, %f1366, %f1372, %f1324;
	fma.rn.f32 	%f1405, %f1366, %f1373, %f1325;
	fma.rn.f32 	%f1406, %f1366, %f1374, %f1326;
	fma.rn.f32 	%f1407, %f1366, %f1375, %f1327;
	fma.rn.f32 	%f1408, %f1366, %f1376, %f1328;
	fma.rn.f32 	%f1409, %f1366, %f1377, %f1329;
	fma.rn.f32 	%f1410, %f1366, %f1378, %f1330;
	fma.rn.f32 	%f1411, %f1367, %f1371, %f1331;
	fma.rn.f32 	%f1412, %f1367, %f1372, %f1332;
	fma.rn.f32 	%f1413, %f1367, %f1373, %f1333;
	fma.rn.f32 	%f1414, %f1367, %f1374, %f1334;
	fma.rn.f32 	%f1415, %f1367, %f1375, %f1335;
	fma.rn.f32 	%f1416, %f1367, %f1376, %f1336;
	fma.rn.f32 	%f1417, %f1367, %f1377, %f1337;
	fma.rn.f32 	%f1418, %f1367, %f1378, %f1338;
	fma.rn.f32 	%f1419, %f1368, %f1371, %f1339;
	fma.rn.f32 	%f1420, %f1368, %f1372, %f1340;
	fma.rn.f32 	%f1421, %f1368, %f1373, %f1341;
	fma.rn.f32 	%f1422, %f1368, %f1374, %f1342;
	fma.rn.f32 	%f1423, %f1368, %f1375, %f1343;
	fma.rn.f32 	%f1424, %f1368, %f1376, %f1344;
	fma.rn.f32 	%f1425, %f1368, %f1377, %f1345;
	fma.rn.f32 	%f1426, %f1368, %f1378, %f1346;
	fma.rn.f32 	%f1427, %f1369, %f1371, %f1347;
	fma.rn.f32 	%f1428, %f1369, %f1372, %f1348;
	fma.rn.f32 	%f1429, %f1369, %f1373, %f1349;
	fma.rn.f32 	%f1430, %f1369, %f1374, %f1350;
	fma.rn.f32 	%f1431, %f1369, %f1375, %f1351;
	fma.rn.f32 	%f1432, %f1369, %f1376, %f1352;
	fma.rn.f32 	%f1433, %f1369, %f1377, %f1353;
	fma.rn.f32 	%f1434, %f1369, %f1378, %f1354;
	fma.rn.f32 	%f1435, %f1370, %f1371, %f1355;
	fma.rn.f32 	%f1436, %f1370, %f1372, %f1356;
	fma.rn.f32 	%f1437, %f1370, %f1373, %f1357;
	fma.rn.f32 	%f1438, %f1370, %f1374, %f1358;
	fma.rn.f32 	%f1439, %f1370, %f1375, %f1359;
	fma.rn.f32 	%f1440, %f1370, %f1376, %f1360;
	fma.rn.f32 	%f1441, %f1370, %f1377, %f1361;
	fma.rn.f32 	%f1442, %f1370, %f1378, %f1362;
	ld.shared.u32 	%r146, [%r82+24816];
	shl.b32 	%r147, %r146, 8;
	or.b32  	%r148, %r147, %r85;
	add.s32 	%r149, %r81, %r148;
	ld.shared.v4.f32 	{%f1443, %f1444, %f1445, %f1446}, [%r149];
	ld.shared.v4.f32 	{%f1447, %f1448, %f1449, %f1450}, [%r149+128];
	ld.shared.v4.f32 	{%f1451, %f1452, %f1453, %f1454}, [%r89+15872];
	ld.shared.v4.f32 	{%f1455, %f1456, %f1457, %f1458}, [%r89+15936];
	fma.rn.f32 	%f1459, %f1443, %f1451, %f1379;
	fma.rn.f32 	%f1460, %f1443, %f1452, %f1380;
	fma.rn.f32 	%f1461, %f1443, %f1453, %f1381;
	fma.rn.f32 	%f1462, %f1443, %f1454, %f1382;
	fma.rn.f32 	%f1463, %f1443, %f1455, %f1383;
	fma.rn.f32 	%f1464, %f1443, %f1456, %f1384;
	fma.rn.f32 	%f1465, %f1443, %f1457, %f1385;
	fma.rn.f32 	%f1466, %f1443, %f1458, %f1386;
	fma.rn.f32 	%f1467, %f1444, %f1451, %f1387;
	fma.rn.f32 	%f1468, %f1444, %f1452, %f1388;
	fma.rn.f32 	%f1469, %f1444, %f1453, %f1389;
	fma.rn.f32 	%f1470, %f1444, %f1454, %f1390;
	fma.rn.f32 	%f1471, %f1444, %f1455, %f1391;
	fma.rn.f32 	%f1472, %f1444, %f1456, %f1392;
	fma.rn.f32 	%f1473, %f1444, %f1457, %f1393;
	fma.rn.f32 	%f1474, %f1444, %f1458, %f1394;
	fma.rn.f32 	%f1475, %f1445, %f1451, %f1395;
	fma.rn.f32 	%f1476, %f1445, %f1452, %f1396;
	fma.rn.f32 	%f1477, %f1445, %f1453, %f1397;
	fma.rn.f32 	%f1478, %f1445, %f1454, %f1398;
	fma.rn.f32 	%f1479, %f1445, %f1455, %f1399;
	fma.rn.f32 	%f1480, %f1445, %f1456, %f1400;
	fma.rn.f32 	%f1481, %f1445, %f1457, %f1401;
	fma.rn.f32 	%f1482, %f1445, %f1458, %f1402;
	fma.rn.f32 	%f1483, %f1446, %f1451, %f1403;
	fma.rn.f32 	%f1484, %f1446, %f1452, %f1404;
	fma.rn.f32 	%f1485, %f1446, %f1453, %f1405;
	fma.rn.f32 	%f1486, %f1446, %f1454, %f1406;
	fma.rn.f32 	%f1487, %f1446, %f1455, %f1407;
	fma.rn.f32 	%f1488, %f1446, %f1456, %f1408;
	fma.rn.f32 	%f1489, %f1446, %f1457, %f1409;
	fma.rn.f32 	%f1490, %f1446, %f1458, %f1410;
	fma.rn.f32 	%f1491, %f1447, %f1451, %f1411;
	fma.rn.f32 	%f1492, %f1447, %f1452, %f1412;
	fma.rn.f32 	%f1493, %f1447, %f1453, %f1413;
	fma.rn.f32 	%f1494, %f1447, %f1454, %f1414;
	fma.rn.f32 	%f1495, %f1447, %f1455, %f1415;
	fma.rn.f32 	%f1496, %f1447, %f1456, %f1416;
	fma.rn.f32 	%f1497, %f1447, %f1457, %f1417;
	fma.rn.f32 	%f1498, %f1447, %f1458, %f1418;
	fma.rn.f32 	%f1499, %f1448, %f1451, %f1419;
	fma.rn.f32 	%f1500, %f1448, %f1452, %f1420;
	fma.rn.f32 	%f1501, %f1448, %f1453, %f1421;
	fma.rn.f32 	%f1502, %f1448, %f1454, %f1422;
	fma.rn.f32 	%f1503, %f1448, %f1455, %f1423;
	fma.rn.f32 	%f1504, %f1448, %f1456, %f1424;
	fma.rn.f32 	%f1505, %f1448, %f1457, %f1425;
	fma.rn.f32 	%f1506, %f1448, %f1458, %f1426;
	fma.rn.f32 	%f1507, %f1449, %f1451, %f1427;
	fma.rn.f32 	%f1508, %f1449, %f1452, %f1428;
	fma.rn.f32 	%f1509, %f1449, %f1453, %f1429;
	fma.rn.f32 	%f1510, %f1449, %f1454, %f1430;
	fma.rn.f32 	%f1511, %f1449, %f1455, %f1431;
	fma.rn.f32 	%f1512, %f1449, %f1456, %f1432;
	fma.rn.f32 	%f1513, %f1449, %f1457, %f1433;
	fma.rn.f32 	%f1514, %f1449, %f1458, %f1434;
	fma.rn.f32 	%f1515, %f1450, %f1451, %f1435;
	fma.rn.f32 	%f1516, %f1450, %f1452, %f1436;
	fma.rn.f32 	%f1517, %f1450, %f1453, %f1437;
	fma.rn.f32 	%f1518, %f1450, %f1454, %f1438;
	fma.rn.f32 	%f1519, %f1450, %f1455, %f1439;
	fma.rn.f32 	%f1520, %f1450, %f1456, %f1440;
	fma.rn.f32 	%f1521, %f1450, %f1457, %f1441;
	fma.rn.f32 	%f1522, %f1450, %f1458, %f1442;
	ld.shared.u32 	%r150, [%r82+24832];
	shl.b32 	%r151, %r150, 8;
	or.b32  	%r152, %r151, %r85;
	add.s32 	%r153, %r81, %r152;
	ld.shared.v4.f32 	{%f1523, %f1524, %f1525, %f1526}, [%r153];
	ld.shared.v4.f32 	{%f1527, %f1528, %f1529, %f1530}, [%r153+128];
	ld.shared.v4.f32 	{%f1531, %f1532, %f1533, %f1534}, [%r89+16384];
	ld.shared.v4.f32 	{%f1535, %f1536, %f1537, %f1538}, [%r89+16448];
	fma.rn.f32 	%f1539, %f1523, %f1531, %f1459;
	fma.rn.f32 	%f1540, %f1523, %f1532, %f1460;
	fma.rn.f32 	%f1541, %f1523, %f1533, %f1461;
	fma.rn.f32 	%f1542, %f1523, %f1534, %f1462;
	fma.rn.f32 	%f1543, %f1523, %f1535, %f1463;
	fma.rn.f32 	%f1544, %f1523, %f1536, %f1464;
	fma.rn.f32 	%f1545, %f1523, %f1537, %f1465;
	fma.rn.f32 	%f1546, %f1523, %f1538, %f1466;
	fma.rn.f32 	%f1547, %f1524, %f1531, %f1467;
	fma.rn.f32 	%f1548, %f1524, %f1532, %f1468;
	fma.rn.f32 	%f1549, %f1524, %f1533, %f1469;
	fma.rn.f32 	%f1550, %f1524, %f1534, %f1470;
	fma.rn.f32 	%f1551, %f1524, %f1535, %f1471;
	fma.rn.f32 	%f1552, %f1524, %f1536, %f1472;
	fma.rn.f32 	%f1553, %f1524, %f1537, %f1473;
	fma.rn.f32 	%f1554, %f1524, %f1538, %f1474;
	fma.rn.f32 	%f1555, %f1525, %f1531, %f1475;
	fma.rn.f32 	%f1556, %f1525, %f1532, %f1476;
	fma.rn.f32 	%f1557, %f1525, %f1533, %f1477;
	fma.rn.f32 	%f1558, %f1525, %f1534, %f1478;
	fma.rn.f32 	%f1559, %f1525, %f1535, %f1479;
	fma.rn.f32 	%f1560, %f1525, %f1536, %f1480;
	fma.rn.f32 	%f1561, %f1525, %f1537, %f1481;
	fma.rn.f32 	%f1562, %f1525, %f1538, %f1482;
	fma.rn.f32 	%f1563, %f1526, %f1531, %f1483;
	fma.rn.f32 	%f1564, %f1526, %f1532, %f1484;
	fma.rn.f32 	%f1565, %f1526, %f1533, %f1485;
	fma.rn.f32 	%f1566, %f1526, %f1534, %f1486;
	fma.rn.f32 	%f1567, %f1526, %f1535, %f1487;
	fma.rn.f32 	%f1568, %f1526, %f1536, %f1488;
	fma.rn.f32 	%f1569, %f1526, %f1537, %f1489;
	fma.rn.f32 	%f1570, %f1526, %f1538, %f1490;
	fma.rn.f32 	%f1571, %f1527, %f1531, %f1491;
	fma.rn.f32 	%f1572, %f1527, %f1532, %f1492;
	fma.rn.f32 	%f1573, %f1527, %f1533, %f1493;
	fma.rn.f32 	%f1574, %f1527, %f1534, %f1494;
	fma.rn.f32 	%f1575, %f1527, %f1535, %f1495;
	fma.rn.f32 	%f1576, %f1527, %f1536, %f1496;
	fma.rn.f32 	%f1577, %f1527, %f1537, %f1497;
	fma.rn.f32 	%f1578, %f1527, %f1538, %f1498;
	fma.rn.f32 	%f1579, %f1528, %f1531, %f1499;
	fma.rn.f32 	%f1580, %f1528, %f1532, %f1500;
	fma.rn.f32 	%f1581, %f1528, %f1533, %f1501;
	fma.rn.f32 	%f1582, %f1528, %f1534, %f1502;
	fma.rn.f32 	%f1583, %f1528, %f1535, %f1503;
	fma.rn.f32 	%f1584, %f1528, %f1536, %f1504;
	fma.rn.f32 	%f1585, %f1528, %f1537, %f1505;
	fma.rn.f32 	%f1586, %f1528, %f1538, %f1506;
	fma.rn.f32 	%f1587, %f1529, %f1531, %f1507;
	fma.rn.f32 	%f1588, %f1529, %f1532, %f1508;
	fma.rn.f32 	%f1589, %f1529, %f1533, %f1509;
	fma.rn.f32 	%f1590, %f1529, %f1534, %f1510;
	fma.rn.f32 	%f1591, %f1529, %f1535, %f1511;
	fma.rn.f32 	%f1592, %f1529, %f1536, %f1512;
	fma.rn.f32 	%f1593, %f1529, %f1537, %f1513;
	fma.rn.f32 	%f1594, %f1529, %f1538, %f1514;
	fma.rn.f32 	%f1595, %f1530, %f1531, %f1515;
	fma.rn.f32 	%f1596, %f1530, %f1532, %f1516;
	fma.rn.f32 	%f1597, %f1530, %f1533, %f1517;
	fma.rn.f32 	%f1598, %f1530, %f1534, %f1518;
	fma.rn.f32 	%f1599, %f1530, %f1535, %f1519;
	fma.rn.f32 	%f1600, %f1530, %f1536, %f1520;
	fma.rn.f32 	%f1601, %f1530, %f1537, %f1521;
	fma.rn.f32 	%f1602, %f1530, %f1538, %f1522;
	ld.shared.u32 	%r154, [%r82+24848];
	shl.b32 	%r155, %r154, 8;
	or.b32  	%r156, %r155, %r85;
	add.s32 	%r157, %r81, %r156;
	ld.shared.v4.f32 	{%f1603, %f1604, %f1605, %f1606}, [%r157];
	ld.shared.v4.f32 	{%f1607, %f1608, %f1609, %f1610}, [%r157+128];
	ld.shared.v4.f32 	{%f1611, %f1612, %f1613, %f1614}, [%r89+16896];
	ld.shared.v4.f32 	{%f1615, %f1616, %f1617, %f1618}, [%r89+16960];
	fma.rn.f32 	%f1619, %f1603, %f1611, %f1539;
	fma.rn.f32 	%f1620, %f1603, %f1612, %f1540;
	fma.rn.f32 	%f1621, %f1603, %f1613, %f1541;
	fma.rn.f32 	%f1622, %f1603, %f1614, %f1542;
	fma.rn.f32 	%f1623, %f1603, %f1615, %f1543;
	fma.rn.f32 	%f1624, %f1603, %f1616, %f1544;
	fma.rn.f32 	%f1625, %f1603, %f1617, %f1545;
	fma.rn.f32 	%f1626, %f1603, %f1618, %f1546;
	fma.rn.f32 	%f1627, %f1604, %f1611, %f1547;
	fma.rn.f32 	%f1628, %f1604, %f1612, %f1548;
	fma.rn.f32 	%f1629, %f1604, %f1613, %f1549;
	fma.rn.f32 	%f1630, %f1604, %f1614, %f1550;
	fma.rn.f32 	%f1631, %f1604, %f1615, %f1551;
	fma.rn.f32 	%f1632, %f1604, %f1616, %f1552;
	fma.rn.f32 	%f1633, %f1604, %f1617, %f1553;
	fma.rn.f32 	%f1634, %f1604, %f1618, %f1554;
	fma.rn.f32 	%f1635, %f1605, %f1611, %f1555;
	fma.rn.f32 	%f1636, %f1605, %f1612, %f1556;
	fma.rn.f32 	%f1637, %f1605, %f1613, %f1557;
	fma.rn.f32 	%f1638, %f1605, %f1614, %f1558;
	fma.rn.f32 	%f1639, %f1605, %f1615, %f1559;
	fma.rn.f32 	%f1640, %f1605, %f1616, %f1560;
	fma.rn.f32 	%f1641, %f1605, %f1617, %f1561;
	fma.rn.f32 	%f1642, %f1605, %f1618, %f1562;
	fma.rn.f32 	%f1643, %f1606, %f1611, %f1563;
	fma.rn.f32 	%f1644, %f1606, %f1612, %f1564;
	fma.rn.f32 	%f1645, %f1606, %f1613, %f1565;
	fma.rn.f32 	%f1646, %f1606, %f1614, %f1566;
	fma.rn.f32 	%f1647, %f1606, %f1615, %f1567;
	fma.rn.f32 	%f1648, %f1606, %f1616, %f1568;
	fma.rn.f32 	%f1649, %f1606, %f1617, %f1569;
	fma.rn.f32 	%f1650, %f1606, %f1618, %f1570;
	fma.rn.f32 	%f1651, %f1607, %f1611, %f1571;
	fma.rn.f32 	%f1652, %f1607, %f1612, %f1572;
	fma.rn.f32 	%f1653, %f1607, %f1613, %f1573;
	fma.rn.f32 	%f1654, %f1607, %f1614, %f1574;
	fma.rn.f32 	%f1655, %f1607, %f1615, %f1575;
	fma.rn.f32 	%f1656, %f1607, %f1616, %f1576;
	fma.rn.f32 	%f1657, %f1607, %f1617, %f1577;
	fma.rn.f32 	%f1658, %f1607, %f1618, %f1578;
	fma.rn.f32 	%f1659, %f1608, %f1611, %f1579;
	fma.rn.f32 	%f1660, %f1608, %f1612, %f1580;
	fma.rn.f32 	%f1661, %f1608, %f1613, %f1581;
	fma.rn.f32 	%f1662, %f1608, %f1614, %f1582;
	fma.rn.f32 	%f1663, %f1608, %f1615, %f1583;
	fma.rn.f32 	%f1664, %f1608, %f1616, %f1584;
	fma.rn.f32 	%f1665, %f1608, %f1617, %f1585;
	fma.rn.f32 	%f1666, %f1608, %f1618, %f1586;
	fma.rn.f32 	%f1667, %f1609, %f1611, %f1587;
	fma.rn.f32 	%f1668, %f1609, %f1612, %f1588;
	fma.rn.f32 	%f1669, %f1609, %f1613, %f1589;
	fma.rn.f32 	%f1670, %f1609, %f1614, %f1590;
	fma.rn.f32 	%f1671, %f1609, %f1615, %f1591;
	fma.rn.f32 	%f1672, %f1609, %f1616, %f1592;
	fma.rn.f32 	%f1673, %f1609, %f1617, %f1593;
	fma.rn.f32 	%f1674, %f1609, %f1618, %f1594;
	fma.rn.f32 	%f1675, %f1610, %f1611, %f1595;
	fma.rn.f32 	%f1676, %f1610, %f1612, %f1596;
	fma.rn.f32 	%f1677, %f1610, %f1613, %f1597;
	fma.rn.f32 	%f1678, %f1610, %f1614, %f1598;
	fma.rn.f32 	%f1679, %f1610, %f1615, %f1599;
	fma.rn.f32 	%f1680, %f1610, %f1616, %f1600;
	fma.rn.f32 	%f1681, %f1610, %f1617, %f1601;
	fma.rn.f32 	%f1682, %f1610, %f1618, %f1602;
	ld.shared.u32 	%r158, [%r82+24864];
	shl.b32 	%r159, %r158, 8;
	or.b32  	%r160, %r159, %r85;
	add.s32 	%r161, %r81, %r160;
	ld.shared.v4.f32 	{%f1683, %f1684, %f1685, %f1686}, [%r161];
	ld.shared.v4.f32 	{%f1687, %f1688, %f1689, %f1690}, [%r161+128];
	ld.shared.v4.f32 	{%f1691, %f1692, %f1693, %f1694}, [%r89+17408];
	ld.shared.v4.f32 	{%f1695, %f1696, %f1697, %f1698}, [%r89+17472];
	fma.rn.f32 	%f1699, %f1683, %f1691, %f1619;
	fma.rn.f32 	%f1700, %f1683, %f1692, %f1620;
	fma.rn.f32 	%f1701, %f1683, %f1693, %f1621;
	fma.rn.f32 	%f1702, %f1683, %f1694, %f1622;
	fma.rn.f32 	%f1703, %f1683, %f1695, %f1623;
	fma.rn.f32 	%f1704, %f1683, %f1696, %f1624;
	fma.rn.f32 	%f1705, %f1683, %f1697, %f1625;
	fma.rn.f32 	%f1706, %f1683, %f1698, %f1626;
	fma.rn.f32 	%f1707, %f1684, %f1691, %f1627;
	fma.rn.f32 	%f1708, %f1684, %f1692, %f1628;
	fma.rn.f32 	%f1709, %f1684, %f1693, %f1629;
	fma.rn.f32 	%f1710, %f1684, %f1694, %f1630;
	fma.rn.f32 	%f1711, %f1684, %f1695, %f1631;
	fma.rn.f32 	%f1712, %f1684, %f1696, %f1632;
	fma.rn.f32 	%f1713, %f1684, %f1697, %f1633;
	fma.rn.f32 	%f1714, %f1684, %f1698, %f1634;
	fma.rn.f32 	%f1715, %f1685, %f1691, %f1635;
	fma.rn.f32 	%f1716, %f1685, %f1692, %f1636;
	fma.rn.f32 	%f1717, %f1685, %f1693, %f1637;
	fma.rn.f32 	%f1718, %f1685, %f1694, %f1638;
	fma.rn.f32 	%f1719, %f1685, %f1695, %f1639;
	fma.rn.f32 	%f1720, %f1685, %f1696, %f1640;
	fma.rn.f32 	%f1721, %f1685, %f1697, %f1641;
	fma.rn.f32 	%f1722, %f1685, %f1698, %f1642;
	fma.rn.f32 	%f1723, %f1686, %f1691, %f1643;
	fma.rn.f32 	%f1724, %f1686, %f1692, %f1644;
	fma.rn.f32 	%f1725, %f1686, %f1693, %f1645;
	fma.rn.f32 	%f1726, %f1686, %f1694, %f1646;
	fma.rn.f32 	%f1727, %f1686, %f1695, %f1647;
	fma.rn.f32 	%f1728, %f1686, %f1696, %f1648;
	fma.rn.f32 	%f1729, %f1686, %f1697, %f1649;
	fma.rn.f32 	%f1730, %f1686, %f1698, %f1650;
	fma.rn.f32 	%f1731, %f1687, %f1691, %f1651;
	fma.rn.f32 	%f1732, %f1687, %f1692, %f1652;
	fma.rn.f32 	%f1733, %f1687, %f1693, %f1653;
	fma.rn.f32 	%f1734, %f1687, %f1694, %f1654;
	fma.rn.f32 	%f1735, %f1687, %f1695, %f1655;
	fma.rn.f32 	%f1736, %f1687, %f1696, %f1656;
	fma.rn.f32 	%f1737, %f1687, %f1697, %f1657;
	fma.rn.f32 	%f1738, %f1687, %f1698, %f1658;
	fma.rn.f32 	%f1739, %f1688, %f1691, %f1659;
	fma.rn.f32 	%f1740, %f1688, %f1692, %f1660;
	fma.rn.f32 	%f1741, %f1688, %f1693, %f1661;
	fma.rn.f32 	%f1742, %f1688, %f1694, %f1662;
	fma.rn.f32 	%f1743, %f1688, %f1695, %f1663;
	fma.rn.f32 	%f1744, %f1688, %f1696, %f1664;
	fma.rn.f32 	%f1745, %f1688, %f1697, %f1665;
	fma.rn.f32 	%f1746, %f1688, %f1698, %f1666;
	fma.rn.f32 	%f1747, %f1689, %f1691, %f1667;
	fma.rn.f32 	%f1748, %f1689, %f1692, %f1668;
	fma.rn.f32 	%f1749, %f1689, %f1693, %f1669;
	fma.rn.f32 	%f1750, %f1689, %f1694, %f1670;
	fma.rn.f32 	%f1751, %f1689, %f1695, %f1671;
	fma.rn.f32 	%f1752, %f1689, %f1696, %f1672;
	fma.rn.f32 	%f1753, %f1689, %f1697, %f1673;
	fma.rn.f32 	%f1754, %f1689, %f1698, %f1674;
	fma.rn.f32 	%f1755, %f1690, %f1691, %f1675;
	fma.rn.f32 	%f1756, %f1690, %f1692, %f1676;
	fma.rn.f32 	%f1757, %f1690, %f1693, %f1677;
	fma.rn.f32 	%f1758, %f1690, %f1694, %f1678;
	fma.rn.f32 	%f1759, %f1690, %f1695, %f1679;
	fma.rn.f32 	%f1760, %f1690, %f1696, %f1680;
	fma.rn.f32 	%f1761, %f1690, %f1697, %f1681;
	fma.rn.f32 	%f1762, %f1690, %f1698, %f1682;
	ld.shared.u32 	%r162, [%r82+24880];
	shl.b32 	%r163, %r162, 8;
	or.b32  	%r164, %r163, %r85;
	add.s32 	%r165, %r81, %r164;
	ld.shared.v4.f32 	{%f1763, %f1764, %f1765, %f1766}, [%r165];
	ld.shared.v4.f32 	{%f1767, %f1768, %f1769, %f1770}, [%r165+128];
	ld.shared.v4.f32 	{%f1771, %f1772, %f1773, %f1774}, [%r89+17920];
	ld.shared.v4.f32 	{%f1775, %f1776, %f1777, %f1778}, [%r89+17984];
	fma.rn.f32 	%f1779, %f1763, %f1771, %f1699;
	fma.rn.f32 	%f1780, %f1763, %f1772, %f1700;
	fma.rn.f32 	%f1781, %f1763, %f1773, %f1701;
	fma.rn.f32 	%f1782, %f1763, %f1774, %f1702;
	fma.rn.f32 	%f1783, %f1763, %f1775, %f1703;
	fma.rn.f32 	%f1784, %f1763, %f1776, %f1704;
	fma.rn.f32 	%f1785, %f1763, %f1777, %f1705;
	fma.rn.f32 	%f1786, %f1763, %f1778, %f1706;
	fma.rn.f32 	%f1787, %f1764, %f1771, %f1707;
	fma.rn.f32 	%f1788, %f1764, %f1772, %f1708;
	fma.rn.f32 	%f1789, %f1764, %f1773, %f1709;
	fma.rn.f32 	%f1790, %f1764, %f1774, %f1710;
	fma.rn.f32 	%f1791, %f1764, %f1775, %f1711;
	fma.rn.f32 	%f1792, %f1764, %f1776, %f1712;
	fma.rn.f32 	%f1793, %f1764, %f1777, %f1713;
	fma.rn.f32 	%f1794, %f1764, %f1778, %f1714;
	fma.rn.f32 	%f1795, %f1765, %f1771, %f1715;
	fma.rn.f32 	%f1796, %f1765, %f1772, %f1716;
	fma.rn.f32 	%f1797, %f1765, %f1773, %f1717;
	fma.rn.f32 	%f1798, %f1765, %f1774, %f1718;
	fma.rn.f32 	%f1799, %f1765, %f1775, %f1719;
	fma.rn.f32 	%f1800, %f1765, %f1776, %f1720;
	fma.rn.f32 	%f1801, %f1765, %f1777, %f1721;
	fma.rn.f32 	%f1802, %f1765, %f1778, %f1722;
	fma.rn.f32 	%f1803, %f1766, %f1771, %f1723;
	fma.rn.f32 	%f1804, %f1766, %f1772, %f1724;
	fma.rn.f32 	%f1805, %f1766, %f1773, %f1725;
	fma.rn.f32 	%f1806, %f1766, %f1774, %f1726;
	fma.rn.f32 	%f1807, %f1766, %f1775, %f1727;
	fma.rn.f32 	%f1808, %f1766, %f1776, %f1728;
	fma.rn.f32 	%f1809, %f1766, %f1777, %f1729;
	fma.rn.f32 	%f1810, %f1766, %f1778, %f1730;
	fma.rn.f32 	%f1811, %f1767, %f1771, %f1731;
	fma.rn.f32 	%f1812, %f1767, %f1772, %f1732;
	fma.rn.f32 	%f1813, %f1767, %f1773, %f1733;
	fma.rn.f32 	%f1814, %f1767, %f1774, %f1734;
	fma.rn.f32 	%f1815, %f1767, %f1775, %f1735;
	fma.rn.f32 	%f1816, %f1767, %f1776, %f1736;
	fma.rn.f32 	%f1817, %f1767, %f1777, %f1737;
	fma.rn.f32 	%f1818, %f1767, %f1778, %f1738;
	fma.rn.f32 	%f1819, %f1768, %f1771, %f1739;
	fma.rn.f32 	%f1820, %f1768, %f1772, %f1740;
	fma.rn.f32 	%f1821, %f1768, %f1773, %f1741;
	fma.rn.f32 	%f1822, %f1768, %f1774, %f1742;
	fma.rn.f32 	%f1823, %f1768, %f1775, %f1743;
	fma.rn.f32 	%f1824, %f1768, %f1776, %f1744;
	fma.rn.f32 	%f1825, %f1768, %f1777, %f1745;
	fma.rn.f32 	%f1826, %f1768, %f1778, %f1746;
	fma.rn.f32 	%f1827, %f1769, %f1771, %f1747;
	fma.rn.f32 	%f1828, %f1769, %f1772, %f1748;
	fma.rn.f32 	%f1829, %f1769, %f1773, %f1749;
	fma.rn.f32 	%f1830, %f1769, %f1774, %f1750;
	fma.rn.f32 	%f1831, %f1769, %f1775, %f1751;
	fma.rn.f32 	%f1832, %f1769, %f1776, %f1752;
	fma.rn.f32 	%f1833, %f1769, %f1777, %f1753;
	fma.rn.f32 	%f1834, %f1769, %f1778, %f1754;
	fma.rn.f32 	%f1835, %f1770, %f1771, %f1755;
	fma.rn.f32 	%f1836, %f1770, %f1772, %f1756;
	fma.rn.f32 	%f1837, %f1770, %f1773, %f1757;
	fma.rn.f32 	%f1838, %f1770, %f1774, %f1758;
	fma.rn.f32 	%f1839, %f1770, %f1775, %f1759;
	fma.rn.f32 	%f1840, %f1770, %f1776, %f1760;
	fma.rn.f32 	%f1841, %f1770, %f1777, %f1761;
	fma.rn.f32 	%f1842, %f1770, %f1778, %f1762;
	ld.shared.u32 	%r166, [%r82+24896];
	shl.b32 	%r167, %r166, 8;
	or.b32  	%r168, %r167, %r85;
	add.s32 	%r169, %r81, %r168;
	ld.shared.v4.f32 	{%f1843, %f1844, %f1845, %f1846}, [%r169];
	ld.shared.v4.f32 	{%f1847, %f1848, %f1849, %f1850}, [%r169+128];
	ld.shared.v4.f32 	{%f1851, %f1852, %f1853, %f1854}, [%r89+18432];
	ld.shared.v4.f32 	{%f1855, %f1856, %f1857, %f1858}, [%r89+18496];
	fma.rn.f32 	%f1859, %f1843, %f1851, %f1779;
	fma.rn.f32 	%f1860, %f1843, %f1852, %f1780;
	fma.rn.f32 	%f1861, %f1843, %f1853, %f1781;
	fma.rn.f32 	%f1862, %f1843, %f1854, %f1782;
	fma.rn.f32 	%f1863, %f1843, %f1855, %f1783;
	fma.rn.f32 	%f1864, %f1843, %f1856, %f1784;
	fma.rn.f32 	%f1865, %f1843, %f1857, %f1785;
	fma.rn.f32 	%f1866, %f1843, %f1858, %f1786;
	fma.rn.f32 	%f1867, %f1844, %f1851, %f1787;
	fma.rn.f32 	%f1868, %f1844, %f1852, %f1788;
	fma.rn.f32 	%f1869, %f1844, %f1853, %f1789;
	fma.rn.f32 	%f1870, %f1844, %f1854, %f1790;
	fma.rn.f32 	%f1871, %f1844, %f1855, %f1791;
	fma.rn.f32 	%f1872, %f1844, %f1856, %f1792;
	fma.rn.f32 	%f1873, %f1844, %f1857, %f1793;
	fma.rn.f32 	%f1874, %f1844, %f1858, %f1794;
	fma.rn.f32 	%f1875, %f1845, %f1851, %f1795;
	fma.rn.f32 	%f1876, %f1845, %f1852, %f1796;
	fma.rn.f32 	%f1877, %f1845, %f1853, %f1797;
	fma.rn.f32 	%f1878, %f1845, %f1854, %f1798;
	fma.rn.f32 	%f1879, %f1845, %f1855, %f1799;
	fma.rn.f32 	%f1880, %f1845, %f1856, %f1800;
	fma.rn.f32 	%f1881, %f1845, %f1857, %f1801;
	fma.rn.f32 	%f1882, %f1845, %f1858, %f1802;
	fma.rn.f32 	%f1883, %f1846, %f1851, %f1803;
	fma.rn.f32 	%f1884, %f1846, %f1852, %f1804;
	fma.rn.f32 	%f1885, %f1846, %f1853, %f1805;
	fma.rn.f32 	%f1886, %f1846, %f1854, %f1806;
	fma.rn.f32 	%f1887, %f1846, %f1855, %f1807;
	fma.rn.f32 	%f1888, %f1846, %f1856, %f1808;
	fma.rn.f32 	%f1889, %f1846, %f1857, %f1809;
	fma.rn.f32 	%f1890, %f1846, %f1858, %f1810;
	fma.rn.f32 	%f1891, %f1847, %f1851, %f1811;
	fma.rn.f32 	%f1892, %f1847, %f1852, %f1812;
	fma.rn.f32 	%f1893, %f1847, %f1853, %f1813;
	fma.rn.f32 	%f1894, %f1847, %f1854, %f1814;
	fma.rn.f32 	%f1895, %f1847, %f1855, %f1815;
	fma.rn.f32 	%f1896, %f1847, %f1856, %f1816;
	fma.rn.f32 	%f1897, %f1847, %f1857, %f1817;
	fma.rn.f32 	%f1898, %f1847, %f1858, %f1818;
	fma.rn.f32 	%f1899, %f1848, %f1851, %f1819;
	fma.rn.f32 	%f1900, %f1848, %f1852, %f1820;
	fma.rn.f32 	%f1901, %f1848, %f1853, %f1821;
	fma.rn.f32 	%f1902, %f1848, %f1854, %f1822;
	fma.rn.f32 	%f1903, %f1848, %f1855, %f1823;
	fma.rn.f32 	%f1904, %f1848, %f1856, %f1824;
	fma.rn.f32 	%f1905, %f1848, %f1857, %f1825;
	fma.rn.f32 	%f1906, %f1848, %f1858, %f1826;
	fma.rn.f32 	%f1907, %f1849, %f1851, %f1827;
	fma.rn.f32 	%f1908, %f1849, %f1852, %f1828;
	fma.rn.f32 	%f1909, %f1849, %f1853, %f1829;
	fma.rn.f32 	%f1910, %f1849, %f1854, %f1830;
	fma.rn.f32 	%f1911, %f1849, %f1855, %f1831;
	fma.rn.f32 	%f1912, %f1849, %f1856, %f1832;
	fma.rn.f32 	%f1913, %f1849, %f1857, %f1833;
	fma.rn.f32 	%f1914, %f1849, %f1858, %f1834;
	fma.rn.f32 	%f1915, %f1850, %f1851, %f1835;
	fma.rn.f32 	%f1916, %f1850, %f1852, %f1836;
	fma.rn.f32 	%f1917, %f1850, %f1853, %f1837;
	fma.rn.f32 	%f1918, %f1850, %f1854, %f1838;
	fma.rn.f32 	%f1919, %f1850, %f1855, %f1839;
	fma.rn.f32 	%f1920, %f1850, %f1856, %f1840;
	fma.rn.f32 	%f1921, %f1850, %f1857, %f1841;
	fma.rn.f32 	%f1922, %f1850, %f1858, %f1842;
	ld.shared.u32 	%r170, [%r82+24912];
	shl.b32 	%r171, %r170, 8;
	or.b32  	%r172, %r171, %r85;
	add.s32 	%r173, %r81, %r172;
	ld.shared.v4.f32 	{%f1923, %f1924, %f1925, %f1926}, [%r173];
	ld.shared.v4.f32 	{%f1927, %f1928, %f1929, %f1930}, [%r173+128];
	ld.shared.v4.f32 	{%f1931, %f1932, %f1933, %f1934}, [%r89+18944];
	ld.shared.v4.f32 	{%f1935, %f1936, %f1937, %f1938}, [%r89+19008];
	fma.rn.f32 	%f1939, %f1923, %f1931, %f1859;
	fma.rn.f32 	%f1940, %f1923, %f1932, %f1860;
	fma.rn.f32 	%f1941, %f1923, %f1933, %f1861;
	fma.rn.f32 	%f1942, %f1923, %f1934, %f1862;
	fma.rn.f32 	%f1943, %f1923, %f1935, %f1863;
	fma.rn.f32 	%f1944, %f1923, %f1936, %f1864;
	fma.rn.f32 	%f1945, %f1923, %f1937, %f1865;
	fma.rn.f32 	%f1946, %f1923, %f1938, %f1866;
	fma.rn.f32 	%f1947, %f1924, %f1931, %f1867;
	fma.rn.f32 	%f1948, %f1924, %f1932, %f1868;
	fma.rn.f32 	%f1949, %f1924, %f1933, %f1869;
	fma.rn.f32 	%f1950, %f1924, %f1934, %f1870;
	fma.rn.f32 	%f1951, %f1924, %f1935, %f1871;
	fma.rn.f32 	%f1952, %f1924, %f1936, %f1872;
	fma.rn.f32 	%f1953, %f1924, %f1937, %f1873;
	fma.rn.f32 	%f1954, %f1924, %f1938, %f1874;
	fma.rn.f32 	%f1955, %f1925, %f1931, %f1875;
	fma.rn.f32 	%f1956, %f1925, %f1932, %f1876;
	fma.rn.f32 	%f1957, %f1925, %f1933, %f1877;
	fma.rn.f32 	%f1958, %f1925, %f1934, %f1878;
	fma.rn.f32 	%f1959, %f1925, %f1935, %f1879;
	fma.rn.f32 	%f1960, %f1925, %f1936, %f1880;
	fma.rn.f32 	%f1961, %f1925, %f1937, %f1881;
	fma.rn.f32 	%f1962, %f1925, %f1938, %f1882;
	fma.rn.f32 	%f1963, %f1926, %f1931, %f1883;
	fma.rn.f32 	%f1964, %f1926, %f1932, %f1884;
	fma.rn.f32 	%f1965, %f1926, %f1933, %f1885;
	fma.rn.f32 	%f1966, %f1926, %f1934, %f1886;
	fma.rn.f32 	%f1967, %f1926, %f1935, %f1887;
	fma.rn.f32 	%f1968, %f1926, %f1936, %f1888;
	fma.rn.f32 	%f1969, %f1926, %f1937, %f1889;
	fma.rn.f32 	%f1970, %f1926, %f1938, %f1890;
	fma.rn.f32 	%f1971, %f1927, %f1931, %f1891;
	fma.rn.f32 	%f1972, %f1927, %f1932, %f1892;
	fma.rn.f32 	%f1973, %f1927, %f1933, %f1893;
	fma.rn.f32 	%f1974, %f1927, %f1934, %f1894;
	fma.rn.f32 	%f1975, %f1927, %f1935, %f1895;
	fma.rn.f32 	%f1976, %f1927, %f1936, %f1896;
	fma.rn.f32 	%f1977, %f1927, %f1937, %f1897;
	fma.rn.f32 	%f1978, %f1927, %f1938, %f1898;
	fma.rn.f32 	%f1979, %f1928, %f1931, %f1899;
	fma.rn.f32 	%f1980, %f1928, %f1932, %f1900;
	fma.rn.f32 	%f1981, %f1928, %f1933, %f1901;
	fma.rn.f32 	%f1982, %f1928, %f1934, %f1902;
	fma.rn.f32 	%f1983, %f1928, %f1935, %f1903;
	fma.rn.f32 	%f1984, %f1928, %f1936, %f1904;
	fma.rn.f32 	%f1985, %f1928, %f1937, %f1905;
	fma.rn.f32 	%f1986, %f1928, %f1938, %f1906;
	fma.rn.f32 	%f1987, %f1929, %f1931, %f1907;
	fma.rn.f32 	%f1988, %f1929, %f1932, %f1908;
	fma.rn.f32 	%f1989, %f1929, %f1933, %f1909;
	fma.rn.f32 	%f1990, %f1929, %f1934, %f1910;
	fma.rn.f32 	%f1991, %f1929, %f1935, %f1911;
	fma.rn.f32 	%f1992, %f1929, %f1936, %f1912;
	fma.rn.f32 	%f1993, %f1929, %f1937, %f1913;
	fma.rn.f32 	%f1994, %f1929, %f1938, %f1914;
	fma.rn.f32 	%f1995, %f1930, %f1931, %f1915;
	fma.rn.f32 	%f1996, %f1930, %f1932, %f1916;
	fma.rn.f32 	%f1997, %f1930, %f1933, %f1917;
	fma.rn.f32 	%f1998, %f1930, %f1934, %f1918;
	fma.rn.f32 	%f1999, %f1930, %f1935, %f1919;
	fma.rn.f32 	%f2000, %f1930, %f1936, %f1920;
	fma.rn.f32 	%f2001, %f1930, %f1937, %f1921;
	fma.rn.f32 	%f2002, %f1930, %f1938, %f1922;
	ld.shared.u32 	%r174, [%r82+24928];
	shl.b32 	%r175, %r174, 8;
	or.b32  	%r176, %r175, %r85;
	add.s32 	%r177, %r81, %r176;
	ld.shared.v4.f32 	{%f2003, %f2004, %f2005, %f2006}, [%r177];
	ld.shared.v4.f32 	{%f2007, %f2008, %f2009, %f2010}, [%r177+128];
	ld.shared.v4.f32 	{%f2011, %f2012, %f2013, %f2014}, [%r89+19456];
	ld.shared.v4.f32 	{%f2015, %f2016, %f2017, %f2018}, [%r89+19520];
	fma.rn.f32 	%f2019, %f2003, %f2011, %f1939;
	fma.rn.f32 	%f2020, %f2003, %f2012, %f1940;
	fma.rn.f32 	%f2021, %f2003, %f2013, %f1941;
	fma.rn.f32 	%f2022, %f2003, %f2014, %f1942;
	fma.rn.f32 	%f2023, %f2003, %f2015, %f1943;
	fma.rn.f32 	%f2024, %f2003, %f2016, %f1944;
	fma.rn.f32 	%f2025, %f2003, %f2017, %f1945;
	fma.rn.f32 	%f2026, %f2003, %f2018, %f1946;
	fma.rn.f32 	%f2027, %f2004, %f2011, %f1947;
	fma.rn.f32 	%f2028, %f2004, %f2012, %f1948;
	fma.rn.f32 	%f2029, %f2004, %f2013, %f1949;
	fma.rn.f32 	%f2030, %f2004, %f2014, %f1950;
	fma.rn.f32 	%f2031, %f2004, %f2015, %f1951;
	fma.rn.f32 	%f2032, %f2004, %f2016, %f1952;
	fma.rn.f32 	%f2033, %f2004, %f2017, %f1953;
	fma.rn.f32 	%f2034, %f2004, %f2018, %f1954;
	fma.rn.f32 	%f2035, %f2005, %f2011, %f1955;
	fma.rn.f32 	%f2036, %f2005, %f2012, %f1956;
	fma.rn.f32 	%f2037, %f2005, %f2013, %f1957;
	fma.rn.f32 	%f2038, %f2005, %f2014, %f1958;
	fma.rn.f32 	%f2039, %f2005, %f2015, %f1959;
	fma.rn.f32 	%f2040, %f2005, %f2016, %f1960;
	fma.rn.f32 	%f2041, %f2005, %f2017, %f1961;
	fma.rn.f32 	%f2042, %f2005, %f2018, %f1962;
	fma.rn.f32 	%f2043, %f2006, %f2011, %f1963;
	fma.rn.f32 	%f2044, %f2006, %f2012, %f1964;
	fma.rn.f32 	%f2045, %f2006, %f2013, %f1965;
	fma.rn.f32 	%f2046, %f2006, %f2014, %f1966;
	fma.rn.f32 	%f2047, %f2006, %f2015, %f1967;
	fma.rn.f32 	%f2048, %f2006, %f2016, %f1968;
	fma.rn.f32 	%f2049, %f2006, %f2017, %f1969;
	fma.rn.f32 	%f2050, %f2006, %f2018, %f1970;
	fma.rn.f32 	%f2051, %f2007, %f2011, %f1971;
	fma.rn.f32 	%f2052, %f2007, %f2012, %f1972;
	fma.rn.f32 	%f2053, %f2007, %f2013, %f1973;
	fma.rn.f32 	%f2054, %f2007, %f2014, %f1974;
	fma.rn.f32 	%f2055, %f2007, %f2015, %f1975;
	fma.rn.f32 	%f2056, %f2007, %f2016, %f1976;
	fma.rn.f32 	%f2057, %f2007, %f2017, %f1977;
	fma.rn.f32 	%f2058, %f2007, %f2018, %f1978;
	fma.rn.f32 	%f2059, %f2008, %f2011, %f1979;
	fma.rn.f32 	%f2060, %f2008, %f2012, %f1980;
	fma.rn.f32 	%f2061, %f2008, %f2013, %f1981;
	fma.rn.f32 	%f2062, %f2008, %f2014, %f1982;
	fma.rn.f32 	%f2063, %f2008, %f2015, %f1983;
	fma.rn.f32 	%f2064, %f2008, %f2016, %f1984;
	fma.rn.f32 	%f2065, %f2008, %f2017, %f1985;
	fma.rn.f32 	%f2066, %f2008, %f2018, %f1986;
	fma.rn.f32 	%f2067, %f2009, %f2011, %f1987;
	fma.rn.f32 	%f2068, %f2009, %f2012, %f1988;
	fma.rn.f32 	%f2069, %f2009, %f2013, %f1989;
	fma.rn.f32 	%f2070, %f2009, %f2014, %f1990;
	fma.rn.f32 	%f2071, %f2009, %f2015, %f1991;
	fma.rn.f32 	%f2072, %f2009, %f2016, %f1992;
	fma.rn.f32 	%f2073, %f2009, %f2017, %f1993;
	fma.rn.f32 	%f2074, %f2009, %f2018, %f1994;
	fma.rn.f32 	%f2075, %f2010, %f2011, %f1995;
	fma.rn.f32 	%f2076, %f2010, %f2012, %f1996;
	fma.rn.f32 	%f2077, %f2010, %f2013, %f1997;
	fma.rn.f32 	%f2078, %f2010, %f2014, %f1998;
	fma.rn.f32 	%f2079, %f2010, %f2015, %f1999;
	fma.rn.f32 	%f2080, %f2010, %f2016, %f2000;
	fma.rn.f32 	%f2081, %f2010, %f2017, %f2001;
	fma.rn.f32 	%f2082, %f2010, %f2018, %f2002;
	ld.shared.u32 	%r178, [%r82+24944];
	shl.b32 	%r179, %r178, 8;
	or.b32  	%r180, %r179, %r85;
	add.s32 	%r181, %r81, %r180;
	ld.shared.v4.f32 	{%f2083, %f2084, %f2085, %f2086}, [%r181];
	ld.shared.v4.f32 	{%f2087, %f2088, %f2089, %f2090}, [%r181+128];
	ld.shared.v4.f32 	{%f2091, %f2092, %f2093, %f2094}, [%r89+19968];
	ld.shared.v4.f32 	{%f2095, %f2096, %f2097, %f2098}, [%r89+20032];
	fma.rn.f32 	%f2099, %f2083, %f2091, %f2019;
	fma.rn.f32 	%f2100, %f2083, %f2092, %f2020;
	fma.rn.f32 	%f2101, %f2083, %f2093, %f2021;
	fma.rn.f32 	%f2102, %f2083, %f2094, %f2022;
	fma.rn.f32 	%f2103, %f2083, %f2095, %f2023;
	fma.rn.f32 	%f2104, %f2083, %f2096, %f2024;
	fma.rn.f32 	%f2105, %f2083, %f2097, %f2025;
	fma.rn.f32 	%f2106, %f2083, %f2098, %f2026;
	fma.rn.f32 	%f2107, %f2084, %f2091, %f2027;
	fma.rn.f32 	%f2108, %f2084, %f2092, %f2028;
	fma.rn.f32 	%f2109, %f2084, %f2093, %f2029;
	fma.rn.f32 	%f2110, %f2084, %f2094, %f2030;
	fma.rn.f32 	%f2111, %f2084, %f2095, %f2031;
	fma.rn.f32 	%f2112, %f2084, %f2096, %f2032;
	fma.rn.f32 	%f2113, %f2084, %f2097, %f2033;
	fma.rn.f32 	%f2114, %f2084, %f2098, %f2034;
	fma.rn.f32 	%f2115, %f2085, %f2091, %f2035;
	fma.rn.f32 	%f2116, %f2085, %f2092, %f2036;
	fma.rn.f32 	%f2117, %f2085, %f2093, %f2037;
	fma.rn.f32 	%f2118, %f2085, %f2094, %f2038;
	fma.rn.f32 	%f2119, %f2085, %f2095, %f2039;
	fma.rn.f32 	%f2120, %f2085, %f2096, %f2040;
	fma.rn.f32 	%f2121, %f2085, %f2097, %f2041;
	fma.rn.f32 	%f2122, %f2085, %f2098, %f2042;
	fma.rn.f32 	%f2123, %f2086, %f2091, %f2043;
	fma.rn.f32 	%f2124, %f2086, %f2092, %f2044;
	fma.rn.f32 	%f2125, %f2086, %f2093, %f2045;
	fma.rn.f32 	%f2126, %f2086, %f2094, %f2046;
	fma.rn.f32 	%f2127, %f2086, %f2095, %f2047;
	fma.rn.f32 	%f2128, %f2086, %f2096, %f2048;
	fma.rn.f32 	%f2129, %f2086, %f2097, %f2049;
	fma.rn.f32 	%f2130, %f2086, %f2098, %f2050;
	fma.rn.f32 	%f2131, %f2087, %f2091, %f2051;
	fma.rn.f32 	%f2132, %f2087, %f2092, %f2052;
	fma.rn.f32 	%f2133, %f2087, %f2093, %f2053;
	fma.rn.f32 	%f2134, %f2087, %f2094, %f2054;
	fma.rn.f32 	%f2135, %f2087, %f2095, %f2055;
	fma.rn.f32 	%f2136, %f2087, %f2096, %f2056;
	fma.rn.f32 	%f2137, %f2087, %f2097, %f2057;
	fma.rn.f32 	%f2138, %f2087, %f2098, %f2058;
	fma.rn.f32 	%f2139, %f2088, %f2091, %f2059;
	fma.rn.f32 	%f2140, %f2088, %f2092, %f2060;
	fma.rn.f32 	%f2141, %f2088, %f2093, %f2061;
	fma.rn.f32 	%f2142, %f2088, %f2094, %f2062;
	fma.rn.f32 	%f2143, %f2088, %f2095, %f2063;
	fma.rn.f32 	%f2144, %f2088, %f2096, %f2064;
	fma.rn.f32 	%f2145, %f2088, %f2097, %f2065;
	fma.rn.f32 	%f2146, %f2088, %f2098, %f2066;
	fma.rn.f32 	%f2147, %f2089, %f2091, %f2067;
	fma.rn.f32 	%f2148, %f2089, %f2092, %f2068;
	fma.rn.f32 	%f2149, %f2089, %f2093, %f2069;
	fma.rn.f32 	%f2150, %f2089, %f2094, %f2070;
	fma.rn.f32 	%f2151, %f2089, %f2095, %f2071;
	fma.rn.f32 	%f2152, %f2089, %f2096, %f2072;
	fma.rn.f32 	%f2153, %f2089, %f2097, %f2073;
	fma.rn.f32 	%f2154, %f2089, %f2098, %f2074;
	fma.rn.f32 	%f2155, %f2090, %f2091, %f2075;
	fma.rn.f32 	%f2156, %f2090, %f2092, %f2076;
	fma.rn.f32 	%f2157, %f2090, %f2093, %f2077;
	fma.rn.f32 	%f2158, %f2090, %f2094, %f2078;
	fma.rn.f32 	%f2159, %f2090, %f2095, %f2079;
	fma.rn.f32 	%f2160, %f2090, %f2096, %f2080;
	fma.rn.f32 	%f2161, %f2090, %f2097, %f2081;
	fma.rn.f32 	%f2162, %f2090, %f2098, %f2082;
	ld.shared.u32 	%r182, [%r82+24960];
	shl.b32 	%r183, %r182, 8;
	or.b32  	%r184, %r183, %r85;
	add.s32 	%r185, %r81, %r184;
	ld.shared.v4.f32 	{%f2163, %f2164, %f2165, %f2166}, [%r185];
	ld.shared.v4.f32 	{%f2167, %f2168, %f2169, %f2170}, [%r185+128];
	ld.shared.v4.f32 	{%f2171, %f2172, %f2173, %f2174}, [%r89+20480];
	ld.shared.v4.f32 	{%f2175, %f2176, %f2177, %f2178}, [%r89+20544];
	fma.rn.f32 	%f2179, %f2163, %f2171, %f2099;
	fma.rn.f32 	%f2180, %f2163, %f2172, %f2100;
	fma.rn.f32 	%f2181, %f2163, %f2173, %f2101;
	fma.rn.f32 	%f2182, %f2163, %f2174, %f2102;
	fma.rn.f32 	%f2183, %f2163, %f2175, %f2103;
	fma.rn.f32 	%f2184, %f2163, %f2176, %f2104;
	fma.rn.f32 	%f2185, %f2163, %f2177, %f2105;
	fma.rn.f32 	%f2186, %f2163, %f2178, %f2106;
	fma.rn.f32 	%f2187, %f2164, %f2171, %f2107;
	fma.rn.f32 	%f2188, %f2164, %f2172, %f2108;
	fma.rn.f32 	%f2189, %f2164, %f2173, %f2109;
	fma.rn.f32 	%f2190, %f2164, %f2174, %f2110;
	fma.rn.f32 	%f2191, %f2164, %f2175, %f2111;
	fma.rn.f32 	%f2192, %f2164, %f2176, %f2112;
	fma.rn.f32 	%f2193, %f2164, %f2177, %f2113;
	fma.rn.f32 	%f2194, %f2164, %f2178, %f2114;
	fma.rn.f32 	%f2195, %f2165, %f2171, %f2115;
	fma.rn.f32 	%f2196, %f2165, %f2172, %f2116;
	fma.rn.f32 	%f2197, %f2165, %f2173, %f2117;
	fma.rn.f32 	%f2198, %f2165, %f2174, %f2118;
	fma.rn.f32 	%f2199, %f2165, %f2175, %f2119;
	fma.rn.f32 	%f2200, %f2165, %f2176, %f2120;
	fma.rn.f32 	%f2201, %f2165, %f2177, %f2121;
	fma.rn.f32 	%f2202, %f2165, %f2178, %f2122;
	fma.rn.f32 	%f2203, %f2166, %f2171, %f2123;
	fma.rn.f32 	%f2204, %f2166, %f2172, %f2124;
	fma.rn.f32 	%f2205, %f2166, %f2173, %f2125;
	fma.rn.f32 	%f2206, %f2166, %f2174, %f2126;
	fma.rn.f32 	%f2207, %f2166, %f2175, %f2127;
	fma.rn.f32 	%f2208, %f2166, %f2176, %f2128;
	fma.rn.f32 	%f2209, %f2166, %f2177, %f2129;
	fma.rn.f32 	%f2210, %f2166, %f2178, %f2130;
	fma.rn.f32 	%f2211, %f2167, %f2171, %f2131;
	fma.rn.f32 	%f2212, %f2167, %f2172, %f2132;
	fma.rn.f32 	%f2213, %f2167, %f2173, %f2133;
	fma.rn.f32 	%f2214, %f2167, %f2174, %f2134;
	fma.rn.f32 	%f2215, %f2167, %f2175, %f2135;
	fma.rn.f32 	%f2216, %f2167, %f2176, %f2136;
	fma.rn.f32 	%f2217, %f2167, %f2177, %f2137;
	fma.rn.f32 	%f2218, %f2167, %f2178, %f2138;
	fma.rn.f32 	%f2219, %f2168, %f2171, %f2139;
	fma.rn.f32 	%f2220, %f2168, %f2172, %f2140;
	fma.rn.f32 	%f2221, %f2168, %f2173, %f2141;
	fma.rn.f32 	%f2222, %f2168, %f2174, %f2142;
	fma.rn.f32 	%f2223, %f2168, %f2175, %f2143;
	fma.rn.f32 	%f2224, %f2168, %f2176, %f2144;
	fma.rn.f32 	%f2225, %f2168, %f2177, %f2145;
	fma.rn.f32 	%f2226, %f2168, %f2178, %f2146;
	fma.rn.f32 	%f2227, %f2169, %f2171, %f2147;
	fma.rn.f32 	%f2228, %f2169, %f2172, %f2148;
	fma.rn.f32 	%f2229, %f2169, %f2173, %f2149;
	fma.rn.f32 	%f2230, %f2169, %f2174, %f2150;
	fma.rn.f32 	%f2231, %f2169, %f2175, %f2151;
	fma.rn.f32 	%f2232, %f2169, %f2176, %f2152;
	fma.rn.f32 	%f2233, %f2169, %f2177, %f2153;
	fma.rn.f32 	%f2234, %f2169, %f2178, %f2154;
	fma.rn.f32 	%f2235, %f2170, %f2171, %f2155;
	fma.rn.f32 	%f2236, %f2170, %f2172, %f2156;
	fma.rn.f32 	%f2237, %f2170, %f2173, %f2157;
	fma.rn.f32 	%f2238, %f2170, %f2174, %f2158;
	fma.rn.f32 	%f2239, %f2170, %f2175, %f2159;
	fma.rn.f32 	%f2240, %f2170, %f2176, %f2160;
	fma.rn.f32 	%f2241, %f2170, %f2177, %f2161;
	fma.rn.f32 	%f2242, %f2170, %f2178, %f2162;
	ld.shared.u32 	%r186, [%r82+24976];
	shl.b32 	%r187, %r186, 8;
	or.b32  	%r188, %r187, %r85;
	add.s32 	%r189, %r81, %r188;
	ld.shared.v4.f32 	{%f2243, %f2244, %f2245, %f2246}, [%r189];
	ld.shared.v4.f32 	{%f2247, %f2248, %f2249, %f2250}, [%r189+128];
	ld.shared.v4.f32 	{%f2251, %f2252, %f2253, %f2254}, [%r89+20992];
	ld.shared.v4.f32 	{%f2255, %f2256, %f2257, %f2258}, [%r89+21056];
	fma.rn.f32 	%f2259, %f2243, %f2251, %f2179;
	fma.rn.f32 	%f2260, %f2243, %f2252, %f2180;
	fma.rn.f32 	%f2261, %f2243, %f2253, %f2181;
	fma.rn.f32 	%f2262, %f2243, %f2254, %f2182;
	fma.rn.f32 	%f2263, %f2243, %f2255, %f2183;
	fma.rn.f32 	%f2264, %f2243, %f2256, %f2184;
	fma.rn.f32 	%f2265, %f2243, %f2257, %f2185;
	fma.rn.f32 	%f2266, %f2243, %f2258, %f2186;
	fma.rn.f32 	%f2267, %f2244, %f2251, %f2187;
	fma.rn.f32 	%f2268, %f2244, %f2252, %f2188;
	fma.rn.f32 	%f2269, %f2244, %f2253, %f2189;
	fma.rn.f32 	%f2270, %f2244, %f2254, %f2190;
	fma.rn.f32 	%f2271, %f2244, %f2255, %f2191;
	fma.rn.f32 	%f2272, %f2244, %f2256, %f2192;
	fma.rn.f32 	%f2273, %f2244, %f2257, %f2193;
	fma.rn.f32 	%f2274, %f2244, %f2258, %f2194;
	fma.rn.f32 	%f2275, %f2245, %f2251, %f2195;
	fma.rn.f32 	%f2276, %f2245, %f2252, %f2196;
	fma.rn.f32 	%f2277, %f2245, %f2253, %f2197;
	fma.rn.f32 	%f2278, %f2245, %f2254, %f2198;
	fma.rn.f32 	%f2279, %f2245, %f2255, %f2199;
	fma.rn.f32 	%f2280, %f2245, %f2256, %f2200;
	fma.rn.f32 	%f2281, %f2245, %f2257, %f2201;
	fma.rn.f32 	%f2282, %f2245, %f2258, %f2202;
	fma.rn.f32 	%f2283, %f2246, %f2251, %f2203;
	fma.rn.f32 	%f2284, %f2246, %f2252, %f2204;
	fma.rn.f32 	%f2285, %f2246, %f2253, %f2205;
	fma.rn.f32 	%f2286, %f2246, %f2254, %f2206;
	fma.rn.f32 	%f2287, %f2246, %f2255, %f2207;
	fma.rn.f32 	%f2288, %f2246, %f2256, %f2208;
	fma.rn.f32 	%f2289, %f2246, %f2257, %f2209;
	fma.rn.f32 	%f2290, %f2246, %f2258, %f2210;
	fma.rn.f32 	%f2291, %f2247, %f2251, %f2211;
	fma.rn.f32 	%f2292, %f2247, %f2252, %f2212;
	fma.rn.f32 	%f2293, %f2247, %f2253, %f2213;
	fma.rn.f32 	%f2294, %f2247, %f2254, %f2214;
	fma.rn.f32 	%f2295, %f2247, %f2255, %f2215;
	fma.rn.f32 	%f2296, %f2247, %f2256, %f2216;
	fma.rn.f32 	%f2297, %f2247, %f2257, %f2217;
	fma.rn.f32 	%f2298, %f2247, %f2258, %f2218;
	fma.rn.f32 	%f2299, %f2248, %f2251, %f2219;
	fma.rn.f32 	%f2300, %f2248, %f2252, %f2220;
	fma.rn.f32 	%f2301, %f2248, %f2253, %f2221;
	fma.rn.f32 	%f2302, %f2248, %f2254, %f2222;
	fma.rn.f32 	%f2303, %f2248, %f2255, %f2223;
	fma.rn.f32 	%f2304, %f2248, %f2256, %f2224;
	fma.rn.f32 	%f2305, %f2248, %f2257, %f2225;
	fma.rn.f32 	%f2306, %f2248, %f2258, %f2226;
	fma.rn.f32 	%f2307, %f2249, %f2251, %f2227;
	fma.rn.f32 	%f2308, %f2249, %f2252, %f2228;
	fma.rn.f32 	%f2309, %f2249, %f2253, %f2229;
	fma.rn.f32 	%f2310, %f2249, %f2254, %f2230;
	fma.rn.f32 	%f2311, %f2249, %f2255, %f2231;
	fma.rn.f32 	%f2312, %f2249, %f2256, %f2232;
	fma.rn.f32 	%f2313, %f2249, %f2257, %f2233;
	fma.rn.f32 	%f2314, %f2249, %f2258, %f2234;
	fma.rn.f32 	%f2315, %f2250, %f2251, %f2235;
	fma.rn.f32 	%f2316, %f2250, %f2252, %f2236;
	fma.rn.f32 	%f2317, %f2250, %f2253, %f2237;
	fma.rn.f32 	%f2318, %f2250, %f2254, %f2238;
	fma.rn.f32 	%f2319, %f2250, %f2255, %f2239;
	fma.rn.f32 	%f2320, %f2250, %f2256, %f2240;
	fma.rn.f32 	%f2321, %f2250, %f2257, %f2241;
	fma.rn.f32 	%f2322, %f2250, %f2258, %f2242;
	ld.shared.u32 	%r190, [%r82+24992];
	shl.b32 	%r191, %r190, 8;
	or.b32  	%r192, %r191, %r85;
	add.s32 	%r193, %r81, %r192;
	ld.shared.v4.f32 	{%f2323, %f2324, %f2325, %f2326}, [%r193];
	ld.shared.v4.f32 	{%f2327, %f2328, %f2329, %f2330}, [%r193+128];
	ld.shared.v4.f32 	{%f2331, %f2332, %f2333, %f2334}, [%r89+21504];
	ld.shared.v4.f32 	{%f2335, %f2336, %f2337, %f2338}, [%r89+21568];
	fma.rn.f32 	%f2339, %f2323, %f2331, %f2259;
	fma.rn.f32 	%f2340, %f2323, %f2332, %f2260;
	fma.rn.f32 	%f2341, %f2323, %f2333, %f2261;
	fma.rn.f32 	%f2342, %f2323, %f2334, %f2262;
	fma.rn.f32 	%f2343, %f2323, %f2335, %f2263;
	fma.rn.f32 	%f2344, %f2323, %f2336, %f2264;
	fma.rn.f32 	%f2345, %f2323, %f2337, %f2265;
	fma.rn.f32 	%f2346, %f2323, %f2338, %f2266;
	fma.rn.f32 	%f2347, %f2324, %f2331, %f2267;
	fma.rn.f32 	%f2348, %f2324, %f2332, %f2268;
	fma.rn.f32 	%f2349, %f2324, %f2333, %f2269;
	fma.rn.f32 	%f2350, %f2324, %f2334, %f2270;
	fma.rn.f32 	%f2351, %f2324, %f2335, %f2271;
	fma.rn.f32 	%f2352, %f2324, %f2336, %f2272;
	fma.rn.f32 	%f2353, %f2324, %f2337, %f2273;
	fma.rn.f32 	%f2354, %f2324, %f2338, %f2274;
	fma.rn.f32 	%f2355, %f2325, %f2331, %f2275;
	fma.rn.f32 	%f2356, %f2325, %f2332, %f2276;
	fma.rn.f32 	%f2357, %f2325, %f2333, %f2277;
	fma.rn.f32 	%f2358, %f2325, %f2334, %f2278;
	fma.rn.f32 	%f2359, %f2325, %f2335, %f2279;
	fma.rn.f32 	%f2360, %f2325, %f2336, %f2280;
	fma.rn.f32 	%f2361, %f2325, %f2337, %f2281;
	fma.rn.f32 	%f2362, %f2325, %f2338, %f2282;
	fma.rn.f32 	%f2363, %f2326, %f2331, %f2283;
	fma.rn.f32 	%f2364, %f2326, %f2332, %f2284;
	fma.rn.f32 	%f2365, %f2326, %f2333, %f2285;
	fma.rn.f32 	%f2366, %f2326, %f2334, %f2286;
	fma.rn.f32 	%f2367, %f2326, %f2335, %f2287;
	fma.rn.f32 	%f2368, %f2326, %f2336, %f2288;
	fma.rn.f32 	%f2369, %f2326, %f2337, %f2289;
	fma.rn.f32 	%f2370, %f2326, %f2338, %f2290;
	fma.rn.f32 	%f2371, %f2327, %f2331, %f2291;
	fma.rn.f32 	%f2372, %f2327, %f2332, %f2292;
	fma.rn.f32 	%f2373, %f2327, %f2333, %f2293;
	fma.rn.f32 	%f2374, %f2327, %f2334, %f2294;
	fma.rn.f32 	%f2375, %f2327, %f2335, %f2295;
	fma.rn.f32 	%f2376, %f2327, %f2336, %f2296;
	fma.rn.f32 	%f2377, %f2327, %f2337, %f2297;
	fma.rn.f32 	%f2378, %f2327, %f2338, %f2298;
	fma.rn.f32 	%f2379, %f2328, %f2331, %f2299;
	fma.rn.f32 	%f2380, %f2328, %f2332, %f2300;
	fma.rn.f32 	%f2381, %f2328, %f2333, %f2301;
	fma.rn.f32 	%f2382, %f2328, %f2334, %f2302;
	fma.rn.f32 	%f2383, %f2328, %f2335, %f2303;
	fma.rn.f32 	%f2384, %f2328, %f2336, %f2304;
	fma.rn.f32 	%f2385, %f2328, %f2337, %f2305;
	fma.rn.f32 	%f2386, %f2328, %f2338, %f2306;
	fma.rn.f32 	%f2387, %f2329, %f2331, %f2307;
	fma.rn.f32 	%f2388, %f2329, %f2332, %f2308;
	fma.rn.f32 	%f2389, %f2329, %f2333, %f2309;
	fma.rn.f32 	%f2390, %f2329, %f2334, %f2310;
	fma.rn.f32 	%f2391, %f2329, %f2335, %f2311;
	fma.rn.f32 	%f2392, %f2329, %f2336, %f2312;
	fma.rn.f32 	%f2393, %f2329, %f2337, %f2313;
	fma.rn.f32 	%f2394, %f2329, %f2338, %f2314;
	fma.rn.f32 	%f2395, %f2330, %f2331, %f2315;
	fma.rn.f32 	%f2396, %f2330, %f2332, %f2316;
	fma.rn.f32 	%f2397, %f2330, %f2333, %f2317;
	fma.rn.f32 	%f2398, %f2330, %f2334, %f2318;
	fma.rn.f32 	%f2399, %f2330, %f2335, %f2319;
	fma.rn.f32 	%f2400, %f2330, %f2336, %f2320;
	fma.rn.f32 	%f2401, %f2330, %f2337, %f2321;
	fma.rn.f32 	%f2402, %f2330, %f2338, %f2322;
	ld.shared.u32 	%r194, [%r82+25008];
	shl.b32 	%r195, %r194, 8;
	or.b32  	%r196, %r195, %r85;
	add.s32 	%r197, %r81, %r196;
	ld.shared.v4.f32 	{%f2403, %f2404, %f2405, %f2406}, [%r197];
	ld.shared.v4.f32 	{%f2407, %f2408, %f2409, %f2410}, [%r197+128];
	ld.shared.v4.f32 	{%f2411, %f2412, %f2413, %f2414}, [%r89+22016];
	ld.shared.v4.f32 	{%f2415, %f2416, %f2417, %f2418}, [%r89+22080];
	fma.rn.f32 	%f2419, %f2403, %f2411, %f2339;
	fma.rn.f32 	%f2420, %f2403, %f2412, %f2340;
	fma.rn.f32 	%f2421, %f2403, %f2413, %f2341;
	fma.rn.f32 	%f2422, %f2403, %f2414, %f2342;
	fma.rn.f32 	%f2423, %f2403, %f2415, %f2343;
	fma.rn.f32 	%f2424, %f2403, %f2416, %f2344;
	fma.rn.f32 	%f2425, %f2403, %f2417, %f2345;
	fma.rn.f32 	%f2426, %f2403, %f2418, %f2346;
	fma.rn.f32 	%f2427, %f2404, %f2411, %f2347;
	fma.rn.f32 	%f2428, %f2404, %f2412, %f2348;
	fma.rn.f32 	%f2429, %f2404, %f2413, %f2349;
	fma.rn.f32 	%f2430, %f2404, %f2414, %f2350;
	fma.rn.f32 	%f2431, %f2404, %f2415, %f2351;
	fma.rn.f32 	%f2432, %f2404, %f2416, %f2352;
	fma.rn.f32 	%f2433, %f2404, %f2417, %f2353;
	fma.rn.f32 	%f2434, %f2404, %f2418, %f2354;
	fma.rn.f32 	%f2435, %f2405, %f2411, %f2355;
	fma.rn.f32 	%f2436, %f2405, %f2412, %f2356;
	fma.rn.f32 	%f2437, %f2405, %f2413, %f2357;
	fma.rn.f32 	%f2438, %f2405, %f2414, %f2358;
	fma.rn.f32 	%f2439, %f2405, %f2415, %f2359;
	fma.rn.f32 	%f2440, %f2405, %f2416, %f2360;
	fma.rn.f32 	%f2441, %f2405, %f2417, %f2361;
	fma.rn.f32 	%f2442, %f2405, %f2418, %f2362;
	fma.rn.f32 	%f2443, %f2406, %f2411, %f2363;
	fma.rn.f32 	%f2444, %f2406, %f2412, %f2364;
	fma.rn.f32 	%f2445, %f2406, %f2413, %f2365;
	fma.rn.f32 	%f2446, %f2406, %f2414, %f2366;
	fma.rn.f32 	%f2447, %f2406, %f2415, %f2367;
	fma.rn.f32 	%f2448, %f2406, %f2416, %f2368;
	fma.rn.f32 	%f2449, %f2406, %f2417, %f2369;
	fma.rn.f32 	%f2450, %f2406, %f2418, %f2370;
	fma.rn.f32 	%f2451, %f2407, %f2411, %f2371;
	fma.rn.f32 	%f2452, %f2407, %f2412, %f2372;
	fma.rn.f32 	%f2453, %f2407, %f2413, %f2373;
	fma.rn.f32 	%f2454, %f2407, %f2414, %f2374;
	fma.rn.f32 	%f2455, %f2407, %f2415, %f2375;
	fma.rn.f32 	%f2456, %f2407, %f2416, %f2376;
	fma.rn.f32 	%f2457, %f2407, %f2417, %f2377;
	fma.rn.f32 	%f2458, %f2407, %f2418, %f2378;
	fma.rn.f32 	%f2459, %f2408, %f2411, %f2379;
	fma.rn.f32 	%f2460, %f2408, %f2412, %f2380;
	fma.rn.f32 	%f2461, %f2408, %f2413, %f2381;
	fma.rn.f32 	%f2462, %f2408, %f2414, %f2382;
	fma.rn.f32 	%f2463, %f2408, %f2415, %f2383;
	fma.rn.f32 	%f2464, %f2408, %f2416, %f2384;
	fma.rn.f32 	%f2465, %f2408, %f2417, %f2385;
	fma.rn.f32 	%f2466, %f2408, %f2418, %f2386;
	fma.rn.f32 	%f2467, %f2409, %f2411, %f2387;
	fma.rn.f32 	%f2468, %f2409, %f2412, %f2388;
	fma.rn.f32 	%f2469, %f2409, %f2413, %f2389;
	fma.rn.f32 	%f2470, %f2409, %f2414, %f2390;
	fma.rn.f32 	%f2471, %f2409, %f2415, %f2391;
	fma.rn.f32 	%f2472, %f2409, %f2416, %f2392;
	fma.rn.f32 	%f2473, %f2409, %f2417, %f2393;
	fma.rn.f32 	%f2474, %f2409, %f2418, %f2394;
	fma.rn.f32 	%f2475, %f2410, %f2411, %f2395;
	fma.rn.f32 	%f2476, %f2410, %f2412, %f2396;
	fma.rn.f32 	%f2477, %f2410, %f2413, %f2397;
	fma.rn.f32 	%f2478, %f2410, %f2414, %f2398;
	fma.rn.f32 	%f2479, %f2410, %f2415, %f2399;
	fma.rn.f32 	%f2480, %f2410, %f2416, %f2400;
	fma.rn.f32 	%f2481, %f2410, %f2417, %f2401;
	fma.rn.f32 	%f2482, %f2410, %f2418, %f2402;
	ld.shared.u32 	%r198, [%r82+25024];
	shl.b32 	%r199, %r198, 8;
	or.b32  	%r200, %r199, %r85;
	add.s32 	%r201, %r81, %r200;
	ld.shared.v4.f32 	{%f2483, %f2484, %f2485, %f2486}, [%r201];
	ld.shared.v4.f32 	{%f2487, %f2488, %f2489, %f2490}, [%r201+128];
	ld.shared.v4.f32 	{%f2491, %f2492, %f2493, %f2494}, [%r89+22528];
	ld.shared.v4.f32 	{%f2495, %f2496, %f2497, %f2498}, [%r89+22592];
	fma.rn.f32 	%f2499, %f2483, %f2491, %f2419;
	fma.rn.f32 	%f2500, %f2483, %f2492, %f2420;
	fma.rn.f32 	%f2501, %f2483, %f2493, %f2421;
	fma.rn.f32 	%f2502, %f2483, %f2494, %f2422;
	fma.rn.f32 	%f2503, %f2483, %f2495, %f2423;
	fma.rn.f32 	%f2504, %f2483, %f2496, %f2424;
	fma.rn.f32 	%f2505, %f2483, %f2497, %f2425;
	fma.rn.f32 	%f2506, %f2483, %f2498, %f2426;
	fma.rn.f32 	%f2507, %f2484, %f2491, %f2427;
	fma.rn.f32 	%f2508, %f2484, %f2492, %f2428;
	fma.rn.f32 	%f2509, %f2484, %f2493, %f2429;
	fma.rn.f32 	%f2510, %f2484, %f2494, %f2430;
	fma.rn.f32 	%f2511, %f2484, %f2495, %f2431;
	fma.rn.f32 	%f2512, %f2484, %f2496, %f2432;
	fma.rn.f32 	%f2513, %f2484, %f2497, %f2433;
	fma.rn.f32 	%f2514, %f2484, %f2498, %f2434;
	fma.rn.f32 	%f2515, %f2485, %f2491, %f2435;
	fma.rn.f32 	%f2516, %f2485, %f2492, %f2436;
	fma.rn.f32 	%f2517, %f2485, %f2493, %f2437;
	fma.rn.f32 	%f2518, %f2485, %f2494, %f2438;
	fma.rn.f32 	%f2519, %f2485, %f2495, %f2439;
	fma.rn.f32 	%f2520, %f2485, %f2496, %f2440;
	fma.rn.f32 	%f2521, %f2485, %f2497, %f2441;
	fma.rn.f32 	%f2522, %f2485, %f2498, %f2442;
	fma.rn.f32 	%f2523, %f2486, %f2491, %f2443;
	fma.rn.f32 	%f2524, %f2486, %f2492, %f2444;
	fma.rn.f32 	%f2525, %f2486, %f2493, %f2445;
	fma.rn.f32 	%f2526, %f2486, %f2494, %f2446;
	fma.rn.f32 	%f2527, %f2486, %f2495, %f2447;
	fma.rn.f32 	%f2528, %f2486, %f2496, %f2448;
	fma.rn.f32 	%f2529, %f2486, %f2497, %f2449;
	fma.rn.f32 	%f2530, %f2486, %f2498, %f2450;
	fma.rn.f32 	%f2531, %f2487, %f2491, %f2451;
	fma.rn.f32 	%f2532, %f2487, %f2492, %f2452;
	fma.rn.f32 	%f2533, %f2487, %f2493, %f2453;
	fma.rn.f32 	%f2534, %f2487, %f2494, %f2454;
	fma.rn.f32 	%f2535, %f2487, %f2495, %f2455;
	fma.rn.f32 	%f2536, %f2487, %f2496, %f2456;
	fma.rn.f32 	%f2537, %f2487, %f2497, %f2457;
	fma.rn.f32 	%f2538, %f2487, %f2498, %f2458;
	fma.rn.f32 	%f2539, %f2488, %f2491, %f2459;
	fma.rn.f32 	%f2540, %f2488, %f2492, %f2460;
	fma.rn.f32 	%f2541, %f2488, %f2493, %f2461;
	fma.rn.f32 	%f2542, %f2488, %f2494, %f2462;
	fma.rn.f32 	%f2543, %f2488, %f2495, %f2463;
	fma.rn.f32 	%f2544, %f2488, %f2496, %f2464;
	fma.rn.f32 	%f2545, %f2488, %f2497, %f2465;
	fma.rn.f32 	%f2546, %f2488, %f2498, %f2466;
	fma.rn.f32 	%f2547, %f2489, %f2491, %f2467;
	fma.rn.f32 	%f2548, %f2489, %f2492, %f2468;
	fma.rn.f32 	%f2549, %f2489, %f2493, %f2469;
	fma.rn.f32 	%f2550, %f2489, %f2494, %f2470;
	fma.rn.f32 	%f2551, %f2489, %f2495, %f2471;
	fma.rn.f32 	%f2552, %f2489, %f2496, %f2472;
	fma.rn.f32 	%f2553, %f2489, %f2497, %f2473;
	fma.rn.f32 	%f2554, %f2489, %f2498, %f2474;
	fma.rn.f32 	%f2555, %f2490, %f2491, %f2475;
	fma.rn.f32 	%f2556, %f2490, %f2492, %f2476;
	fma.rn.f32 	%f2557, %f2490, %f2493, %f2477;
	fma.rn.f32 	%f2558, %f2490, %f2494, %f2478;
	fma.rn.f32 	%f2559, %f2490, %f2495, %f2479;
	fma.rn.f32 	%f2560, %f2490, %f2496, %f2480;
	fma.rn.f32 	%f2561, %f2490, %f2497, %f2481;
	fma.rn.f32 	%f2562, %f2490, %f2498, %f2482;
	ld.shared.u32 	%r202, [%r82+25040];
	shl.b32 	%r203, %r202, 8;
	or.b32  	%r204, %r203, %r85;
	add.s32 	%r205, %r81, %r204;
	ld.shared.v4.f32 	{%f2563, %f2564, %f2565, %f2566}, [%r205];
	ld.shared.v4.f32 	{%f2567, %f2568, %f2569, %f2570}, [%r205+128];
	ld.shared.v4.f32 	{%f2571, %f2572, %f2573, %f2574}, [%r89+23040];
	ld.shared.v4.f32 	{%f2575, %f2576, %f2577, %f2578}, [%r89+23104];
	fma.rn.f32 	%f2579, %f2563, %f2571, %f2499;
	fma.rn.f32 	%f2580, %f2563, %f2572, %f2500;
	fma.rn.f32 	%f2581, %f2563, %f2573, %f2501;
	fma.rn.f32 	%f2582, %f2563, %f2574, %f2502;
	fma.rn.f32 	%f2583, %f2563, %f2575, %f2503;
	fma.rn.f32 	%f2584, %f2563, %f2576, %f2504;
	fma.rn.f32 	%f2585, %f2563, %f2577, %f2505;
	fma.rn.f32 	%f2586, %f2563, %f2578, %f2506;
	fma.rn.f32 	%f2587, %f2564, %f2571, %f2507;
	fma.rn.f32 	%f2588, %f2564, %f2572, %f2508;
	fma.rn.f32 	%f2589, %f2564, %f2573, %f2509;
	fma.rn.f32 	%f2590, %f2564, %f2574, %f2510;
	fma.rn.f32 	%f2591, %f2564, %f2575, %f2511;
	fma.rn.f32 	%f2592, %f2564, %f2576, %f2512;
	fma.rn.f32 	%f2593, %f2564, %f2577, %f2513;
	fma.rn.f32 	%f2594, %f2564, %f2578, %f2514;
	fma.rn.f32 	%f2595, %f2565, %f2571, %f2515;
	fma.rn.f32 	%f2596, %f2565, %f2572, %f2516;
	fma.rn.f32 	%f2597, %f2565, %f2573, %f2517;
	fma.rn.f32 	%f2598, %f2565, %f2574, %f2518;
	fma.rn.f32 	%f2599, %f2565, %f2575, %f2519;
	fma.rn.f32 	%f2600, %f2565, %f2576, %f2520;
	fma.rn.f32 	%f2601, %f2565, %f2577, %f2521;
	fma.rn.f32 	%f2602, %f2565, %f2578, %f2522;
	fma.rn.f32 	%f2603, %f2566, %f2571, %f2523;
	fma.rn.f32 	%f2604, %f2566, %f2572, %f2524;
	fma.rn.f32 	%f2605, %f2566, %f2573, %f2525;
	fma.rn.f32 	%f2606, %f2566, %f2574, %f2526;
	fma.rn.f32 	%f2607, %f2566, %f2575, %f2527;
	fma.rn.f32 	%f2608, %f2566, %f2576, %f2528;
	fma.rn.f32 	%f2609, %f2566, %f2577, %f2529;
	fma.rn.f32 	%f2610, %f2566, %f2578, %f2530;
	fma.rn.f32 	%f2611, %f2567, %f2571, %f2531;
	fma.rn.f32 	%f2612, %f2567, %f2572, %f2532;
	fma.rn.f32 	%f2613, %f2567, %f2573, %f2533;
	fma.rn.f32 	%f2614, %f2567, %f2574, %f2534;
	fma.rn.f32 	%f2615, %f2567, %f2575, %f2535;
	fma.rn.f32 	%f2616, %f2567, %f2576, %f2536;
	fma.rn.f32 	%f2617, %f2567, %f2577, %f2537;
	fma.rn.f32 	%f2618, %f2567, %f2578, %f2538;
	fma.rn.f32 	%f2619, %f2568, %f2571, %f2539;
	fma.rn.f32 	%f2620, %f2568, %f2572, %f2540;
	fma.rn.f32 	%f2621, %f2568, %f2573, %f2541;
	fma.rn.f32 	%f2622, %f2568, %f2574, %f2542;
	fma.rn.f32 	%f2623, %f2568, %f2575, %f2543;
	fma.rn.f32 	%f2624, %f2568, %f2576, %f2544;
	fma.rn.f32 	%f2625, %f2568, %f2577, %f2545;
	fma.rn.f32 	%f2626, %f2568, %f2578, %f2546;
	fma.rn.f32 	%f2627, %f2569, %f2571, %f2547;
	fma.rn.f32 	%f2628, %f2569, %f2572, %f2548;
	fma.rn.f32 	%f2629, %f2569, %f2573, %f2549;
	fma.rn.f32 	%f2630, %f2569, %f2574, %f2550;
	fma.rn.f32 	%f2631, %f2569, %f2575, %f2551;
	fma.rn.f32 	%f2632, %f2569, %f2576, %f2552;
	fma.rn.f32 	%f2633, %f2569, %f2577, %f2553;
	fma.rn.f32 	%f2634, %f2569, %f2578, %f2554;
	fma.rn.f32 	%f2635, %f2570, %f2571, %f2555;
	fma.rn.f32 	%f2636, %f2570, %f2572, %f2556;
	fma.rn.f32 	%f2637, %f2570, %f2573, %f2557;
	fma.rn.f32 	%f2638, %f2570, %f2574, %f2558;
	fma.rn.f32 	%f2639, %f2570, %f2575, %f2559;
	fma.rn.f32 	%f2640, %f2570, %f2576, %f2560;
	fma.rn.f32 	%f2641, %f2570, %f2577, %f2561;
	fma.rn.f32 	%f2642, %f2570, %f2578, %f2562;
	ld.shared.u32 	%r206, [%r82+25056];
	shl.b32 	%r207, %r206, 8;
	or.b32  	%r208, %r207, %r85;
	add.s32 	%r209, %r81, %r208;
	ld.shared.v4.f32 	{%f2643, %f2644, %f2645, %f2646}, [%r209];
	ld.shared.v4.f32 	{%f2647, %f2648, %f2649, %f2650}, [%r209+128];
	ld.shared.v4.f32 	{%f2651, %f2652, %f2653, %f2654}, [%r89+23552];
	ld.shared.v4.f32 	{%f2655, %f2656, %f2657, %f2658}, [%r89+23616];
	fma.rn.f32 	%f2659, %f2643, %f2651, %f2579;
	fma.rn.f32 	%f2660, %f2643, %f2652, %f2580;
	fma.rn.f32 	%f2661, %f2643, %f2653, %f2581;
	fma.rn.f32 	%f2662, %f2643, %f2654, %f2582;
	fma.rn.f32 	%f2663, %f2643, %f2655, %f2583;
	fma.rn.f32 	%f2664, %f2643, %f2656, %f2584;
	fma.rn.f32 	%f2665, %f2643, %f2657, %f2585;
	fma.rn.f32 	%f2666, %f2643, %f2658, %f2586;
	fma.rn.f32 	%f2667, %f2644, %f2651, %f2587;
	fma.rn.f32 	%f2668, %f2644, %f2652, %f2588;
	fma.rn.f32 	%f2669, %f2644, %f2653, %f2589;
	fma.rn.f32 	%f2670, %f2644, %f2654, %f2590;
	fma.rn.f32 	%f2671, %f2644, %f2655, %f2591;
	fma.rn.f32 	%f2672, %f2644, %f2656, %f2592;
	fma.rn.f32 	%f2673, %f2644, %f2657, %f2593;
	fma.rn.f32 	%f2674, %f2644, %f2658, %f2594;
	fma.rn.f32 	%f2675, %f2645, %f2651, %f2595;
	fma.rn.f32 	%f2676, %f2645, %f2652, %f2596;
	fma.rn.f32 	%f2677, %f2645, %f2653, %f2597;
	fma.rn.f32 	%f2678, %f2645, %f2654, %f2598;
	fma.rn.f32 	%f2679, %f2645, %f2655, %f2599;
	fma.rn.f32 	%f2680, %f2645, %f2656, %f2600;
	fma.rn.f32 	%f2681, %f2645, %f2657, %f2601;
	fma.rn.f32 	%f2682, %f2645, %f2658, %f2602;
	fma.rn.f32 	%f2683, %f2646, %f2651, %f2603;
	fma.rn.f32 	%f2684, %f2646, %f2652, %f2604;
	fma.rn.f32 	%f2685, %f2646, %f2653, %f2605;
	fma.rn.f32 	%f2686, %f2646, %f2654, %f2606;
	fma.rn.f32 	%f2687, %f2646, %f2655, %f2607;
	fma.rn.f32 	%f2688, %f2646, %f2656, %f2608;
	fma.rn.f32 	%f2689, %f2646, %f2657, %f2609;
	fma.rn.f32 	%f2690, %f2646, %f2658, %f2610;
	fma.rn.f32 	%f2691, %f2647, %f2651, %f2611;
	fma.rn.f32 	%f2692, %f2647, %f2652, %f2612;
	fma.rn.f32 	%f2693, %f2647, %f2653, %f2613;
	fma.rn.f32 	%f2694, %f2647, %f2654, %f2614;
	fma.rn.f32 	%f2695, %f2647, %f2655, %f2615;
	fma.rn.f32 	%f2696, %f2647, %f2656, %f2616;
	fma.rn.f32 	%f2697, %f2647, %f2657, %f2617;
	fma.rn.f32 	%f2698, %f2647, %f2658, %f2618;
	fma.rn.f32 	%f2699, %f2648, %f2651, %f2619;
	fma.rn.f32 	%f2700, %f2648, %f2652, %f2620;
	fma.rn.f32 	%f2701, %f2648, %f2653, %f2621;
	fma.rn.f32 	%f2702, %f2648, %f2654, %f2622;
	fma.rn.f32 	%f2703, %f2648, %f2655, %f2623;
	fma.rn.f32 	%f2704, %f2648, %f2656, %f2624;
	fma.rn.f32 	%f2705, %f2648, %f2657, %f2625;
	fma.rn.f32 	%f2706, %f2648, %f2658, %f2626;
	fma.rn.f32 	%f2707, %f2649, %f2651, %f2627;
	fma.rn.f32 	%f2708, %f2649, %f2652, %f2628;
	fma.rn.f32 	%f2709, %f2649, %f2653, %f2629;
	fma.rn.f32 	%f2710, %f2649, %f2654, %f2630;
	fma.rn.f32 	%f2711, %f2649, %f2655, %f2631;
	fma.rn.f32 	%f2712, %f2649, %f2656, %f2632;
	fma.rn.f32 	%f2713, %f2649, %f2657, %f2633;
	fma.rn.f32 	%f2714, %f2649, %f2658, %f2634;
	fma.rn.f32 	%f2715, %f2650, %f2651, %f2635;
	fma.rn.f32 	%f2716, %f2650, %f2652, %f2636;
	fma.rn.f32 	%f2717, %f2650, %f2653, %f2637;
	fma.rn.f32 	%f2718, %f2650, %f2654, %f2638;
	fma.rn.f32 	%f2719, %f2650, %f2655, %f2639;
	fma.rn.f32 	%f2720, %f2650, %f2656, %f2640;
	fma.rn.f32 	%f2721, %f2650, %f2657, %f2641;
	fma.rn.f32 	%f2722, %f2650, %f2658, %f2642;
	ld.shared.u32 	%r210, [%r82+25072];
	shl.b32 	%r211, %r210, 8;
	or.b32  	%r212, %r211, %r85;
	add.s32 	%r213, %r81, %r212;
	ld.shared.v4.f32 	{%f2723, %f2724, %f2725, %f2726}, [%r213];
	ld.shared.v4.f32 	{%f2727, %f2728, %f2729, %f2730}, [%r213+128];
	ld.shared.v4.f32 	{%f2731, %f2732, %f2733, %f2734}, [%r89+24064];
	ld.shared.v4.f32 	{%f2735, %f2736, %f2737, %f2738}, [%r89+24128];
	fma.rn.f32 	%f2866, %f2723, %f2731, %f2659;
	fma.rn.f32 	%f2865, %f2723, %f2732, %f2660;
	fma.rn.f32 	%f2864, %f2723, %f2733, %f2661;
	fma.rn.f32 	%f2863, %f2723, %f2734, %f2662;
	fma.rn.f32 	%f2862, %f2723, %f2735, %f2663;
	fma.rn.f32 	%f2861, %f2723, %f2736, %f2664;
	fma.rn.f32 	%f2860, %f2723, %f2737, %f2665;
	fma.rn.f32 	%f2859, %f2723, %f2738, %f2666;
	fma.rn.f32 	%f2858, %f2724, %f2731, %f2667;
	fma.rn.f32 	%f2857, %f2724, %f2732, %f2668;
	fma.rn.f32 	%f2856, %f2724, %f2733, %f2669;
	fma.rn.f32 	%f2855, %f2724, %f2734, %f2670;
	fma.rn.f32 	%f2854, %f2724, %f2735, %f2671;
	fma.rn.f32 	%f2853, %f2724, %f2736, %f2672;
	fma.rn.f32 	%f2852, %f2724, %f2737, %f2673;
	fma.rn.f32 	%f2851, %f2724, %f2738, %f2674;
	fma.rn.f32 	%f2850, %f2725, %f2731, %f2675;
	fma.rn.f32 	%f2849, %f2725, %f2732, %f2676;
	fma.rn.f32 	%f2848, %f2725, %f2733, %f2677;
	fma.rn.f32 	%f2847, %f2725, %f2734, %f2678;
	fma.rn.f32 	%f2846, %f2725, %f2735, %f2679;
	fma.rn.f32 	%f2845, %f2725, %f2736, %f2680;
	fma.rn.f32 	%f2844, %f2725, %f2737, %f2681;
	fma.rn.f32 	%f2843, %f2725, %f2738, %f2682;
	fma.rn.f32 	%f2842, %f2726, %f2731, %f2683;
	fma.rn.f32 	%f2841, %f2726, %f2732, %f2684;
	fma.rn.f32 	%f2840, %f2726, %f2733, %f2685;
	fma.rn.f32 	%f2839, %f2726, %f2734, %f2686;
	fma.rn.f32 	%f2838, %f2726, %f2735, %f2687;
	fma.rn.f32 	%f2837, %f2726, %f2736, %f2688;
	fma.rn.f32 	%f2836, %f2726, %f2737, %f2689;
	fma.rn.f32 	%f2835, %f2726, %f2738, %f2690;
	fma.rn.f32 	%f2834, %f2727, %f2731, %f2691;
	fma.rn.f32 	%f2833, %f2727, %f2732, %f2692;
	fma.rn.f32 	%f2832, %f2727, %f2733, %f2693;
	fma.rn.f32 	%f2831, %f2727, %f2734, %f2694;
	fma.rn.f32 	%f2830, %f2727, %f2735, %f2695;
	fma.rn.f32 	%f2829, %f2727, %f2736, %f2696;
	fma.rn.f32 	%f2828, %f2727, %f2737, %f2697;
	fma.rn.f32 	%f2827, %f2727, %f2738, %f2698;
	fma.rn.f32 	%f2826, %f2728, %f2731, %f2699;
	fma.rn.f32 	%f2825, %f2728, %f2732, %f2700;
	fma.rn.f32 	%f2824, %f2728, %f2733, %f2701;
	fma.rn.f32 	%f2823, %f2728, %f2734, %f2702;
	fma.rn.f32 	%f2822, %f2728, %f2735, %f2703;
	fma.rn.f32 	%f2821, %f2728, %f2736, %f2704;
	fma.rn.f32 	%f2820, %f2728, %f2737, %f2705;
	fma.rn.f32 	%f2819, %f2728, %f2738, %f2706;
	fma.rn.f32 	%f2818, %f2729, %f2731, %f2707;
	fma.rn.f32 	%f2817, %f2729, %f2732, %f2708;
	fma.rn.f32 	%f2816, %f2729, %f2733, %f2709;
	fma.rn.f32 	%f2815, %f2729, %f2734, %f2710;
	fma.rn.f32 	%f2814, %f2729, %f2735, %f2711;
	fma.rn.f32 	%f2813, %f2729, %f2736, %f2712;
	fma.rn.f32 	%f2812, %f2729, %f2737, %f2713;
	fma.rn.f32 	%f2811, %f2729, %f2738, %f2714;
	fma.rn.f32 	%f2810, %f2730, %f2731, %f2715;
	fma.rn.f32 	%f2809, %f2730, %f2732, %f2716;
	fma.rn.f32 	%f2808, %f2730, %f2733, %f2717;
	fma.rn.f32 	%f2807, %f2730, %f2734, %f2718;
	fma.rn.f32 	%f2806, %f2730, %f2735, %f2719;
	fma.rn.f32 	%f2805, %f2730, %f2736, %f2720;
	fma.rn.f32 	%f2804, %f2730, %f2737, %f2721;
	fma.rn.f32 	%f2803, %f2730, %f2738, %f2722;
	bar.sync 	0;
	add.s32 	%r222, %r222, 32;
	add.s32 	%r221, %r221, %r6;
	add.s32 	%r220, %r220, %r9;
	add.s32 	%r219, %r219, %r10;
	setp.lt.s32 	%p3, %r222, %r21;
	@%p3 bra 	$L__BB4_2;
$L__BB4_5:
	ld.param.u64 	%rd82, [_Z6nmGEMMILi64ELi128ELi32ELi32ELi8ELi8EEvPfS0_PiS0_iiii_param_3];
	add.s32 	%r214, %r4, %r2;
	add.s32 	%r215, %r5, %r3;
	cvta.to.global.u64 	%rd69, %rd82;
	mad.lo.s32 	%r216, %r214, %r20, %r215;
	mul.wide.s32 	%rd70, %r216, 4;
	add.s64 	%rd71, %rd69, %rd70;
	st.global.v4.f32 	[%rd71], {%f2866, %f2865, %f2864, %f2863};
	st.global.v4.f32 	[%rd71+64], {%f2862, %f2861, %f2860, %f2859};
	shl.b32 	%r217, %r20, 5;
	add.s32 	%r218, %r216, %r217;
	mul.wide.s32 	%rd72, %r218, 4;
	add.s64 	%rd73, %rd69, %rd72;
	st.global.v4.f32 	[%rd73], {%f2834, %f2833, %f2832, %f2831};
	st.global.v4.f32 	[%rd73+64], {%f2830, %f2829, %f2828, %f2827};
	mul.wide.s32 	%rd74, %r20, 4;
	add.s64 	%rd75, %rd71, %rd74;
	st.global.v4.f32 	[%rd75], {%f2858, %f2857, %f2856, %f2855};
	st.global.v4.f32 	[%rd75+64], {%f2854, %f2853, %f2852, %f2851};
	add.s64 	%rd76, %rd73, %rd74;
	st.global.v4.f32 	[%rd76], {%f2826, %f2825, %f2824, %f2823};
	st.global.v4.f32 	[%rd76+64], {%f2822, %f2821, %f2820, %f2819};
	add.s64 	%rd77, %rd75, %rd74;
	st.global.v4.f32 	[%rd77], {%f2850, %f2849, %f2848, %f2847};
	st.global.v4.f32 	[%rd77+64], {%f2846, %f2845, %f2844, %f2843};
	add.s64 	%rd78, %rd76, %rd74;
	st.global.v4.f32 	[%rd78], {%f2818, %f2817, %f2816, %f2815};
	st.global.v4.f32 	[%rd78+64], {%f2814, %f2813, %f2812, %f2811};
	add.s64 	%rd79, %rd77, %rd74;
	st.global.v4.f32 	[%rd79], {%f2842, %f2841, %f2840, %f2839};
	st.global.v4.f32 	[%rd79+64], {%f2838, %f2837, %f2836, %f2835};
	add.s64 	%rd80, %rd78, %rd74;
	st.global.v4.f32 	[%rd80], {%f2810, %f2809, %f2808, %f2807};
	st.global.v4.f32 	[%rd80+64], {%f2806, %f2805, %f2804, %f2803};
	ret;

}


// ===== COMPILED SASS (sm_100) =====

	.target	sm_100

	.elftype	@"ET_EXEC"


//--------------------- .note.nv.tkinfo           --------------------------
	.section	.note.nv.tkinfo,"",@"SHT_NOTE"
	.sectionflags	@"SHF_NOTE_NV_TKINFO"
	.tkinfo
        /*0018*/ 	.word	0x00000002
        /*0030*/ 	.string	""
        /*0030*/ 	.string	"ptxas"
        /*0030*/ 	.string	"Cuda compilation tools, release 13.0, V13.0.88"
        /*0030*/ 	.string	"Build cuda_13.0.r13.0/compiler.36424714_0"
        /*0030*/ 	.string	"-arch sm_100 -m 64 "



//--------------------- .note.nv.cuinfo           --------------------------
	.section	.note.nv.cuinfo,"",@"SHT_NOTE"
	.sectionflags	@"SHF_NOTE_NV_CUINFO"
        /*0018*/ 	.short	0x0002
        /*001a*/ 	.short	0x0064
        /*001c*/ 	.short	0x0082
	.zero		2


//--------------------- .nv.info                  --------------------------
	.section	.nv.info,"",@"SHT_CUDA_INFO"
	.align	4


	//----- nvinfo : EIATTR_REGCOUNT
	.align		4
        /*0000*/ 	.byte	0x04, 0x2f
        /*0002*/ 	.short	(.L_1 - .L_0)
	.align		4
.L_0:
        /*0004*/ 	.word	index@(_Z6nmGEMMILi64ELi128ELi32ELi16ELi8ELi8EEvPfS0_PiS0_iiii)
        /*0008*/ 	.word	0x0000007f


	//----- nvinfo : EIATTR_FRAME_SIZE
	.align		4
.L_1:
        /*000c*/ 	.byte	0x04, 0x11
        /*000e*/ 	.short	(.L_3 - .L_2)
	.align		4
.L_2:
        /*0010*/ 	.word	index@(_Z6nmGEMMILi64ELi128ELi32ELi16ELi8ELi8EEvPfS0_PiS0_iiii)
        /*0014*/ 	.word	0x00000000


	//----- nvinfo : EIATTR_REGCOUNT
	.align		4
.L_3:
        /*0018*/ 	.byte	0x04, 0x2f
        /*001a*/ 	.short	(.L_5 - .L_4)
	.align		4
.L_4:
        /*001c*/ 	.word	index@(_Z6nmGEMMILi64ELi128ELi32ELi12ELi8ELi8EEvPfS0_PiS0_iiii)
        /*0020*/ 	.word	0x00000077


	//----- nvinfo : EIATTR_FRAME_SIZE
	.align		4
.L_5:
        /*0024*/ 	.byte	0x04, 0x11
        /*0026*/ 	.short	(.L_7 - .L_6)
	.align		4
.L_6:
        /*0028*/ 	.word	index@(_Z6nmGEMMILi64ELi128ELi32ELi12ELi8ELi8EEvPfS0_PiS0_iiii)
        /*002c*/ 	.word	0x00000000


	//----- nvinfo : EIATTR_REGCOUNT
	.align		4
.L_7:
        /*0030*/ 	.byte	0x04, 0x2f
        /*0032*/ 	.short	(.L_9 - .L_8)
	.align		4
.L_8:
        /*0034*/ 	.word	index@(_Z6nmGEMMILi64ELi128ELi32ELi8ELi8ELi8EEvPfS0_PiS0_iiii)
        /*0038*/ 	.word	0x00000077


	//----- nvinfo : EIATTR_FRAME_SIZE
	.align		4
.L_9:
        /*003c*/ 	.byte	0x04, 0x11
        /*003e*/ 	.short	(.L_11 - .L_10)
	.align		4
.L_10:
        /*0040*/ 	.word	index@(_Z6nmGEMMILi64ELi128ELi32ELi8ELi8ELi8EEvPfS0_PiS0_iiii)
        /*0044*/ 	.word	0x00000000


	//----- nvinfo : EIATTR_REGCOUNT
	.align		4
.L_11:
        /*0048*/ 	.byte	0x04, 0x2f
        /*004a*/ 	.short	(.L_13 - .L_12)
	.align		4
.L_12:
        /*004c*/ 	.word	index@(_Z6nmGEMMILi64ELi128ELi32ELi4ELi8ELi8EEvPfS0_PiS0_iiii)
        /*0050*/ 	.word	0x0000007f


	//----- nvinfo : EIATTR_FRAME_SIZE
	.align		4
.L_13:
        /*0054*/ 	.byte	0x04, 0x11
        /*0056*/ 	.short	(.L_15 - .L_14)
	.align		4
.L_14:
        /*0058*/ 	.word	index@(_Z6nmGEMMILi64ELi128ELi32ELi4ELi8ELi8EEvPfS0_PiS0_iiii)
        /*005c*/ 	.word	0x00000000


	//----- nvinfo : EIATTR_REGCOUNT
	.align		4
.L_15:
        /*0060*/ 	.byte	0x04, 0x2f
        /*0062*/ 	.short	(.L_17 - .L_16)
	.align		4
.L_16:
        /*0064*/ 	.word	index@(_Z6nmGEMMILi64ELi128ELi32ELi32ELi8ELi8EEvPfS0_PiS0_iiii)
        /*0068*/ 	.word	0x00000080


	//----- nvinfo : EIATTR_FRAME_SIZE
	.align		4
.L_17:
        /*006c*/ 	.byte	0x04, 0x11
        /*006e*/ 	.short	(.L_19 - .L_18)
	.align		4
.L_18:
        /*0070*/ 	.word	index@(_Z6nmGEMMILi64ELi128ELi32ELi32ELi8ELi8EEvPfS0_PiS0_iiii)
        /*0074*/ 	.word	0x00000000


	//----- nvinfo : EIATTR_MIN_STACK_SIZE
	.align		4
.L_19:
        /*0078*/ 	.byte	0x04, 0x12
        /*007a*/ 	.short	(.L_21 - .L_20)
	.align		4
.L_20:
        /*007c*/ 	.word	index@(_Z6nmGEMMILi64ELi128ELi32ELi32ELi8ELi8EEvPfS0_PiS0_iiii)
        /*0080*/ 	.word	0x00000000


	//----- nvinfo : EIATTR_MIN_STACK_SIZE
	.align		4
.L_21:
        /*0084*/ 	.byte	0x04, 0x12
        /*0086*/ 	.short	(.L_23 - .L_22)
	.align		4
.L_22:
        /*0088*/ 	.word	index@(_Z6nmGEMMILi64ELi128ELi32ELi4ELi8ELi8EEvPfS0_PiS0_iiii)
        /*008c*/ 	.word	0x00000000


	//----- nvinfo : EIATTR_MIN_STACK_SIZE
	.align		4
.L_23:
        /*0090*/ 	.byte	0x04, 0x12
        /*0092*/ 	.short	(.L_25 - .L_24)
	.align		4
.L_24:
        /*0094*/ 	.word	index@(_Z6nmGEMMILi64ELi128ELi32ELi8ELi8ELi8EEvPfS0_PiS0_iiii)
        /*0098*/ 	.word	0x00000000


	//----- nvinfo : EIATTR_MIN_STACK_SIZE
	.align		4
.L_25:
        /*009c*/ 	.byte	0x04, 0x12
        /*009e*/ 	.short	(.L_27 - .L_26)
	.align		4
.L_26:
        /*00a0*/ 	.word	index@(_Z6nmGEMMILi64ELi128ELi32ELi12ELi8ELi8EEvPfS0_PiS0_iiii)
        /*00a4*/ 	.word	0x00000000


	//----- nvinfo : EIATTR_MIN_STACK_SIZE
	.align		4
.L_27:
        /*00a8*/ 	.byte	0x04, 0x12
        /*00aa*/ 	.short	(.L_29 - .L_28)
	.align		4
.L_28:
        /*00ac*/ 	.word	index@(_Z6nmGEMMILi64ELi128ELi32ELi16ELi8ELi8EEvPfS0_PiS0_iiii)
        /*00b0*/ 	.word	0x00000000
.L_29:


//--------------------- .nv.compat                --------------------------
	.section	.nv.compat,"",@"SHT_CUDA_COMPAT_INFO"
	.align	4
        /*0000*/ 	.byte	0x02, 0x09, 0x00, 0x00, 0x02, 0x02, 0x01, 0x00, 0x02, 0x05, 0x05, 0x00, 0x03, 0x07, 0x01, 0x01
        /*0010*/ 	.byte	0x02, 0x03, 0x00, 0x00, 0x02, 0x06, 0x01, 0x00, 0x04, 0x0b, 0x08, 0x00, 0x09, 0x00, 0x00, 0x00
        /*0020*/ 	.byte	0x00, 0x00, 0x00, 0x00


//--------------------- .nv.info._Z6nmGEMMILi64ELi128ELi32ELi32ELi8ELi8EEvPfS0_PiS0_iiii --------------------------
	.section	.nv.info._Z6nmGEMMILi64ELi128ELi32ELi32ELi8ELi8EEvPfS0_PiS0_iiii,"",@"SHT_CUDA_INFO"
	.sectionflags	@""
	.align	4


	//----- nvinfo : EIATTR_CUDA_API_VERSION
	.align		4
        /*0000*/ 	.byte	0x04, 0x37
        /*0002*/ 	.short	(.L_31 - .L_30)
.L_30:
        /*0004*/ 	.word	0x00000082


	//----- nvinfo : EIATTR_KPARAM_INFO
	.align		4
.L_31:
        /*0008*/ 	.byte	0x04, 0x17
        /*000a*/ 	.short	(.L_33 - .L_32)
.L_32:
        /*000c*/ 	.word	0x00000000
        /*0010*/ 	.short	0x0007
        /*0012*/ 	.short	0x002c
        /*0014*/ 	.byte	0x00, 0xf0, 0x11, 0x00


	//----- nvinfo : EIATTR_KPARAM_INFO
	.align		4
.L_33:
        /*0018*/ 	.byte	0x04, 0x17
        /*001a*/ 	.short	(.L_35 - .L_34)
.L_34:
        /*001c*/ 	.word	0x00000000
        /*0020*/ 	.short	0x0006
        /*0022*/ 	.short	0x0028
        /*0024*/ 	.byte	0x00, 0xf0, 0x11, 0x00


	//----- nvinfo : EIATTR_KPARAM_INFO
	.align		4
.L_35:
        /*0028*/ 	.byte	0x04, 0x17
        /*002a*/ 	.short	(.L_37 - .L_36)
.L_36:
        /*002c*/ 	.word	0x00000000
        /*0030*/ 	.short	0x0005
        /*0032*/ 	.short	0x0024
        /*0034*/ 	.byte	0x00, 0xf0, 0x11, 0x00


	//----- nvinfo : EIATTR_KPARAM_INFO
	.align		4
.L_37:
        /*0038*/ 	.byte	0x04, 0x17
        /*003a*/ 	.short	(.L_39 - .L_38)
.L_38:
        /*003c*/ 	.word	0x00000000
        /*0040*/ 	.short	0x0004
        /*0042*/ 	.short	0x0020
        /*0044*/ 	.byte	0x00, 0xf0, 0x11, 0x00


	//----- nvinfo : EIATTR_KPARAM_INFO
	.align		4
.L_39:
        /*0048*/ 	.byte	0x04, 0x17
        /*004a*/ 	.short	(.L_41 - .L_40)
.L_40:
        /*004c*/ 	.word	0x00000000
        /*0050*/ 	.short	0x0003
        /*0052*/ 	.short	0x0018
        /*0054*/ 	.byte	0x00, 0xf5, 0x21, 0x00


	//----- nvinfo : EIATTR_KPARAM_INFO
	.align		4
.L_41:
        /*0058*/ 	.byte	0x04, 0x17
        /*005a*/ 	.short	(.L_43 - .L_42)
.L_42:
        /*005c*/ 	.word	0x00000000
        /*0060*/ 	.short	0x0002
        /*0062*/ 	.short	0x0010
        /*0064*/ 	.byte	0x00, 0xf5, 0x21, 0x00


	//----- nvinfo : EIATTR_KPARAM_INFO
	.align		4
.L_43:
        /*0068*/ 	.byte	0x04, 0x17
        /*006a*/ 	.short	(.L_45 - .L_44)
.L_44:
        /*006c*/ 	.word	0x00000000
        /*0070*/ 	.short	0x0001
        /*0072*/ 	.short	0x0008
        /*0074*/ 	.byte	0x00, 0xf5, 0x21, 0x00


	//----- nvinfo : EIATTR_KPARAM_INFO
	.align		4
.L_45:
        /*0078*/ 	.byte	0x04, 0x17
        /*007a*/ 	.short	(.L_47 - .L_46)
.L_46:
        /*007c*/ 	.word	0x00000000
        /*0080*/ 	.short	0x0000
        /*0082*/ 	.short	0x0000
        /*0084*/ 	.byte	0x00, 0xf5, 0x21, 0x00


	//----- nvinfo : EIATTR_SPARSE_MMA_MASK
	.align		4
.L_47:
        /*0088*/ 	.byte	0x03, 0x50
        /*008a*/ 	.short	0x0000


	//----- nvinfo : EIATTR_MAXREG_COUNT
	.align		4
        /*008c*/ 	.byte	0x03, 0x1b
        /*008e*/ 	.short	0x00ff


	//----- nvinfo : EIATTR_NUM_BARRIERS
	.align		4
        /*0090*/ 	.byte	0x02, 0x4c
        /*0092*/ 	.byte	0x01
	.zero		1


	//----- nvinfo : EIATTR_MERCURY_ISA_VERSION
	.align		4
        /*0094*/ 	.byte	0x03, 0x5f
        /*0096*/ 	.short	0x0101


	//----- nvinfo : EIATTR_VRC_CTA_INIT_COUNT
	.align		4
        /*0098*/ 	.byte	0x02, 0x4a
	.zero		1
	.zero		1


	//----- nvinfo : EIATTR_EXIT_INSTR_OFFSETS
	.align		4
        /*009c*/ 	.byte	0x04, 0x1c
        /*009e*/ 	.short	(.L_49 - .L_48)


	//   ....[0]....
.L_48:
        /*00a0*/ 	.word	0x00009a40


	//----- nvinfo : EIATTR_CBANK_PARAM_SIZE
	.align		4
.L_49:
        /*00a4*/ 	.byte	0x03, 0x19
        /*00a6*/ 	.short	0x0030


	//----- nvinfo : EIATTR_PARAM_CBANK
	.align		4
        /*00a8*/ 	.byte	0x04, 0x0a
        /*00aa*/ 	.short	(.L_51 - .L_50)
	.align		4
.L_50:
        /*00ac*/ 	.word	index@(.nv.constant0._Z6nmGEMMILi64ELi128ELi32ELi32ELi8ELi8EEvPfS0_PiS0_iiii)
        /*00b0*/ 	.short	0x0380
        /*00b2*/ 	.short	0x0030


	//----- nvinfo : EIATTR_SW_WAR
	.align		4
.L_51:
        /*00b4*/ 	.byte	0x04, 0x36
        /*00b6*/ 	.short	(.L_53 - .L_52)
.L_52:
        /*00b8*/ 	.word	0x00000008
.L_53:


//--------------------- .nv.info._Z6nmGEMMILi64ELi128ELi32ELi4ELi8ELi8EEvPfS0_PiS0_iiii --------------------------
	.section	.nv.info._Z6nmGEMMILi64ELi128ELi32ELi4ELi8ELi8EEvPfS0_PiS0_iiii,"",@"SHT_CUDA_INFO"
	.sectionflags	@""
	.align	4


	//----- nvinfo : EIATTR_CUDA_API_VERSION
	.align		4
        /*0000*/ 	.byte	0x04, 0x37
        /*0002*/ 	.short	(.L_55 - .L_54)
.L_54:
        /*0004*/ 	.word	0x00000082


	//----- nvinfo : EIATTR_KPARAM_INFO
	.align		4
.L_55:
        /*0008*/ 	.byte	0x04, 0x17
        /*000a*/ 	.short	(.L_57 - .L_56)
.L_56:
        /*000c*/ 	.word	0x00000000
        /*0010*/ 	.short	0x0007
        /*0012*/ 	.short	0x002c
        /*0014*/ 	.byte	0x00, 0xf0, 0x11, 0x00


	//----- nvinfo : EIATTR_KPARAM_INFO
	.align		4
.L_57:
        /*0018*/ 	.byte	0x04, 0x17
        /*001a*/ 	.short	(.L_59 - .L_58)
.L_58:
        /*001c*/ 	.word	0x00000000
        /*0020*/ 	.short	0x0006
        /*0022*/ 	.short	0x0028
        /*0024*/ 	.byte	0x00, 0xf0, 0x11, 0x00


	//----- nvinfo : EIATTR_KPARAM_INFO
	.align		4
.L_59:
        /*0028*/ 	.byte	0x04, 0x17
        /*002a*/ 	.short	(.L_61 - .L_60)
.L_60:
        /*002c*/ 	.word	0x00000000
        /*0030*/ 	.short	0x0005
        /*0032*/ 	.short	0x0024
        /*0034*/ 	.byte	0x00, 0xf0, 0x11, 0x00


	//----- nvinfo : EIATTR_KPARAM_INFO
	.align		4
.L_61:
        /*0038*/ 	.byte	0x04, 0x17
        /*003a*/ 	.short	(.L_63 - .L_62)
.L_62:
        /*003c*/ 	.word	0x00000000
        /*0040*/ 	.short	0x0004
        /*0042*/ 	.short	0x0020
        /*0044*/ 	.byte	0x00, 0xf0, 0x11, 0x00


	//----- nvinfo : EIATTR_KPARAM_INFO
	.align		4
.L_63:
        /*0048*/ 	.byte	0x04, 0x17
        /*004a*/ 	.short	(.L_65 - .L_64)
.L_64:
        /*004c*/ 	.word	0x00000000
        /*0050*/ 	.short	0x0003
        /*0052*/ 	.short	0x0018
        /*0054*/ 	.byte	0x00, 0xf5, 0x21, 0x00


	//----- nvinfo : EIATTR_KPARAM_INFO
	.align		4
.L_65:
        /*0058*/ 	.byte	0x04, 0x17
        /*005a*/ 	.short	(.L_67 - .L_66)
.L_66:
        /*005c*/ 	.word	0x00000000
        /*0060*/ 	.short	0x0002
        /*0062*/ 	.short	0x0010
        /*0064*/ 	.byte	0x00, 0xf5, 0x21, 0x00


	//----- nvinfo : EIATTR_KPARAM_INFO
	.align		4
.L_67:
        /*0068*/ 	.byte	0x04, 0x17
        /*006a*/ 	.short	(.L_69 - .L_68)
.L_68:
        /*006c*/ 	.word	0x00000000
        /*0070*/ 	.short	0x0001
        /*0072*/ 	.short	0x0008
        /*0074*/ 	.byte	0x00, 0xf5, 0x21, 0x00


	//----- nvinfo : EIATTR_KPARAM_INFO
	.align		4
.L_69:
        /*0078*/ 	.byte	0x04, 0x17
        /*007a*/ 	.short	(.L_71 - .L_70)
.L_70:
        /*007c*/ 	.word	0x00000000
        /*0080*/ 	.short	0x0000
        /*0082*/ 	.short	0x0000
        /*0084*/ 	.byte	0x00, 0xf5, 0x21, 0x00


	//----- nvinfo : EIATTR_SPARSE_MMA_MASK
	.align		4
.L_71:
        /*0088*/ 	.byte	0x03, 0x50
        /*008a*/ 	.short	0x0000


	//----- nvinfo : EIATTR_MAXREG_COUNT
	.align		4
        /*008c*/ 	.byte	0x03, 0x1b
        /*008e*/ 	.short	0x00ff


	//----- nvinfo : EIATTR_NUM_BARRIERS
	.align		4
        /*0090*/ 	.byte	0x02, 0x4c
        /*0092*/ 	.byte	0x01
	.zero		1


	//----- nvinfo : EIATTR_MERCURY_ISA_VERSION
	.align		4
        /*0094*/ 	.byte	0x03, 0x5f
        /*0096*/ 	.short	0x0101


	//----- nvinfo : EIATTR_VRC_CTA_INIT_COUNT
	.align		4
        /*0098*/ 	.byte	0x02, 0x4a
	.zero		1
	.zero		1


	//----- nvinfo : EIATTR_EXIT_INSTR_OFFSETS
	.align		4
        /*009c*/ 	.byte	0x04, 0x1c
        /*009e*/ 	.short	(.L_73 - .L_72)


	//   ....[0]....
.L_72:
        /*00a0*/ 	.word	0x00001e80


	//----- nvinfo : EIATTR_CRS_STACK_SIZE
	.align		4
.L_73:
        /*00a4*/ 	.byte	0x04, 0x1e
        /*00a6*/ 	.short	(.L_75 - .L_74)
.L_74:
        /*00a8*/ 	.word	0x00000000


	//----- nvinfo : EIATTR_CBANK_PARAM_SIZE
	.align		4
.L_75:
        /*00ac*/ 	.byte	0x03, 0x19
        /*00ae*/ 	.short	0x0030


	//----- nvinfo : EIATTR_PARAM_CBANK
	.align		4
        /*00b0*/ 	.byte	0x04, 0x0a
        /*00b2*/ 	.short	(.L_77 - .L_76)
	.align		4
.L_76:
        /*00b4*/ 	.word	index@(.nv.constant0._Z6nmGEMMILi64ELi128ELi32ELi4ELi8ELi8EEvPfS0_PiS0_iiii)
        /*00b8*/ 	.short	0x0380
        /*00ba*/ 	.short	0x0030


	//----- nvinfo : EIATTR_SW_WAR
	.align		4
.L_77:
        /*00bc*/ 	.byte	0x04, 0x36
        /*00be*/ 	.short	(.L_79 - .L_78)
.L_78:
        /*00c0*/ 	.word	0x00000008
.L_79:


//--------------------- .nv.info._Z6nmGEMMILi64ELi128ELi32ELi8ELi8ELi8EEvPfS0_PiS0_iiii --------------------------
	.section	.nv.info._Z6nmGEMMILi64ELi128ELi32ELi8ELi8ELi8EEvPfS0_PiS0_iiii,"",@"SHT_CUDA_INFO"
	.sectionflags	@""
	.align	4


	//----- nvinfo : EIATTR_CUDA_API_VERSION
	.align		4
        /*0000*/ 	.byte	0x04, 0x37
        /*0002*/ 	.short	(.L_81 - .L_80)
.L_80:
        /*0004*/ 	.word	0x00000082


	//----- nvinfo : EIATTR_KPARAM_INFO
	.align		4
.L_81:
        /*0008*/ 	.byte	0x04, 0x17
        /*000a*/ 	.short	(.L_83 - .L_82)
.L_82:
        /*000c*/ 	.word	0x00000000
        /*0010*/ 	.short	0x0007
        /*0012*/ 	.short	0x002c
        /*0014*/ 	.byte	0x00, 0xf0, 0x11, 0x00


	//----- nvinfo : EIATTR_KPARAM_INFO
	.align		4
.L_83:
        /*0018*/ 	.byte	0x04, 0x17
        /*001a*/ 	.short	(.L_85 - .L_84)
.L_84:
        /*001c*/ 	.word	0x00000000
        /*0020*/ 	.short	0x0006
        /*0022*/ 	.short	0x0028
        /*0024*/ 	.byte	0x00, 0xf0, 0x11, 0x00


	//----- nvinfo : EIATTR_KPARAM_INFO
	.align		4
.L_85:
        /*0028*/ 	.byte	0x04, 0x17
        /*002a*/ 	.short	(.L_87 - .L_86)
.L_86:
        /*002c*/ 	.word	0x00000000
        /*0030*/ 	.short	0x0005
        /*0032*/ 	.short	0x0024
        /*0034*/ 	.byte	0x00, 0xf0, 0x11, 0x00


	//----- nvinfo : EIATTR_KPARAM_INFO
	.align		4
.L_87:
        /*0038*/ 	.byte	0x04, 0x17
        /*003a*/ 	.short	(.L_89 - .L_88)
.L_88:
        /*003c*/ 	.word	0x00000000
        /*0040*/ 	.short	0x0004
        /*0042*/ 	.short	0x0020
        /*0044*/ 	.byte	0x00, 0xf0, 0x11, 0x00


	//----- nvinfo : EIATTR_KPARAM_INFO
	.align		4
.L_89:
        /*0048*/ 	.byte	0x04, 0x17
        /*004a*/ 	.short	(.L_91 - .L_90)
.L_90:
        /*004c*/ 	.word	0x00000000
        /*0050*/ 	.short	0x0003
        /*0052*/ 	.short	0x0018
        /*0054*/ 	.byte	0x00, 0xf5, 0x21, 0x00


	//----- nvinfo : EIATTR_KPARAM_INFO
	.align		4
.L_91:
        /*0058*/ 	.byte	0x04, 0x17
        /*005a*/ 	.short	(.L_93 - .L_92)
.L_92:
        /*005c*/ 	.word	0x00000000
        /*0060*/ 	.short	0x0002
        /*0062*/ 	.short	0x0010
        /*0064*/ 	.byte	0x00, 0xf5, 0x21, 0x00


	//----- nvinfo : EIATTR_KPARAM_INFO
	.align		4
.L_93:
        /*0068*/ 	.byte	0x04, 0x17
        /*006a*/ 	.short	(.L_95 - .L_94)
.L_94:
        /*006c*/ 	.word	0x00000000
        /*0070*/ 	.short	0x0001
        /*0072*/ 	.short	0x0008
        /*0074*/ 	.byte	0x00, 0xf5, 0x21, 0x00


	//----- nvinfo : EIATTR_KPARAM_INFO
	.align		4
.L_95:
        /*0078*/ 	.byte	0x04, 0x17
        /*007a*/ 	.short	(.L_97 - .L_96)
.L_96:
        /*007c*/ 	.word	0x00000000
        /*0080*/ 	.short	0x0000
        /*0082*/ 	.short	0x0000
        /*0084*/ 	.byte	0x00, 0xf5, 0x21, 0x00


	//----- nvinfo : EIATTR_SPARSE_MMA_MASK
	.align		4
.L_97:
        /*0088*/ 	.byte	0x03, 0x50
        /*008a*/ 	.short	0x0000


	//----- nvinfo : EIATTR_MAXREG_COUNT
	.align		4
        /*008c*/ 	.byte	0x03, 0x1b
        /*008e*/ 	.short	0x00ff


	//----- nvinfo : EIATTR_NUM_BARRIERS
	.align		4
        /*0090*/ 	.byte	0x02, 0x4c
        /*0092*/ 	.byte	0x01
	.zero		1


	//----- nvinfo : EIATTR_MERCURY_ISA_VERSION
	.align		4
        /*0094*/ 	.byte	0x03, 0x5f
        /*0096*/ 	.short	0x0101


	//----- nvinfo : EIATTR_VRC_CTA_INIT_COUNT
	.align		4
        /*0098*/ 	.byte	0x02, 0x4a
	.zero		1
	.zero		1


	//----- nvinfo : EIATTR_EXIT_INSTR_OFFSETS
	.align		4
        /*009c*/ 	.byte	0x04, 0x1c
        /*009e*/ 	.short	(.L_99 - .L_98)


	//   ....[0]....
.L_98:
        /*00a0*/ 	.word	0x00003040


	//----- nvinfo : EIATTR_CRS_STACK_SIZE
	.align		4
.L_99:
        /*00a4*/ 	.byte	0x04, 0x1e
        /*00a6*/ 	.short	(.L_101 - .L_100)
.L_100:
        /*00a8*/ 	.word	0x00000000


	//----- nvinfo : EIATTR_CBANK_PARAM_SIZE
	.align		4
.L_101:
        /*00ac*/ 	.byte	0x03, 0x19
        /*00ae*/ 	.short	0x0030


	//----- nvinfo : EIATTR_PARAM_CBANK
	.align		4
        /*00b0*/ 	.byte	0x04, 0x0a
        /*00b2*/ 	.short	(.L_103 - .L_102)
	.align		4
.L_102:
        /*00b4*/ 	.word	index@(.nv.constant0._Z6nmGEMMILi64ELi128ELi32ELi8ELi8ELi8EEvPfS0_PiS0_iiii)
        /*00b8*/ 	.short	0x0380
        /*00ba*/ 	.short	0x0030


	//----- nvinfo : EIATTR_SW_WAR
	.align		4
.L_103:
        /*00bc*/ 	.byte	0x04, 0x36
        /*00be*/ 	.short	(.L_105 - .L_104)
.L_104:
        /*00c0*/ 	.word	0x00000008
.L_105:


//--------------------- .nv.info._Z6nmGEMMILi64ELi128ELi32ELi12ELi8ELi8EEvPfS0_PiS0_iiii --------------------------
	.section	.nv.info._Z6nmGEMMILi64ELi128ELi32ELi12ELi8ELi8EEvPfS0_PiS0_iiii,"",@"SHT_CUDA_INFO"
	.sectionflags	@""
	.align	4


	//----- nvinfo : EIATTR_CUDA_API_VERSION
	.align		4
        /*0000*/ 	.byte	0x04, 0x37
        /*0002*/ 	.short	(.L_107 - .L_106)
.L_106:
        /*0004*/ 	.word	0x00000082


	//----- nvinfo : EIATTR_KPARAM_INFO
	.align		4
.L_107:
        /*0008*/ 	.byte	0x04, 0x17
        /*000a*/ 	.short	(.L_109 - .L_108)
.L_108:
        /*000c*/ 	.word	0x00000000
        /*0010*/ 	.short	0x0007
        /*0012*/ 	.short	0x002c
        /*0014*/ 	.byte	0x00, 0xf0, 0x11, 0x00


	//----- nvinfo : EIATTR_KPARAM_INFO
	.align		4
.L_109:
        /*0018*/ 	.byte	0x04, 0x17
        /*001a*/ 	.short	(.L_111 - .L_110)
.L_110:
        /*001c*/ 	.word	0x00000000
        /*0020*/ 	.short	0x0006
        /*0022*/ 	.short	0x0028
        /*0024*/ 	.byte	0x00, 0xf0, 0x11, 0x00


	//----- nvinfo : EIATTR_KPARAM_INFO
	.align		4
.L_111:
        /*0028*/ 	.byte	0x04, 0x17
        /*002a*/ 	.short	(.L_113 - .L_112)
.L_112:
        /*002c*/ 	.word	0x00000000
        /*0030*/ 	.short	0x0005
        /*0032*/ 	.short	0x0024
        /*0034*/ 	.byte	0x00, 0xf0, 0x11, 0x00


	//----- nvinfo : EIATTR_KPARAM_INFO
	.align		4
.L_113:
        /*0038*/ 	.byte	0x04, 0x17
        /*003a*/ 	.short	(.L_115 - .L_114)
.L_114:
        /*003c*/ 	.word	0x00000000
        /*0040*/ 	.short	0x0004
        /*0042*/ 	.short	0x0020
        /*0044*/ 	.byte	0x00, 0xf0, 0x11, 0x00


	//----- nvinfo : EIATTR_KPARAM_INFO
	.align		4
.L_115:
        /*0048*/ 	.byte	0x04, 0x17
        /*004a*/ 	.short	(.L_117 - .L_116)
.L_116:
        /*004c*/ 	.word	0x00000000
        /*0050*/ 	.short	0x0003
        /*0052*/ 	.short	0x0018
        /*0054*/ 	.byte	0x00, 0xf5, 0x21, 0x00


	//----- nvinfo : EIATTR_KPARAM_INFO
	.align		4
.L_117:
        /*0058*/ 	.byte	0x04, 0x17
        /*005a*/ 	.short	(.L_119 - .L_118)
.L_118:
        /*005c*/ 	.word	0x00000000
        /*0060*/ 	.short	0x0002
        /*0062*/ 	.short	0x0010
        /*0064*/ 	.byte	0x00, 0xf5, 0x21, 0x00


	//----- nvinfo : EIATTR_KPARAM_INFO
	.align		4
.L_119:
        /*0068*/ 	.byte	0x04, 0x17
        /*006a*/ 	.short	(.L_121 - .L_120)
.L_120:
        /*006c*/ 	.word	0x00000000
        /*0070*/ 	.short	0x0001
        /*0072*/ 	.short	0x0008
        /*0074*/ 	.byte	0x00, 0xf5, 0x21, 0x00


	//----- nvinfo : EIATTR_KPARAM_INFO
	.align		4
.L_121:
        /*0078*/ 	.byte	0x04, 0x17
        /*007a*/ 	.short	(.L_123 - .L_122)
.L_122:
        /*007c*/ 	.word	0x00000000
        /*0080*/ 	.short	0x0000
        /*0082*/ 	.short	0x0000
        /*0084*/ 	.byte	0x00, 0xf5, 0x21, 0x00


	//----- nvinfo : EIATTR_SPARSE_MMA_MASK
	.align		4
.L_123:
        /*0088*/ 	.byte	0x03, 0x50
        /*008a*/ 	.short	0x0000


	//----- nvinfo : EIATTR_MAXREG_COUNT
	.align		4
        /*008c*/ 	.byte	0x03, 0x1b
        /*008e*/ 	.short	0x00ff


	//----- nvinfo : EIATTR_NUM_BARRIERS
	.align		4
        /*0090*/ 	.byte	0x02, 0x4c
        /*0092*/ 	.byte	0x01
	.zero		1


	//----- nvinfo : EIATTR_MERCURY_ISA_VERSION
	.align		4
        /*0094*/ 	.byte	0x03, 0x5f
        /*0096*/ 	.short	0x0101


	//----- nvinfo : EIATTR_VRC_CTA_INIT_COUNT
	.align		4
        /*0098*/ 	.byte	0x02, 0x4a
	.zero		1
	.zero		1


	//----- nvinfo : EIATTR_EXIT_INSTR_OFFSETS
	.align		4
        /*009c*/ 	.byte	0x04, 0x1c
        /*009e*/ 	.short	(.L_125 - .L_124)


	//   ....[0]....
.L_124:
        /*00a0*/ 	.word	0x00004280


	//----- nvinfo : EIATTR_CRS_STACK_SIZE
	.align		4
.L_125:
        /*00a4*/ 	.byte	0x04, 0x1e
        /*00a6*/ 	.short	(.L_127 - .L_126)
.L_126:
        /*00a8*/ 	.word	0x00000000


	//----- nvinfo : EIATTR_CBANK_PARAM_SIZE
	.align		4
.L_127:
        /*00ac*/ 	.byte	0x03, 0x19
        /*00ae*/ 	.short	0x0030


	//----- nvinfo : EIATTR_PARAM_CBANK
	.align		4
        /*00b0*/ 	.byte	0x04, 0x0a
        /*00b2*/ 	.short	(.L_129 - .L_128)
	.align		4
.L_128:
        /*00b4*/ 	.word	index@(.nv.constant0._Z6nmGEMMILi64ELi128ELi32ELi12ELi8ELi8EEvPfS0_PiS0_iiii)
        /*00b8*/ 	.short	0x0380
        /*00ba*/ 	.short	0x0030


	//----- nvinfo : EIATTR_SW_WAR
	.align		4
.L_129:
        /*00bc*/ 	.byte	0x04, 0x36
        /*00be*/ 	.short	(.L_131 - .L_130)
.L_130:
        /*00c0*/ 	.word	0x00000008
.L_131:


//--------------------- .nv.info._Z6nmGEMMILi64ELi128ELi32ELi16ELi8ELi8EEvPfS0_PiS0_iiii --------------------------
	.section	.nv.info._Z6nmGEMMILi64ELi128ELi32ELi16ELi8ELi8EEvPfS0_PiS0_iiii,"",@"SHT_CUDA_INFO"
	.sectionflags	@""
	.align	4


	//----- nvinfo : EIATTR_CUDA_API_VERSION
	.align		4
        /*0000*/ 	.byte	0x04, 0x37
        /*0002*/ 	.short	(.L_133 - .L_132)
.L_132:
        /*0004*/ 	.word	0x00000082


	//----- nvinfo : EIATTR_KPARAM_INFO
	.align		4
.L_133:
        /*0008*/ 	.byte	0x04, 0x17
        /*000a*/ 	.short	(.L_135 - .L_134)
.L_134:
        /*000c*/ 	.word	0x00000000
        /*0010*/ 	.short	0x0007
        /*0012*/ 	.short	0x002c
        /*0014*/ 	.byte	0x00, 0xf0, 0x11, 0x00


	//----- nvinfo : EIATTR_KPARAM_INFO
	.align		4
.L_135:
        /*0018*/ 	.byte	0x04, 0x17
        /*001a*/ 	.short	(.L_137 - .L_136)
.L_136:
        /*001c*/ 	.word	0x00000000
        /*0020*/ 	.short	0x0006
        /*0022*/ 	.short	0x0028
        /*0024*/ 	.byte	0x00, 0xf0, 0x11, 0x00


	//----- nvinfo : EIATTR_KPARAM_INFO
	.align		4
.L_137:
        /*0028*/ 	.byte	0x04, 0x17
        /*002a*/ 	.short	(.L_139 - .L_138)
.L_138:
        /*002c*/ 	.word	0x00000000
        /*0030*/ 	.short	0x0005
        /*0032*/ 	.short	0x0024
        /*0034*/ 	.byte	0x00, 0xf0, 0x11, 0x00


	//----- nvinfo : EIATTR_KPARAM_INFO
	.align		4
.L_139:
        /*0038*/ 	.byte	0x04, 0x17
        /*003a*/ 	.short	(.L_141 - .L_140)
.L_140:
        /*003c*/ 	.word	0x00000000
        /*0040*/ 	.short	0x0004
        /*0042*/ 	.short	0x0020
        /*0044*/ 	.byte	0x00, 0xf0, 0x11, 0x00


	//----- nvinfo : EIATTR_KPARAM_INFO
	.align		4
.L_141:
        /*0048*/ 	.byte	0x04, 0x17
        /*004a*/ 	.short	(.L_143 - .L_142)
.L_142:
        /*004c*/ 	.word	0x00000000
        /*0050*/ 	.short	0x0003
        /*0052*/ 	.short	0x0018
        /*0054*/ 	.byte	0x00, 0xf5, 0x21, 0x00


	//----- nvinfo : EIATTR_KPARAM_INFO
	.align		4
.L_143:
        /*0058*/ 	.byte	0x04, 0x17
        /*005a*/ 	.short	(.L_145 - .L_144)
.L_144:
        /*005c*/ 	.word	0x00000000
        /*0060*/ 	.short	0x0002
        /*0062*/ 	.short	0x0010
        /*0064*/ 	.byte	0x00, 0xf5, 0x21, 0x00


	//----- nvinfo : EIATTR_KPARAM_INFO
	.align		4
.L_145:
        /*0068*/ 	.byte	0x04, 0x17
        /*006a*/ 	.short	(.L_147 - .L_146)
.L_146:
        /*006c*/ 	.word	0x00000000
        /*0070*/ 	.short	0x0001
        /*0072*/ 	.short	0x0008
        /*0074*/ 	.byte	0x00, 0xf5, 0x21, 0x00


	//----- nvinfo : EIATTR_KPARAM_INFO
	.align		4
.L_147:
        /*0078*/ 	.byte	0x04, 0x17
        /*007a*/ 	.short	(.L_149 - .L_148)
.L_148:
        /*007c*/ 	.word	0x00000000
        /*0080*/ 	.short	0x0000
        /*0082*/ 	.short	0x0000
        /*0084*/ 	.byte	0x00, 0xf5, 0x21, 0x00


	//----- nvinfo : EIATTR_SPARSE_MMA_MASK
	.align		4
.L_149:
        /*0088*/ 	.byte	0x03, 0x50
        /*008a*/ 	.short	0x0000


	//----- nvinfo : EIATTR_MAXREG_COUNT
	.align		4
        /*008c*/ 	.byte	0x03, 0x1b
        /*008e*/ 	.short	0x00ff


	//----- nvinfo : EIATTR_NUM_BARRIERS
	.align		4
        /*0090*/ 	.byte	0x02, 0x4c
        /*0092*/ 	.byte	0x01
	.zero		1


	//----- nvinfo : EIATTR_MERCURY_ISA_VERSION
	.align		4
        /*0094*/ 	.byte	0x03, 0x5f
        /*0096*/ 	.short	0x0101


	//----- nvinfo : EIATTR_VRC_CTA_INIT_COUNT
	.align		4
        /*0098*/ 	.byte	0x02, 0x4a
	.zero		1
	.zero		1


	//----- nvinfo : EIATTR_EXIT_INSTR_OFFSETS
	.align		4
        /*009c*/ 	.byte	0x04, 0x1c
        /*009e*/ 	.short	(.L_151 - .L_150)


	//   ....[0]....
.L_150:
        /*00a0*/ 	.word	0x00005260


	//----- nvinfo : EIATTR_CBANK_PARAM_SIZE
	.align		4
.L_151:
        /*00a4*/ 	.byte	0x03, 0x19
        /*00a6*/ 	.short	0x0030


	//----- nvinfo : EIATTR_PARAM_CBANK
	.align		4
        /*00a8*/ 	.byte	0x04, 0x0a
        /*00aa*/ 	.short	(.L_153 - .L_152)
	.align		4
.L_152:
        /*00ac*/ 	.word	index@(.nv.constant0._Z6nmGEMMILi64ELi128ELi32ELi16ELi8ELi8EEvPfS0_PiS0_iiii)
        /*00b0*/ 	.short	0x0380
        /*00b2*/ 	.short	0x0030


	//----- nvinfo : EIATTR_SW_WAR
	.align		4
.L_153:
        /*00b4*/ 	.byte	0x04, 0x36
        /*00b6*/ 	.short	(.L_155 - .L_154)
.L_154:
        /*00b8*/ 	.word	0x00000008
.L_155:


//--------------------- .nv.callgraph             --------------------------
	.section	.nv.callgraph,"",@"SHT_CUDA_CALLGRAPH"
	.align	4
	.sectionentsize	8
	.align		4
        /*0000*/ 	.word	0x00000000
	.align		4
        /*0004*/ 	.word	0xffffffff
	.align		4
        /*0008*/ 	.word	0x00000000
	.align		4
        /*000c*/ 	.word	0xfffffffe
	.align		4
        /*0010*/ 	.word	0x00000000
	.align		4
        /*0014*/ 	.word	0xfffffffd
	.align		4
        /*0018*/ 	.word	0x00000000
	.align		4
        /*001c*/ 	.word	0xfffffffc


//--------------------- .text._Z6nmGEMMILi64ELi128ELi32ELi32ELi8ELi8EEvPfS0_PiS0_iiii --------------------------
	.section	.text._Z6nmGEMMILi64ELi128ELi32ELi32ELi8ELi8EEvPfS0_PiS0_iiii,"ax",@progbits
	.align	128
        .global         _Z6nmGEMMILi64ELi128ELi32ELi32ELi8ELi8EEvPfS0_PiS0_iiii
        .type           _Z6nmGEMMILi64ELi128ELi32ELi32ELi8ELi8EEvPfS0_PiS0_iiii,@function
        .size           _Z6nmGEMMILi64ELi128ELi32ELi32ELi8ELi8EEvPfS0_PiS0_iiii,(.L_x_21 - _Z6nmGEMMILi64ELi128ELi32ELi32ELi8ELi8EEvPfS0_PiS0_iiii)
        .other          _Z6nmGEMMILi64ELi128ELi32ELi32ELi8ELi8EEvPfS0_PiS0_iiii,@"STO_CUDA_ENTRY STV_DEFAULT"
_Z6nmGEMMILi64ELi128ELi32ELi32ELi8ELi8EEvPfS0_PiS0_iiii:
.text._Z6nmGEMMILi64ELi128ELi32ELi32ELi8ELi8EEvPfS0_PiS0_iiii:
[----:B------:R-:W-:Y:S01]  /*0000*/  LDC R1, c[0x0][0x37c] ;  /* 0x0000df00ff017b82 */ /* 0x000fe20000000800 */
[----:B------:R-:W0:Y:S01]  /*0010*/  S2R R116, SR_TID.Y ;  /* 0x0000000000747919 */ /* 0x000e220000002200 */
[----:B------:R-:W0:Y:S06]  /*0020*/  LDCU UR4, c[0x0][0x360] ;  /* 0x00006c00ff0477ac */ /* 0x000e2c0008000800 */
[----:B------:R-:W1:Y:S01]  /*0030*/  S2UR UR5, SR_CTAID.Y ;  /* 0x00000000000579c3 */ /* 0x000e620000002600 */
[----:B------:R-:W-:Y:S01]  /*0040*/  CS2R R70, SRZ ;  /* 0x0000000000467805 */ /* 0x000fe2000001ff00 */
[----:B------:R-:W0:Y:S01]  /*0050*/  S2R R3, SR_TID.X ;  /* 0x0000000000037919 */ /* 0x000e220000002100 */
[----:B------:R-:W-:-:S02]  /*0060*/  CS2R R68, SRZ ;  /* 0x0000000000447805 */ /* 0x000fc4000001ff00 */
[----:B------:R-:W-:Y:S02]  /*0070*/  CS2R R66, SRZ ;  /* 0x0000000000427805 */ /* 0x000fe4000001ff00 */
[----:B------:R-:W-:Y:S01]  /*0080*/  CS2R R64, SRZ ;  /* 0x0000000000407805 */ /* 0x000fe2000001ff00 */
[----:B------:R-:W2:Y:S01]  /*0090*/  S2R R115, SR_CTAID.X ;  /* 0x0000000000737919 */ /* 0x000ea20000002500 */
[----:B------:R-:W-:Y:S02]  /*00a0*/  CS2R R62, SRZ ;  /* 0x00000000003e7805 */ /* 0x000fe4000001ff00 */
[----:B------:R-:W-:Y:S02]  /*00b0*/  CS2R R60, SRZ ;  /* 0x00000000003c7805 */ /* 0x000fe4000001ff00 */
[----:B------:R-:W-:Y:S02]  /*00c0*/  CS2R R58, SRZ ;  /* 0x00000000003a7805 */ /* 0x000fe4000001ff00 */
[----:B------:R-:W-:-:S02]  /*00d0*/  CS2R R56, SRZ ;  /* 0x0000000000387805 */ /* 0x000fc4000001ff00 */
[----:B------:R-:W-:Y:S02]  /*00e0*/  CS2R R54, SRZ ;  /* 0x0000000000367805 */ /* 0x000fe4000001ff00 */
[----:B------:R-:W-:Y:S02]  /*00f0*/  CS2R R52, SRZ ;  /* 0x0000000000347805 */ /* 0x000fe4000001ff00 */
        /* <DEDUP_REMOVED lines=20> */
[----:B------:R-:W-:Y:S01]  /*0240*/  CS2R R10, SRZ ;  /* 0x00000000000a7805 */ /* 0x000fe2000001ff00 */
[----:B0-----:R-:W-:Y:S01]  /*0250*/  IMAD R116, R116, UR4, R3 ;  /* 0x0000000474747c24 */ /* 0x001fe2000f8e0203 */
[----:B------:R-:W0:Y:S01]  /*0260*/  LDCU UR4, c[0x0][0x3ac] ;  /* 0x00007580ff0477ac */ /* 0x000e220008000800 */
[----:B------:R-:W-:-:S02]  /*0270*/  CS2R R8, SRZ ;  /* 0x0000000000087805 */ /* 0x000fc4000001ff00 */
[----:B--2---:R-:W-:Y:S01]  /*0280*/  SHF.L.U32 R115, R115, 0x7, RZ ;  /* 0x0000000773737819 */ /* 0x004fe200000006ff */
[----:B------:R-:W2:Y:S01]  /*0290*/  LDCU.64 UR10, c[0x0][0x358] ;  /* 0x00006b00ff0a77ac */ /* 0x000ea20008000a00 */
[--C-:B------:R-:W-:Y:S02]  /*02a0*/  SHF.R.U32.HI R0, RZ, 0x1, R116.reuse ;  /* 0x00000001ff007819 */ /* 0x100fe40000011674 */
[----:B------:R-:W-:Y:S01]  /*02b0*/  SHF.L.U32 R114, R116, 0x1, RZ ;  /* 0x0000000174727819 */ /* 0x000fe200000006ff */
[----:B-1----:R-:W-:Y:S01]  /*02c0*/  USHF.L.U32 UR5, UR5, 0x6, URZ ;  /* 0x0000000605057899 */ /* 0x002fe200080006ff */
[----:B------:R-:W-:Y:S02]  /*02d0*/  LOP3.LUT R3, R0, 0x8, RZ, 0xc0, !PT ;  /* 0x0000000800037812 */ /* 0x000fe400078ec0ff */
[----:B------:R-:W-:Y:S02]  /*02e0*/  SHF.L.U32 R0, R116, 0x2, RZ ;  /* 0x0000000274007819 */ /* 0x000fe400000006ff */
[----:B------:R-:W-:-:S02]  /*02f0*/  LOP3.LUT R3, R3, 0x3fffe0, R116, 0xf8, !PT ;  /* 0x003fffe003037812 */ /* 0x000fc400078ef874 */
[----:B------:R-:W-:Y:S02]  /*0300*/  LOP3.LUT R114, R114, 0x1c, RZ, 0xc0, !PT ;  /* 0x0000001c72727812 */ /* 0x000fe400078ec0ff */
[----:B------:R-:W-:Y:S01]  /*0310*/  LOP3.LUT R113, R3, 0x4, R0, 0xf8, !PT ;  /* 0x0000000403717812 */ /* 0x000fe200078ef800 */
[----:B0-----:R-:W-:-:S09]  /*0320*/  UISETP.GE.AND UP0, UPT, UR4, 0x1, UPT ;  /* 0x000000010400788c */ /* 0x001fd2000bf06270 */
[----:B--2---:R-:W-:Y:S05]  /*0330*/  BRA.U !UP0, `(.L_x_0) ;  /* 0x0000009508487547 */ /* 0x004fea000b800000 */
[----:B------:R-:W0:Y:S01]  /*0340*/  LDC.64 R72, c[0x0][0x3a0] ;  /* 0x0000e800ff487b82 */ /* 0x000e220000000a00 */
[C---:B------:R-:W-:Y:S01]  /*0350*/  SHF.L.U32 R6, R116.reuse, 0x4, RZ ;  /* 0x0000000474067819 */ /* 0x040fe200000006ff */
[----:B------:R-:W-:Y:S01]  /*0360*/  HFMA2 R102, -RZ, RZ, 0, 0 ;  /* 0x00000000ff667431 */ /* 0x000fe200000001ff */
[----:B------:R-:W-:Y:S01]  /*0370*/  LOP3.LUT R2, R116, 0x3, RZ, 0xc0, !PT ;  /* 0x0000000374027812 */ /* 0x000fe200078ec0ff */
[----:B------:R-:W-:Y:S01]  /*0380*/  HFMA2 R101, -RZ, RZ, 0, 0 ;  /* 0x00000000ff657431 */ /* 0x000fe200000001ff */
[--C-:B------:R-:W-:Y:S01]  /*0390*/  SHF.R.U32.HI R5, RZ, 0x2, R116.reuse ;  /* 0x00000002ff057819 */ /* 0x100fe20000011674 */
[----:B------:R-:W-:Y:S01]  /*03a0*/  UMOV UR4, 0x400 ;  /* 0x0000040000047882 */ /* 0x000fe20000000000 */
[----:B------:R-:W-:Y:S01]  /*03b0*/  LOP3.LUT R3, R0, 0x3c, RZ, 0xc0, !PT ;  /* 0x0000003c00037812 */ /* 0x000fe200078ec0ff */
[----:B------:R-:W1:Y:S01]  /*03c0*/  S2UR UR6, SR_CgaCtaId ;  /* 0x00000000000679c3 */ /* 0x000e620000008800 */
[----:B------:R-:W-:Y:S01]  /*03d0*/  SHF.R.U32.HI R110, RZ, 0x4, R116 ;  /* 0x00000004ff6e7819 */ /* 0x000fe20000011674 */
[----:B------:R-:W2:Y:S01]  /*03e0*/  LDCU UR9, c[0x0][0x3ac] ;  /* 0x00007580ff0977ac */ /* 0x000ea20008000800 */
[----:B------:R-:W-:-:S02]  /*03f0*/  LOP3.LUT R111, R6, 0xf0, RZ, 0xc0, !PT ;  /* 0x000000f0066f7812 */ /* 0x000fc400078ec0ff */
[----:B------:R-:W-:Y:S01]  /*0400*/  LOP3.LUT R0, R0, 0x7c, RZ, 0xc0, !PT ;  /* 0x0000007c00007812 */ /* 0x000fe200078ec0ff */
[----:B------:R-:W3:Y:S01]  /*0410*/  LDCU.64 UR12, c[0x0][0x390] ;  /* 0x00007200ff0c77ac */ /* 0x000ee20008000a00 */
[C---:B------:R-:W-:Y:S02]  /*0420*/  LEA R111, R110.reuse, R111, 0x8 ;  /* 0x0000006f6e6f7211 */ /* 0x040fe400078e40ff */
[----:B------:R-:W-:Y:S01]  /*0430*/  SHF.R.U32.HI R106, RZ, 0x5, R116 ;  /* 0x00000005ff6a7819 */ /* 0x000fe20000011674 */
[----:B------:R-:W4:Y:S01]  /*0440*/  LDCU.128 UR16, c[0x0][0x380] ;  /* 0x00007000ff1077ac */ /* 0x000f220008000c00 */
[----:B------:R-:W-:Y:S02]  /*0450*/  MOV R71, RZ ;  /* 0x000000ff00477202 */ /* 0x000fe40000000f00 */
[----:B0-----:R-:W-:Y:S01]  /*0460*/  SHF.R.S32.HI R4, RZ, 0x1f, R73 ;  /* 0x0000001fff047819 */ /* 0x001fe20000011449 */
[----:B------:R-:W-:Y:S01]  /*0470*/  IMAD R110, R110, R72, R3 ;  /* 0x000000486e6e7224 */ /* 0x000fe200078e0203 */
[----:B------:R-:W-:Y:S01]  /*0480*/  SHF.R.S32.HI R3, RZ, 0x5, R115 ;  /* 0x00000005ff037819 */ /* 0x000fe20000011473 */
[-C--:B------:R-:W-:Y:S01]  /*0490*/  IMAD R105, R106, R73.reuse, R0 ;  /* 0x000000496a697224 */ /* 0x080fe200078e0200 */
[----:B------:R-:W-:-:S02]  /*04a0*/  LEA.HI R112, R4, R73, RZ, 0x5 ;  /* 0x0000004904707211 */ /* 0x000fc400078f28ff */
[CC--:B------:R-:W-:Y:S02]  /*04b0*/  LEA R108, R72.reuse, R110.reuse, 0x4 ;  /* 0x0000006e486c7211 */ /* 0x0c0fe400078e20ff */
[----:B------:R-:W-:Y:S01]  /*04c0*/  SHF.R.S32.HI R4, RZ, 0x5, R112 ;  /* 0x00000005ff047819 */ /* 0x000fe20000011470 */
[----:B-1----:R-:W-:Y:S01]  /*04d0*/  ULEA UR6, UR6, UR4, 0x18 ;  /* 0x0000000406067291 */ /* 0x002fe2000f8ec0ff */
[-C--:B------:R-:W-:Y:S02]  /*04e0*/  LEA R103, R73, R105.reuse, 0x3 ;  /* 0x0000006949677211 */ /* 0x080fe400078e18ff */
[----:B------:R-:W-:Y:S01]  /*04f0*/  LEA R109, R72, R110, 0x3 ;  /* 0x0000006e486d7211 */ /* 0x000fe200078e18ff */
[----:B------:R-:W-:Y:S01]  /*0500*/  IMAD R2, R5, R4, R2 ;  /* 0x0000000405027224 */ /* 0x000fe200078e0202 */
[----:B------:R-:W-:Y:S01]  /*0510*/  LOP3.LUT R5, R6, 0x1f0, RZ, 0xc0, !PT ;  /* 0x000001f006057812 */ /* 0x000fe200078ec0ff */
[----:B------:R-:W-:Y:S01]  /*0520*/  UMOV UR4, URZ ;  /* 0x000000ff00047c82 */ /* 0x000fe20008000000 */
[----:B------:R-:W-:-:S02]  /*0530*/  LEA R104, R73, R105, 0x2 ;  /* 0x0000006949687211 */ /* 0x000fc400078e10ff */
[----:B------:R-:W-:Y:S02]  /*0540*/  SHF.R.S32.HI R4, RZ, 0x1f, R2 ;  /* 0x0000001fff047819 */ /* 0x000fe40000011402 */
[C---:B------:R-:W-:Y:S02]  /*0550*/  IADD3 R2, P0, PT, R3.reuse, R2, RZ ;  /* 0x0000000203027210 */ /* 0x040fe40007f1e0ff */
[----:B------:R-:W-:Y:S02]  /*0560*/  LEA R106, R106, R5, 0x9 ;  /* 0x000000056a6a7211 */ /* 0x000fe400078e48ff */
[----:B------:R-:W-:Y:S02]  /*0570*/  LEA.HI.X.SX32 R3, R3, R4, 0x1, P0 ;  /* 0x0000000403037211 */ /* 0x000fe400000f0eff */
[----:B------:R-:W-:Y:S02]  /*0580*/  LEA R4, R73, R105, 0x4 ;  /* 0x0000006949047211 */ /* 0x000fe400078e20ff */
[----:B------:R-:W-:-:S02]  /*0590*/  LEA R107, R72, R108, 0x3 ;  /* 0x0000006c486b7211 */ /* 0x000fc400078e18ff */
[CC--:B------:R-:W-:Y:S02]  /*05a0*/  LEA R5, R73.reuse, R4.reuse, 0x3 ;  /* 0x0000000449057211 */ /* 0x0c0fe400078e18ff */
[C---:B------:R-:W-:Y:S02]  /*05b0*/  LEA R6, R73.reuse, R103, 0x2 ;  /* 0x0000006749067211 */ /* 0x040fe400078e10ff */
[C---:B------:R-:W-:Y:S02]  /*05c0*/  LEA R7, R73.reuse, R4, 0x2 ;  /* 0x0000000449077211 */ /* 0x040fe400078e10ff */
[----:B------:R-:W-:Y:S02]  /*05d0*/  LEA R100, R73, R5, 0x2 ;  /* 0x0000000549647211 */ /* 0x000fe400078e10ff */
[----:B------:R-:W-:Y:S02]  /*05e0*/  MOV R0, RZ ;  /* 0x000000ff00007202 */ /* 0x000fe40000000f00 */
[----:B--234-:R-:W-:-:S07]  /*05f0*/  LOP3.LUT R112, R112, 0xffffffe0, RZ, 0xc0, !PT ;  /* 0xffffffe070707812 */ /* 0x01cfce00078ec0ff */
.L_x_1:
[----:B------:R-:W-:-:S04]  /*0600*/  IADD3 R89, P0, PT, R102, UR5, RZ ;  /* 0x0000000566597c10 */ /* 0x000fc8000ff1e0ff */
[----:B------:R-:W-:Y:S02]  /*0610*/  LEA.HI.X.SX32 R90, R102, RZ, 0x1, P0 ;  /* 0x000000ff665a7211 */ /* 0x000fe400000f0eff */
[CC--:B------:R-:W-:Y:S02]  /*0620*/  IADD3 R74, P1, PT, R109.reuse, R89.reuse, RZ ;  /* 0x000000596d4a7210 */ /* 0x0c0fe40007f3e0ff */
[----:B------:R-:W-:Y:S02]  /*0630*/  IADD3 R73, P0, PT, R110, R89, RZ ;  /* 0x000000596e497210 */ /* 0x000fe40007f1e0ff */
[-C--:B------:R-:W-:Y:S02]  /*0640*/  LEA.HI.X.SX32 R75, R109, R90.reuse, 0x1, P1 ;  /* 0x0000005a6d4b7211 */ /* 0x080fe400008f0eff */
[----:B------:R-:W-:Y:S02]  /*0650*/  LEA R76, P1, R74, UR16, 0x2 ;  /* 0x000000104a4c7c11 */ /* 0x000fe4000f8210ff */
[----:B------:R-:W-:-:S02]  /*0660*/  LEA.HI.X.SX32 R78, R110, R90, 0x1, P0 ;  /* 0x0000005a6e4e7211 */ /* 0x000fc400000f0eff */
[C---:B------:R-:W-:Y:S02]  /*0670*/  LEA R72, P0, R73.reuse, UR16, 0x2 ;  /* 0x0000001049487c11 */ /* 0x040fe4000f8010ff */
[----:B------:R-:W-:Y:S02]  /*0680*/  LEA.HI.X R77, R74, UR17, R75, 0x2, P1 ;  /* 0x000000114a4d7c11 */ /* 0x000fe400088f144b */
[----:B------:R-:W-:Y:S02]  /*0690*/  LEA.HI.X R73, R73, UR17, R78, 0x2, P0 ;  /* 0x0000001149497c11 */ /* 0x000fe400080f144e */
[C---:B------:R-:W-:Y:S02]  /*06a0*/  IADD3 R81, P0, PT, R108.reuse, R89, RZ ;  /* 0x000000596c517210 */ /* 0x040fe40007f1e0ff */
[----:B------:R-:W2:Y:S02]  /*06b0*/  LDG.E.128 R76, desc[UR10][R76.64] ;  /* 0x0000000a4c4c7981 */ /* 0x000ea4000c1e1d00 */
[----:B------:R-:W-:-:S02]  /*06c0*/  LEA.HI.X.SX32 R82, R108, R90, 0x1, P0 ;  /* 0x0000005a6c527211 */ /* 0x000fc400000f0eff */
[----:B------:R-:W3:Y:S01]  /*06d0*/  LDG.E.128 R72, desc[UR10][R72.64] ;  /* 0x0000000a48487981 */ /* 0x000ee2000c1e1d00 */
[C---:B------:R-:W-:Y:S02]  /*06e0*/  LEA R80, P0, R81.reuse, UR16, 0x2 ;  /* 0x0000001051507c11 */ /* 0x040fe4000f8010ff */
[----:B------:R-:W-:Y:S02]  /*06f0*/  SHF.R.S32.HI R85, RZ, 0x1f, R115 ;  /* 0x0000001fff557819 */ /* 0x000fe40000011473 */
[----:B------:R-:W-:Y:S02]  /*0700*/  LEA.HI.X R81, R81, UR17, R82, 0x2, P0 ;  /* 0x0000001151517c11 */ /* 0x000fe400080f1452 */
[----:B------:R-:W-:Y:S02]  /*0710*/  IADD3 R93, P0, PT, R115, R0, RZ ;  /* 0x00000000735d7210 */ /* 0x000fe40007f1e0ff */
[----:B------:R-:W-:Y:S02]  /*0720*/  IADD3 R89, P1, PT, R107, R89, RZ ;  /* 0x000000596b597210 */ /* 0x000fe40007f3e0ff */
[----:B------:R-:W-:Y:S01]  /*0730*/  LEA.HI.X.SX32 R92, R0, R85, 0x1, P0 ;  /* 0x00000055005c7211 */ /* 0x000fe200000f0eff */
[----:B------:R-:W4:Y:S01]  /*0740*/  LDG.E.128 R80, desc[UR10][R80.64] ;  /* 0x0000000a50507981 */ /* 0x000f22000c1e1d00 */
[----:B------:R-:W-:-:S02]  /*0750*/  IADD3 R86, P2, PT, R105, R93, RZ ;  /* 0x0000005d69567210 */ /* 0x000fc40007f5e0ff */
[----:B------:R-:W-:Y:S02]  /*0760*/  LEA.HI.X.SX32 R90, R107, R90, 0x1, P1 ;  /* 0x0000005a6b5a7211 */ /* 0x000fe400008f0eff */
[----:B------:R-:W-:Y:S02]  /*0770*/  LEA R84, P0, R89, UR16, 0x2 ;  /* 0x0000001059547c11 */ /* 0x000fe4000f8010ff */
[----:B------:R-:W-:Y:S02]  /*0780*/  LEA.HI.X.SX32 R87, R105, R92, 0x1, P2 ;  /* 0x0000005c69577211 */ /* 0x000fe400010f0eff */
[C---:B------:R-:W-:Y:S02]  /*0790*/  LEA R88, P1, R86.reuse, UR18, 0x2 ;  /* 0x0000001256587c11 */ /* 0x040fe4000f8210ff */
[----:B------:R-:W-:Y:S02]  /*07a0*/  LEA.HI.X R85, R89, UR17, R90, 0x2, P0 ;  /* 0x0000001159557c11 */ /* 0x000fe400080f145a */
[----:B------:R-:W-:-:S04]  /*07b0*/  LEA.HI.X R89, R86, UR19, R87, 0x2, P1 ;  /* 0x0000001356597c11 */ /* 0x000fc800088f1457 */
[----:B------:R-:W5:Y:S04]  /*07c0*/  LDG.E.128 R84, desc[UR10][R84.64] ;  /* 0x0000000a54547981 */ /* 0x000f68000c1e1d00 */
[----:B------:R-:W5:Y:S01]  /*07d0*/  LDG.E.128 R88, desc[UR10][R88.64] ;  /* 0x0000000a58587981 */ /* 0x000f62000c1e1d00 */
[-C--:B------:R-:W-:Y:S02]  /*07e0*/  IADD3 R95, P0, PT, R103, R93.reuse, RZ ;  /* 0x0000005d675f7210 */ /* 0x080fe40007f1e0ff */
[----:B------:R-:W-:Y:S02]  /*07f0*/  IADD3 R94, P1, PT, R6, R93, RZ ;  /* 0x0000005d065e7210 */ /* 0x000fe40007f3e0ff */
[----:B------:R-:W-:Y:S02]  /*0800*/  IADD3 R99, P2, PT, R101, R2, RZ ;  /* 0x0000000265637210 */ /* 0x000fe40007f5e0ff */
[----:B------:R-:W-:-:S02]  /*0810*/  LEA.HI.X.SX32 R96, R103, R92, 0x1, P0 ;  /* 0x0000005c67607211 */ /* 0x000fc400000f0eff */
[C---:B------:R-:W-:Y:S02]  /*0820*/  IADD3 R97, P3, PT, R104.reuse, R93, RZ ;  /* 0x0000005d68617210 */ /* 0x040fe40007f7e0ff */
[----:B------:R-:W-:Y:S02]  /*0830*/  LEA.HI.X.SX32 R120, R101, R3, 0x1, P2 ;  /* 0x0000000365787211 */ /* 0x000fe400010f0eff */
[-C--:B------:R-:W-:Y:S01]  /*0840*/  LEA.HI.X.SX32 R98, R104, R92.reuse, 0x1, P3 ;  /* 0x0000005c68627211 */ /* 0x080fe200018f0eff */
[----:B--2---:R0:W-:Y:S04]  /*0850*/  STS.128 [R111+UR6+0x800], R76 ;  /* 0x0008004c6f007988 */ /* 0x0041e80008000c06 */
[----:B---3--:R1:W-:Y:S01]  /*0860*/  STS.128 [R111+UR6], R72 ;  /* 0x000000486f007988 */ /* 0x0083e20008000c06 */
[----:B0-----:R-:W-:-:S02]  /*0870*/  LEA.HI.X.SX32 R79, R6, R92, 0x1, P1 ;  /* 0x0000005c064f7211 */ /* 0x001fc400008f0eff */
[----:B------:R-:W-:Y:S02]  /*0880*/  LEA R76, P0, R95, UR18, 0x2 ;  /* 0x000000125f4c7c11 */ /* 0x000fe4000f8010ff */
[C---:B------:R-:W-:Y:S02]  /*0890*/  LEA R118, P1, R94.reuse, UR18, 0x2 ;  /* 0x000000125e767c11 */ /* 0x040fe4000f8210ff */
[----:B-1----:R-:W-:Y:S02]  /*08a0*/  LEA R74, P2, R99, UR12, 0x2 ;  /* 0x0000000c634a7c11 */ /* 0x002fe4000f8410ff */
[----:B------:R-:W-:Y:S02]  /*08b0*/  LEA.HI.X R77, R95, UR19, R96, 0x2, P0 ;  /* 0x000000135f4d7c11 */ /* 0x000fe400080f1460 */
[----:B------:R-:W-:Y:S02]  /*08c0*/  LEA.HI.X R119, R94, UR19, R79, 0x2, P1 ;  /* 0x000000135e777c11 */ /* 0x000fe400088f144f */
[----:B------:R-:W-:-:S02]  /*08d0*/  LEA R72, P3, R97, UR18, 0x2 ;  /* 0x0000001261487c11 */ /* 0x000fc4000f8610ff */
[----:B------:R-:W-:Y:S02]  /*08e0*/  LEA.HI.X R75, R99, UR13, R120, 0x2, P2 ;  /* 0x0000000d634b7c11 */ /* 0x000fe400090f1478 */
[CC--:B------:R-:W-:Y:S02]  /*08f0*/  IADD3 R95, P1, PT, R4.reuse, R93.reuse, RZ ;  /* 0x0000005d045f7210 */ /* 0x0c0fe40007f3e0ff */
[----:B------:R-:W-:Y:S02]  /*0900*/  IADD3 R79, P2, PT, R7, R93, RZ ;  /* 0x0000005d074f7210 */ /* 0x000fe40007f5e0ff */
[----:B------:R-:W-:Y:S02]  /*0910*/  LEA.HI.X R73, R97, UR19, R98, 0x2, P3 ;  /* 0x0000001361497c11 */ /* 0x000fe400098f1462 */
[----:B------:R-:W-:Y:S02]  /*0920*/  LEA.HI.X.SX32 R120, R4, R92, 0x1, P1 ;  /* 0x0000005c04787211 */ /* 0x000fe400008f0eff */
[----:B------:R-:W-:-:S02]  /*0930*/  LEA R98, P1, R95, UR18, 0x2 ;  /* 0x000000125f627c11 */ /* 0x000fc4000f8210ff */
[----:B------:R-:W-:Y:S02]  /*0940*/  LEA.HI.X.SX32 R96, R7, R92, 0x1, P2 ;  /* 0x0000005c07607211 */ /* 0x000fe400010f0eff */
[----:B------:R-:W-:Y:S02]  /*0950*/  LEA R94, P2, R79, UR18, 0x2 ;  /* 0x000000124f5e7c11 */ /* 0x000fe4000f8410ff */
[-C--:B------:R-:W-:Y:S02]  /*0960*/  IADD3 R97, P3, PT, R5, R93.reuse, RZ ;  /* 0x0000005d05617210 */ /* 0x080fe40007f7e0ff */
[----:B------:R-:W-:Y:S01]  /*0970*/  IADD3 R78, P4, PT, R100, R93, RZ ;  /* 0x0000005d644e7210 */ /* 0x000fe20007f9e0ff */
[----:B----4-:R0:W-:Y:S01]  /*0980*/  STS.128 [R111+UR6+0x1000], R80 ;  /* 0x001000506f007988 */ /* 0x0101e20008000c06 */
[----:B------:R-:W-:Y:S02]  /*0990*/  ISETP.GT.U32.AND P0, PT, R116, 0x7f, PT ;  /* 0x0000007f7400780c */ /* 0x000fe40003f04070 */
[----:B------:R-:W-:-:S02]  /*09a0*/  LEA.HI.X R99, R95, UR19, R120, 0x2, P1 ;  /* 0x000000135f637c11 */ /* 0x000fc400088f1478 */
[----:B------:R-:W-:Y:S02]  /*09b0*/  LEA.HI.X R95, R79, UR19, R96, 0x2, P2 ;  /* 0x000000134f5f7c11 */ /* 0x000fe400090f1460 */
[-C--:B------:R-:W-:Y:S02]  /*09c0*/  LEA.HI.X.SX32 R79, R100, R92.reuse, 0x1, P4 ;  /* 0x0000005c644f7211 */ /* 0x080fe400020f0eff */
[----:B------:R-:W-:Y:S01]  /*09d0*/  LEA R96, P2, R78, UR18, 0x2 ;  /* 0x000000124e607c11 */ /* 0x000fe2000f8410ff */
[----:B-----5:R1:W-:Y:S01]  /*09e0*/  STS.128 [R111+UR6+0x1800], R84 ;  /* 0x001800546f007988 */ /* 0x0203e20008000c06 */
[----:B0-----:R-:W-:-:S03]  /*09f0*/  LEA.HI.X.SX32 R80, R5, R92, 0x1, P3 ;  /* 0x0000005c05507211 */ /* 0x001fc600018f0eff */
[----:B------:R-:W2:Y:S01]  /*0a00*/  @!P0 LDG.E R117, desc[UR10][R74.64] ;  /* 0x0000000a4a758981 */ /* 0x000ea2000c1e1900 */
[----:B------:R-:W-:-:S04]  /*0a10*/  LEA R92, P1, R97, UR18, 0x2 ;  /* 0x00000012615c7c11 */ /* 0x000fc8000f8210ff */
[----:B------:R-:W-:Y:S02]  /*0a20*/  LEA.HI.X R93, R97, UR19, R80, 0x2, P1 ;  /* 0x00000013615d7c11 */ /* 0x000fe400088f1450 */
[----:B------:R-:W-:Y:S01]  /*0a30*/  LEA.HI.X R97, R78, UR19, R79, 0x2, P2 ;  /* 0x000000134e617c11 */ /* 0x000fe200090f144f */
[----:B------:R0:W-:Y:S04]  /*0a40*/  STS.128 [R106+UR6+0x2000], R88 ;  /* 0x002000586a007988 */ /* 0x0001e80008000c06 */
[----:B-1----:R-:W3:Y:S04]  /*0a50*/  LDG.E.128 R84, desc[UR10][R98.64] ;  /* 0x0000000a62547981 */ /* 0x002ee8000c1e1d00 */
[----:B------:R-:W4:Y:S04]  /*0a60*/  LDG.E.128 R72, desc[UR10][R72.64] ;  /* 0x0000000a48487981 */ /* 0x000f28000c1e1d00 */
[----:B------:R-:W5:Y:S04]  /*0a70*/  LDG.E.128 R76, desc[UR10][R76.64] ;  /* 0x0000000a4c4c7981 */ /* 0x000f68000c1e1d00 */
[----:B0-----:R-:W2:Y:S04]  /*0a80*/  LDG.E.128 R88, desc[UR10][R94.64] ;  /* 0x0000000a5e587981 */ /* 0x001ea8000c1e1d00 */
[----:B------:R0:W2:Y:S04]  /*0a90*/  LDG.E.128 R80, desc[UR10][R118.64] ;  /* 0x0000000a76507981 */ /* 0x0000a8000c1e1d00 */
[----:B------:R-:W2:Y:S04]  /*0aa0*/  LDG.E.128 R96, desc[UR10][R96.64] ;  /* 0x0000000a60607981 */ /* 0x000ea8000c1e1d00 */
[----:B------:R-:W2:Y:S01]  /*0ab0*/  LDG.E.128 R92, desc[UR10][R92.64] ;  /* 0x0000000a5c5c7981 */ /* 0x000ea2000c1e1d00 */
[----:B------:R-:W1:Y:S01]  /*0ac0*/  S2UR UR8, SR_CgaCtaId ;  /* 0x00000000000879c3 */ /* 0x000e620000008800 */
[----:B------:R-:W-:Y:S01]  /*0ad0*/  UMOV UR7, 0x400 ;  /* 0x0000040000077882 */ /* 0x000fe20000000000 */
[----:B------:R-:W-:-:S04]  /*0ae0*/  @!P0 SHF.L.U32 R120, R116, 0x2, RZ ;  /* 0x0000000274788819 */ /* 0x000fc800000006ff */
[----:B------:R-:W-:Y:S01]  /*0af0*/  @!P0 LOP3.LUT R120, R120, 0x1fc, RZ, 0xc0, !PT ;  /* 0x000001fc78788812 */ /* 0x000fe200078ec0ff */
[----:B-1----:R-:W-:Y:S01]  /*0b00*/  ULEA UR7, UR8, UR7, 0x18 ;  /* 0x0000000708077291 */ /* 0x002fe2000f8ec0ff */
[----:B0-----:R-:W-:Y:S01]  /*0b10*/  SHF.R.U32.HI R118, RZ, 0x3, R113 ;  /* 0x00000003ff767819 */ /* 0x001fe20000011671 */
[----:B---3--:R-:W-:Y:S04]  /*0b20*/  STS.128 [R106+UR6+0x4000], R84 ;  /* 0x004000546a007988 */ /* 0x008fe80008000c06 */
[----:B----4-:R-:W-:Y:S04]  /*0b30*/  STS.128 [R106+UR6+0x2800], R72 ;  /* 0x002800486a007988 */ /* 0x010fe80008000c06 */
[----:B-----5:R-:W-:Y:S04]  /*0b40*/  STS.128 [R106+UR6+0x3000], R76 ;  /* 0x0030004c6a007988 */ /* 0x020fe80008000c06 */
[----:B--2---:R0:W-:Y:S04]  /*0b50*/  STS.128 [R106+UR6+0x4800], R88 ;  /* 0x004800586a007988 */ /* 0x0041e80008000c06 */
[----:B------:R-:W-:Y:S04]  /*0b60*/  STS.128 [R106+UR6+0x3800], R80 ;  /* 0x003800506a007988 */ /* 0x000fe80008000c06 */
[----:B------:R-:W-:Y:S04]  /*0b70*/  STS.128 [R106+UR6+0x5800], R96 ;  /* 0x005800606a007988 */ /* 0x000fe80008000c06 */
[----:B------:R-:W-:Y:S04]  /*0b80*/  STS.128 [R106+UR6+0x5000], R92 ;  /* 0x0050005c6a007988 */ /* 0x000fe80008000c06 */
[----:B------:R-:W-:Y:S01]  /*0b90*/  @!P0 STS [R120+UR7+0x6000], R117 ;  /* 0x0060007578008988 */ /* 0x000fe20008000807 */
[----:B0-----:R-:W-:Y:S01]  /*0ba0*/  LOP3.LUT R89, R118, 0x7fffc, RZ, 0xc0, !PT ;  /* 0x0007fffc76597812 */ /* 0x001fe200078ec0ff */
[----:B------:R-:W-:Y:S06]  /*0bb0*/  BAR.SYNC.DEFER_BLOCKING 0x0 ;  /* 0x0000000000007b1d */ /* 0x000fec0000010000 */
[----:B------:R-:W0:Y:S01]  /*0bc0*/  LDS R73, [R89+UR7+0x6000] ;  /* 0x0060000759497984 */ /* 0x000e220008000800 */
[----:B------:R-:W-:-:S02]  /*0bd0*/  SHF.L.U32 R90, R114, 0x2, RZ ;  /* 0x00000002725a7819 */ /* 0x000fc400000006ff */
[----:B------:R-:W-:Y:S01]  /*0be0*/  LEA R88, R113, UR7, 0x2 ;  /* 0x0000000771587c11 */ /* 0x000fe2000f8e10ff */
[----:B------:R-:W1:Y:S04]  /*0bf0*/  LDS R118, [R89+UR7+0x6010] ;  /* 0x0060100759767984 */ /* 0x000e680008000800 */
[----:B------:R-:W-:Y:S01]  /*0c00*/  LDS.128 R84, [R88+0x2040] ;  /* 0x0020400058547984 */ /* 0x000fe20000000c00 */
[----:B0-----:R-:W-:-:S03]  /*0c10*/  LEA R119, R73, R90, 0x8 ;  /* 0x0000005a49777211 */ /* 0x001fc600078e40ff */
[----:B------:R-:W-:Y:S04]  /*0c20*/  LDS.128 R72, [R88+0x2000] ;  /* 0x0020000058487984 */ /* 0x000fe80000000c00 */
[----:B------:R-:W0:Y:S04]  /*0c30*/  LDS.128 R76, [R119+UR7] ;  /* 0x00000007774c7984 */ /* 0x000e280008000c00 */
[----:B------:R-:W2:Y:S01]  /*0c40*/  LDS.128 R80, [R119+UR7+0x80] ;  /* 0x0000800777507984 */ /* 0x000ea20008000c00 */
[----:B-1----:R-:W-:Y:S01]  /*0c50*/  LEA R124, R118, R90, 0x8 ;  /* 0x0000005a767c7211 */ /* 0x002fe200078e40ff */
[-C--:B0-----:R-:W-:Y:S01]  /*0c60*/  FFMA R91, R76, R72.reuse, R8 ;  /* 0x000000484c5b7223 */ /* 0x081fe20000000008 */
[-C--:B------:R-:W-:Y:S01]  /*0c70*/  FFMA R92, R77, R72.reuse, R16 ;  /* 0x000000484d5c7223 */ /* 0x080fe20000000010 */
[-C--:B------:R-:W-:Y:S01]  /*0c80*/  FFMA R93, R78, R72.reuse, R24 ;  /* 0x000000484e5d7223 */ /* 0x080fe20000000018 */
[-C--:B------:R-:W-:Y:S01]  /*0c90*/  FFMA R32, R79, R72.reuse, R32 ;  /* 0x000000484f207223 */ /* 0x080fe20000000020 */
[-C--:B--2---:R-:W-:Y:S01]  /*0ca0*/  FFMA R40, R80, R72.reuse, R40 ;  /* 0x0000004850287223 */ /* 0x084fe20000000028 */
[-C--:B------:R-:W-:Y:S01]  /*0cb0*/  FFMA R48, R81, R72.reuse, R48 ;  /* 0x0000004851307223 */ /* 0x080fe20000000030 */
[-C--:B------:R-:W-:Y:S01]  /*0cc0*/  FFMA R56, R82, R72.reuse, R56 ;  /* 0x0000004852387223 */ /* 0x080fe20000000038 */
[----:B------:R-:W-:Y:S01]  /*0cd0*/  FFMA R64, R83, R72, R64 ;  /* 0x0000004853407223 */ /* 0x000fe20000000040 */
[-C--:B------:R-:W-:Y:S01]  /*0ce0*/  FFMA R72, R76, R73.reuse, R9 ;  /* 0x000000494c487223 */ /* 0x080fe20000000009 */
[-C--:B------:R-:W-:Y:S01]  /*0cf0*/  FFMA R94, R77, R73.reuse, R17 ;  /* 0x000000494d5e7223 */ /* 0x080fe20000000011 */
[-C--:B------:R-:W-:Y:S01]  /*0d00*/  FFMA R95, R78, R73.reuse, R25 ;  /* 0x000000494e5f7223 */ /* 0x080fe20000000019 */
[-C--:B------:R-:W-:Y:S01]  /*0d10*/  FFMA R33, R79, R73.reuse, R33 ;  /* 0x000000494f217223 */ /* 0x080fe20000000021 */
[-C--:B------:R-:W-:Y:S01]  /*0d20*/  FFMA R41, R80, R73.reuse, R41 ;  /* 0x0000004950297223 */ /* 0x080fe20000000029 */
[-C--:B------:R-:W-:Y:S01]  /*0d30*/  FFMA R49, R81, R73.reuse, R49 ;  /* 0x0000004951317223 */ /* 0x080fe20000000031 */
[-C--:B------:R-:W-:Y:S01]  /*0d40*/  FFMA R57, R82, R73.reuse, R57 ;  /* 0x0000004952397223 */ /* 0x080fe20000000039 */
[----:B------:R-:W-:Y:S01]  /*0d50*/  FFMA R65, R83, R73, R65 ;  /* 0x0000004953417223 */ /* 0x000fe20000000041 */
[-C--:B------:R-:W-:Y:S01]  /*0d60*/  FFMA R98, R79, R74.reuse, R34 ;  /* 0x0000004a4f627223 */ /* 0x080fe20000000022 */
[-C--:B------:R-:W-:Y:S01]  /*0d70*/  FFMA R99, R80, R74.reuse, R42 ;  /* 0x0000004a50637223 */ /* 0x080fe2000000002a */
[-C--:B------:R-:W-:Y:S01]  /*0d80*/  FFMA R117, R81, R74.reuse, R50 ;  /* 0x0000004a51757223 */ /* 0x080fe20000000032 */
[-C--:B------:R-:W-:Y:S01]  /*0d90*/  FFMA R73, R76, R74.reuse, R10 ;  /* 0x0000004a4c497223 */ /* 0x080fe2000000000a */
[CC--:B------:R-:W-:Y:S01]  /*0da0*/  FFMA R96, R77.reuse, R74.reuse, R18 ;  /* 0x0000004a4d607223 */ /* 0x0c0fe20000000012 */
[----:B------:R-:W-:Y:S01]  /*0db0*/  FFMA R97, R78, R74, R26 ;  /* 0x0000004a4e617223 */ /* 0x000fe2000000001a */
[-C--:B------:R-:W-:Y:S01]  /*0dc0*/  FFMA R34, R76, R75.reuse, R11 ;  /* 0x0000004b4c227223 */ /* 0x080fe2000000000b */
[CC--:B------:R-:W-:Y:S01]  /*0dd0*/  FFMA R42, R77.reuse, R75.reuse, R19 ;  /* 0x0000004b4d2a7223 */ /* 0x0c0fe20000000013 */
[----:B------:R-:W-:Y:S01]  /*0de0*/  FFMA R50, R78, R75, R27 ;  /* 0x0000004b4e327223 */ /* 0x000fe2000000001b */
[----:B------:R-:W-:Y:S01]  /*0df0*/  LDS.128 R8, [R88+0x2200] ;  /* 0x0022000058087984 */ /* 0x000fe20000000c00 */
[----:B------:R-:W-:-:S03]  /*0e00*/  FFMA R119, R77, R84, R20 ;  /* 0x000000544d777223 */ /* 0x000fc60000000014 */
[----:B------:R-:W0:Y:S04]  /*0e10*/  LDS.128 R16, [R124+UR7] ;  /* 0x000000077c107984 */ /* 0x000e280008000c00 */
[----:B------:R1:W2:Y:S04]  /*0e20*/  LDS.128 R24, [R124+UR7+0x80] ;  /* 0x000080077c187984 */ /* 0x0002a80008000c00 */
[----:B------:R-:W3:Y:S01]  /*0e30*/  LDS R20, [R89+UR7+0x6020] ;  /* 0x0060200759147984 */ /* 0x000ee20008000800 */
[-C--:B------:R-:W-:Y:S01]  /*0e40*/  FFMA R58, R82, R74.reuse, R58 ;  /* 0x0000004a523a7223 */ /* 0x080fe2000000003a */
[-C--:B------:R-:W-:Y:S01]  /*0e50*/  FFMA R35, R79, R75.reuse, R35 ;  /* 0x0000004b4f237223 */ /* 0x080fe20000000023 */
[-C--:B------:R-:W-:Y:S01]  /*0e60*/  FFMA R43, R80, R75.reuse, R43 ;  /* 0x0000004b502b7223 */ /* 0x080fe2000000002b */
[-C--:B------:R-:W-:Y:S01]  /*0e70*/  FFMA R51, R81, R75.reuse, R51 ;  /* 0x0000004b51337223 */ /* 0x080fe20000000033 */
[-C--:B------:R-:W-:Y:S01]  /*0e80*/  FFMA R59, R82, R75.reuse, R59 ;  /* 0x0000004b523b7223 */ /* 0x080fe2000000003b */
[C---:B------:R-:W-:Y:S01]  /*0e90*/  FFMA R74, R83.reuse, R74, R66 ;  /* 0x0000004a534a7223 */ /* 0x040fe20000000042 */
[----:B------:R-:W-:Y:S01]  /*0ea0*/  FFMA R75, R83, R75, R67 ;  /* 0x0000004b534b7223 */ /* 0x000fe20000000043 */
[C---:B------:R-:W-:Y:S01]  /*0eb0*/  FFMA R36, R79.reuse, R84, R36 ;  /* 0x000000544f247223 */ /* 0x040fe20000000024 */
[C---:B------:R-:W-:Y:S01]  /*0ec0*/  FFMA R37, R79.reuse, R85, R37 ;  /* 0x000000554f257223 */ /* 0x040fe20000000025 */
[C---:B------:R-:W-:Y:S01]  /*0ed0*/  FFMA R38, R79.reuse, R86, R38 ;  /* 0x000000564f267223 */ /* 0x040fe20000000026 */
[----:B------:R-:W-:Y:S01]  /*0ee0*/  FFMA R39, R79, R87, R39 ;  /* 0x000000574f277223 */ /* 0x000fe20000000027 */
[C---:B------:R-:W-:Y:S01]  /*0ef0*/  FFMA R122, R78.reuse, R84, R28 ;  /* 0x000000544e7a7223 */ /* 0x040fe2000000001c */
[----:B------:R-:W4:Y:S01]  /*0f00*/  LDS R79, [R89+UR7+0x6030] ;  /* 0x00603007594f7984 */ /* 0x000f220008000800 */
[CC--:B------:R-:W-:Y:S01]  /*0f10*/  FFMA R123, R78.reuse, R85.reuse, R29 ;  /* 0x000000554e7b7223 */ /* 0x0c0fe2000000001d */
[----:B-1----:R-:W-:Y:S01]  /*0f20*/  FFMA R124, R78, R86, R30 ;  /* 0x000000564e7c7223 */ /* 0x002fe2000000001e */
[C---:B------:R-:W-:Y:S01]  /*0f30*/  FFMA R118, R76.reuse, R84, R12 ;  /* 0x000000544c767223 */ /* 0x040fe2000000000c */
[CC--:B------:R-:W-:Y:S01]  /*0f40*/  FFMA R66, R76.reuse, R85.reuse, R13 ;  /* 0x000000554c427223 */ /* 0x0c0fe2000000000d */
[-C--:B------:R-:W-:Y:S01]  /*0f50*/  FFMA R67, R76, R86.reuse, R14 ;  /* 0x000000564c437223 */ /* 0x080fe2000000000e */
[C---:B------:R-:W-:Y:S01]  /*0f60*/  FFMA R120, R77.reuse, R85, R21 ;  /* 0x000000554d787223 */ /* 0x040fe20000000015 */
[C---:B------:R-:W-:Y:S01]  /*0f70*/  FFMA R121, R77.reuse, R86, R22 ;  /* 0x000000564d797223 */ /* 0x040fe20000000016 */
[-C--:B------:R-:W-:Y:S01]  /*0f80*/  FFMA R78, R78, R87.reuse, R31 ;  /* 0x000000574e4e7223 */ /* 0x080fe2000000001f */
[-C--:B------:R-:W-:Y:S01]  /*0f90*/  FFMA R76, R76, R87.reuse, R15 ;  /* 0x000000574c4c7223 */ /* 0x080fe2000000000f */
[----:B------:R-:W-:Y:S01]  /*0fa0*/  FFMA R77, R77, R87, R23 ;  /* 0x000000574d4d7223 */ /* 0x000fe20000000017 */
[----:B------:R-:W1:Y:S01]  /*0fb0*/  LDS.128 R12, [R88+0x2240] ;  /* 0x00224000580c7984 */ /* 0x000e620000000c00 */
        /* <DEDUP_REMOVED lines=8> */
[----:B---3--:R-:W-:Y:S01]  /*1040*/  LEA R8, R20, R90, 0x8 ;  /* 0x0000005a14087211 */ /* 0x008fe200078e40ff */
        /* <DEDUP_REMOVED lines=16> */
[----:B------:R-:W-:Y:S01]  /*1150*/  LDS.128 R28, [R8+UR7] ;  /* 0x00000007081c7984 */ /* 0x000fe20008000c00 */
        /* <DEDUP_REMOVED lines=8> */
[----:B------:R-:W0:Y:S04]  /*11e0*/  LDS.128 R20, [R88+0x2400] ;  /* 0x0024000058147984 */ /* 0x000e280000000c00 */
[----:B------:R-:W2:Y:S01]  /*11f0*/  LDS.128 R8, [R8+UR7+0x80] ;  /* 0x0000800708087984 */ /* 0x000ea20008000c00 */
[C---:B------:R-:W-:Y:S01]  /*1200*/  FFMA R44, R80.reuse, R84, R44 ;  /* 0x00000054502c7223 */ /* 0x040fe2000000002c */
[C---:B------:R-:W-:Y:S01]  /*1210*/  FFMA R45, R80.reuse, R85, R45 ;  /* 0x00000055502d7223 */ /* 0x040fe2000000002d */
[C---:B------:R-:W-:Y:S01]  /*1220*/  FFMA R46, R80.reuse, R86, R46 ;  /* 0x00000056502e7223 */ /* 0x040fe2000000002e */
[----:B------:R-:W-:Y:S01]  /*1230*/  FFMA R47, R80, R87, R47 ;  /* 0x00000057502f7223 */ /* 0x000fe2000000002f */
        /* <DEDUP_REMOVED lines=12> */
[----:B----4-:R-:W-:Y:S01]  /*1300*/  LEA R79, R79, R90, 0x8 ;  /* 0x0000005a4f4f7211 */ /* 0x010fe200078e40ff */
[C---:B-1----:R-:W-:Y:S01]  /*1310*/  FFMA R44, R24.reuse, R12, R44 ;  /* 0x0000000c182c7223 */ /* 0x042fe2000000002c */
        /* <DEDUP_REMOVED lines=15> */
[----:B------:R-:W-:Y:S01]  /*1410*/  FFMA R118, R16, R12, R118 ;  /* 0x0000000c10767223 */ /* 0x000fe20000000076 */
[----:B------:R-:W-:Y:S01]  /*1420*/  LDS.128 R24, [R79+UR7] ;  /* 0x000000074f187984 */ /* 0x000fe20008000c00 */
        /* <DEDUP_REMOVED lines=32> */
[C---:B------:R-:W-:Y:S01]  /*1630*/  FFMA R66, R16.reuse, R13, R66 ;  /* 0x0000000d10427223 */ /* 0x040fe20000000042 */
[----:B------:R-:W-:Y:S01]  /*1640*/  LDS.128 R20, [R79+UR7+0x80] ;  /* 0x000080074f147984 */ /* 0x000fe20008000c00 */
[----:B------:R-:W-:-:S03]  /*1650*/  FFMA R67, R16, R14, R67 ;  /* 0x0000000e10437223 */ /* 0x000fc60000000043 */
[----:B------:R-:W0:Y:S01]  /*1660*/  LDS R79, [R89+UR7+0x6040] ;  /* 0x00604007594f7984 */ /* 0x000e220008000800 */
        /* <DEDUP_REMOVED lines=13> */
[----:B------:R-:W-:Y:S04]  /*1740*/  LDS R86, [R89+UR7+0x6100] ;  /* 0x0061000759567984 */ /* 0x000fe80008000800 */
[----:B------:R-:W1:Y:S04]  /*1750*/  LDS.128 R16, [R88+0x2440] ;  /* 0x0024400058107984 */ /* 0x000e680000000c00 */
[----:B------:R-:W2:Y:S01]  /*1760*/  LDS.128 R12, [R88+0x2600] ;  /* 0x00260000580c7984 */ /* 0x000ea20000000c00 */
[----:B0-----:R-:W-:Y:S01]  /*1770*/  LEA R79, R79, R90, 0x8 ;  /* 0x0000005a4f4f7211 */ /* 0x001fe200078e40ff */
        /* <DEDUP_REMOVED lines=32> */
[-C--:B--2---:R-:W-:Y:S01]  /*1980*/  FFMA R91, R24, R12.reuse, R91 ;  /* 0x0000000c185b7223 */ /* 0x084fe2000000005b */
        /* <DEDUP_REMOVED lines=31> */
[----:B------:R-:W-:Y:S04]  /*1b80*/  LDS.128 R16, [R79+UR7] ;  /* 0x000000074f107984 */ /* 0x000fe80008000c00 */
[----:B------:R-:W-:Y:S04]  /*1b90*/  LDS.128 R12, [R79+UR7+0x80] ;  /* 0x000080074f0c7984 */ /* 0x000fe80008000c00 */
[----:B------:R-:W0:Y:S04]  /*1ba0*/  LDS R79, [R89+UR7+0x6050] ;  /* 0x00605007594f7984 */ /* 0x000e280008000800 */
        /* <DEDUP_REMOVED lines=160> */
[----:B------:R-:W0:Y:S01]  /*25b0*/  LDS.128 R28, [R88+0x2c40] ;  /* 0x002c4000581c7984 */ /* 0x000e220000000c00 */
        /* <DEDUP_REMOVED lines=49> */
[----:B------:R-:W1:Y:S04]  /*28d0*/  LDS R79, [R89+UR7+0x6080] ;  /* 0x00608007594f7984 */ /* 0x000e680008000800 */
[----:B------:R-:W2:Y:S01]  /*28e0*/  LDS.128 R8, [R88+0x2e00] ;  /* 0x002e000058087984 */ /* 0x000ea20000000c00 */
[C---:B0-----:R-:W-:Y:S01]  /*28f0*/  FFMA R118, R24.reuse, R28, R118 ;  /* 0x0000001c18767223 */ /* 0x041fe20000000076 */
        /* <DEDUP_REMOVED lines=14> */
[----:B------:R-:W-:-:S02]  /*29e0*/  FFMA R39, R27, R31, R39 ;  /* 0x0000001f1b277223 */ /* 0x000fc40000000027 */
[----:B------:R-:W0:Y:S01]  /*29f0*/  LDS.128 R24, [R88+0x2e40] ;  /* 0x002e400058187984 */ /* 0x000e220000000c00 */
        /* <DEDUP_REMOVED lines=13> */
[----:B------:R-:W-:Y:S01]  /*2ad0*/  FFMA R69, R23, R29, R69 ;  /* 0x0000001d17457223 */ /* 0x000fe20000000045 */
[----:B-1----:R-:W-:Y:S01]  /*2ae0*/  LEA R79, R79, R90, 0x8 ;  /* 0x0000005a4f4f7211 */ /* 0x002fe200078e40ff */
        /* <DEDUP_REMOVED lines=386> */
[----:B------:R-:W1:Y:S01]  /*4310*/  LDS R79, [R89+UR7+0x60e0] ;  /* 0x0060e007594f7984 */ /* 0x000e620008000800 */
[----:B0-----:R-:W-:-:S03]  /*4320*/  FFMA R118, R24, R28, R118 ;  /* 0x0000001c18767223 */ /* 0x001fc60000000076 */
        /* <DEDUP_REMOVED lines=16> */
[----:B------:R-:W2:Y:S01]  /*4430*/  LDS.128 R24, [R88+0x3a40] ;  /* 0x003a400058187984 */ /* 0x000ea20000000c00 */
        /* <DEDUP_REMOVED lines=14> */
[----:B------:R-:W-:Y:S01]  /*4520*/  FFMA R70, R23, R30, R70 ;  /* 0x0000001e17467223 */ /* 0x000fe20000000046 */
[----:B-1----:R-:W-:Y:S01]  /*4530*/  LEA R79, R79, R90, 0x8 ;  /* 0x0000005a4f4f7211 */ /* 0x002fe200078e40ff */
[----:B------:R-:W-:-:S02]  /*4540*/  FFMA R71, R23, R31, R71 ;  /* 0x0000001f17477223 */ /* 0x000fc40000000047 */
[----:B------:R-:W-:Y:S01]  /*4550*/  LDS.128 R28, [R88+0x3c00] ;  /* 0x003c0000581c7984 */ /* 0x000fe20000000c00 */
[-C--:B0-----:R-:W-:Y:S01]  /*4560*/  FFMA R91, R16, R8.reuse, R91 ;  /* 0x00000008105b7223 */ /* 0x081fe2000000005b */
        /* <DEDUP_REMOVED lines=31> */
[----:B------:R-:W0:Y:S01]  /*4760*/  LDS.128 R20, [R79+UR7] ;  /* 0x000000074f147984 */ /* 0x000e220008000c00 */
[----:B--2---:R-:W-:-:S03]  /*4770*/  FFMA R118, R16, R24, R118 ;  /* 0x0000001810767223 */ /* 0x004fc60000000076 */
[----:B------:R-:W1:Y:S01]  /*4780*/  LDS.128 R8, [R79+UR7+0x80] ;  /* 0x000080074f087984 */ /* 0x000e620008000c00 */
[C---:B------:R-:W-:Y:S01]  /*4790*/  FFMA R66, R16.reuse, R25, R66 ;  /* 0x0000001910427223 */ /* 0x040fe20000000042 */
[C---:B------:R-:W-:Y:S02]  /*47a0*/  FFMA R67, R16.reuse, R26, R67 ;  /* 0x0000001a10437223 */ /* 0x040fe40000000043 */
[----:B------:R-:W2:Y:S01]  /*47b0*/  LDS R79, [R89+UR7+0x60f0] ;  /* 0x0060f007594f7984 */ /* 0x000ea20008000800 */
        /* <DEDUP_REMOVED lines=13> */
[----:B------:R-:W3:Y:S01]  /*4890*/  LDS.128 R16, [R88+0x3c40] ;  /* 0x003c400058107984 */ /* 0x000ee20000000c00 */
        /* <DEDUP_REMOVED lines=16> */
[-C--:B0-----:R-:W-:Y:S01]  /*49a0*/  FFMA R91, R20, R28.reuse, R91 ;  /* 0x0000001c145b7223 */ /* 0x081fe2000000005b */
[-C--:B------:R-:W-:Y:S01]  /*49b0*/  FFMA R92, R21, R28.reuse, R92 ;  /* 0x0000001c155c7223 */ /* 0x080fe2000000005c */
[-C--:B------:R-:W-:Y:S01]  /*49c0*/  FFMA R93, R22, R28.reuse, R93 ;  /* 0x0000001c165d7223 */ /* 0x080fe2000000005d */
[-C--:B------:R-:W-:Y:S01]  /*49d0*/  FFMA R32, R23, R28.reuse, R32 ;  /* 0x0000001c17207223 */ /* 0x080fe20000000020 */
[-C--:B-1----:R-:W-:Y:S01]  /*49e0*/  FFMA R40, R8, R28.reuse, R40 ;  /* 0x0000001c08287223 */ /* 0x082fe20000000028 */
[-C--:B------:R-:W-:Y:S01]  /*49f0*/  FFMA R48, R9, R28.reuse, R48 ;  /* 0x0000001c09307223 */ /* 0x080fe20000000030 */
[-C--:B------:R-:W-:Y:S01]  /*4a00*/  FFMA R56, R10, R28.reuse, R56 ;  /* 0x0000001c0a387223 */ /* 0x080fe20000000038 */
[----:B------:R-:W-:Y:S01]  /*4a10*/  FFMA R64, R11, R28, R64 ;  /* 0x0000001c0b407223 */ /* 0x000fe20000000040 */
[----:B--2---:R-:W-:Y:S01]  /*4a20*/  LEA R125, R79, R90, 0x8 ;  /* 0x0000005a4f7d7211 */ /* 0x004fe200078e40ff */
[C---:B------:R-:W-:Y:S01]  /*4a30*/  FFMA R79, R21.reuse, R31, R42 ;  /* 0x0000001f154f7223 */ /* 0x040fe2000000002a */
        /* <DEDUP_REMOVED lines=12> */
[----:B------:R-:W-:Y:S01]  /*4b00*/  FFMA R99, R8, R30, R99 ;  /* 0x0000001e08637223 */ /* 0x000fe20000000063 */
[C---:B---3--:R-:W-:Y:S01]  /*4b10*/  FFMA R84, R20.reuse, R17, R66 ;  /* 0x0000001114547223 */ /* 0x048fe20000000042 */
[----:B------:R-:W-:Y:S01]  /*4b20*/  FFMA R42, R20, R18, R67 ;  /* 0x00000012142a7223 */ /* 0x000fe20000000043 */
        /* <DEDUP_REMOVED lines=9> */
[----:B------:R-:W-:Y:S01]  /*4bc0*/  FFMA R75, R11, R31, R75 ;  /* 0x0000001f0b4b7223 */ /* 0x000fe2000000004b */
[CC--:B------:R-:W-:Y:S01]  /*4bd0*/  FFMA R118, R20.reuse, R16.reuse, R118 ;  /* 0x0000001014767223 */ /* 0x0c0fe20000000076 */
        /* <DEDUP_REMOVED lines=13> */
[----:B------:R-:W-:Y:S04]  /*4cb0*/  LDS.128 R24, [R88+0x3e00] ;  /* 0x003e000058187984 */ /* 0x000fe80000000c00 */
[----:B------:R-:W0:Y:S04]  /*4cc0*/  LDS.128 R28, [R125+UR7] ;  /* 0x000000077d1c7984 */ /* 0x000e280008000c00 */
[----:B------:R-:W1:Y:S04]  /*4cd0*/  LDS.128 R12, [R88+0x3e40] ;  /* 0x003e4000580c7984 */ /* 0x000e680000000c00 */
[----:B------:R-:W2:Y:S01]  /*4ce0*/  LDS.128 R20, [R125+UR7+0x80] ;  /* 0x000080077d147984 */ /* 0x000ea20008000c00 */
[C---:B------:R-:W-:Y:S01]  /*4cf0*/  FFMA R44, R8.reuse, R16, R44 ;  /* 0x00000010082c7223 */ /* 0x040fe2000000002c */
[C---:B------:R-:W-:Y:S01]  /*4d00*/  FFMA R45, R8.reuse, R17, R45 ;  /* 0x00000011082d7223 */ /* 0x040fe2000000002d */
[C---:B------:R-:W-:Y:S01]  /*4d10*/  FFMA R46, R8.reuse, R18, R46 ;  /* 0x00000012082e7223 */ /* 0x040fe2000000002e */
[----:B------:R-:W-:Y:S01]  /*4d20*/  FFMA R47, R8, R19, R47 ;  /* 0x00000013082f7223 */ /* 0x000fe2000000002f */
[----:B------:R-:W-:Y:S01]  /*4d30*/  LEA R86, R86, R90, 0x8 ;  /* 0x0000005a56567211 */ /* 0x000fe200078e40ff */
        /* <DEDUP_REMOVED lines=13> */
[----:B------:R-:W-:Y:S04]  /*4e10*/  LDS.128 R16, [R88+0x4000] ;  /* 0x0040000058107984 */ /* 0x000fe80000000c00 */
[----:B------:R-:W-:Y:S01]  /*4e20*/  LDS.128 R8, [R88+0x4040] ;  /* 0x0040400058087984 */ /* 0x000fe20000000c00 */
[C---:B0-----:R-:W-:Y:S01]  /*4e30*/  FFMA R37, R28.reuse, R27, R34 ;  /* 0x0000001b1c257223 */ /* 0x041fe20000000022 */
[C---:B------:R-:W-:Y:S01]  /*4e40*/  FFMA R39, R28.reuse, R26, R73 ;  /* 0x0000001a1c277223 */ /* 0x040fe20000000049 */
[C---:B-1----:R-:W-:Y:S01]  /*4e50*/  FFMA R34, R28.reuse, R13, R84 ;  /* 0x0000000d1c227223 */ /* 0x042fe20000000054 */
[C---:B------:R-:W-:Y:S01]  /*4e60*/  FFMA R38, R28.reuse, R14, R42 ;  /* 0x0000000e1c267223 */ /* 0x040fe2000000002a */
[----:B------:R-:W-:Y:S01]  /*4e70*/  FFMA R42, R28, R15, R76 ;  /* 0x0000000f1c2a7223 */ /* 0x000fe2000000004c */
[C---:B--2---:R-:W-:Y:S01]  /*4e80*/  FFMA R40, R20.reuse, R24, R40 ;  /* 0x0000001814287223 */ /* 0x044fe20000000028 */
[C---:B------:R-:W-:Y:S01]  /*4e90*/  FFMA R41, R20.reuse, R25, R41 ;  /* 0x0000001914297223 */ /* 0x040fe20000000029 */
[C---:B------:R-:W-:Y:S01]  /*4ea0*/  FFMA R99, R20.reuse, R26, R99 ;  /* 0x0000001a14637223 */ /* 0x040fe20000000063 */
[C---:B------:R-:W-:Y:S01]  /*4eb0*/  FFMA R43, R20.reuse, R27, R43 ;  /* 0x0000001b142b7223 */ /* 0x040fe2000000002b */
[C---:B------:R-:W-:Y:S01]  /*4ec0*/  FFMA R44, R20.reuse, R12, R44 ;  /* 0x0000000c142c7223 */ /* 0x040fe2000000002c */
[C---:B------:R-:W-:Y:S01]  /*4ed0*/  FFMA R45, R20.reuse, R13, R45 ;  /* 0x0000000d142d7223 */ /* 0x040fe2000000002d */
[CC--:B------:R-:W-:Y:S01]  /*4ee0*/  FFMA R46, R20.reuse, R14.reuse, R46 ;  /* 0x0000000e142e7223 */ /* 0x0c0fe2000000002e */
[----:B------:R-:W-:Y:S01]  /*4ef0*/  FFMA R47, R20, R15, R47 ;  /* 0x0000000f142f7223 */ /* 0x000fe2000000002f */
[-C--:B------:R-:W-:Y:S01]  /*4f00*/  FFMA R84, R31, R27.reuse, R35 ;  /* 0x0000001b1f547223 */ /* 0x080fe20000000023 */
[----:B------:R-:W0:Y:S01]  /*4f10*/  LDS R20, [R89+UR7+0x6110] ;  /* 0x0061100759147984 */ /* 0x000e220008000800 */
[----:B------:R-:W-:Y:S01]  /*4f20*/  FFMA R76, R29, R27, R79 ;  /* 0x0000001b1d4c7223 */ /* 0x000fe2000000004f */
[----:B------:R-:W-:Y:S01]  /*4f30*/  FFMA R35, R31, R14, R85 ;  /* 0x0000000e1f237223 */ /* 0x000fe20000000055 */
[C---:B------:R-:W-:Y:S01]  /*4f40*/  FFMA R91, R28.reuse, R24, R91 ;  /* 0x000000181c5b7223 */ /* 0x040fe2000000005b */
[CC--:B------:R-:W-:Y:S01]  /*4f50*/  FFMA R72, R28.reuse, R25.reuse, R72 ;  /* 0x000000191c487223 */ /* 0x0c0fe20000000048 */
[----:B------:R-:W-:Y:S01]  /*4f60*/  FFMA R36, R28, R12, R118 ;  /* 0x0000000c1c247223 */ /* 0x000fe20000000076 */
[C---:B------:R-:W-:Y:S01]  /*4f70*/  FFMA R92, R29.reuse, R24, R92 ;  /* 0x000000181d5c7223 */ /* 0x040fe2000000005c */
[C---:B------:R-:W-:Y:S01]  /*4f80*/  FFMA R94, R29.reuse, R25, R94 ;  /* 0x000000191d5e7223 */ /* 0x040fe2000000005e */
[C---:B------:R-:W-:Y:S01]  /*4f90*/  FFMA R96, R29.reuse, R26, R96 ;  /* 0x0000001a1d607223 */ /* 0x040fe20000000060 */
[C---:B------:R-:W-:Y:S01]  /*4fa0*/  FFMA R73, R29.reuse, R12, R119 ;  /* 0x0000000c1d497223 */ /* 0x040fe20000000077 */
[C---:B------:R-:W-:Y:S01]  /*4fb0*/  FFMA R67, R29.reuse, R13, R67 ;  /* 0x0000000d1d437223 */ /* 0x040fe20000000043 */
[C---:B------:R-:W-:Y:S01]  /*4fc0*/  FFMA R66, R29.reuse, R14, R66 ;  /* 0x0000000e1d427223 */ /* 0x040fe20000000042 */
[----:B------:R-:W-:Y:S01]  /*4fd0*/  FFMA R77, R29, R15, R77 ;  /* 0x0000000f1d4d7223 */ /* 0x000fe2000000004d */
[C---:B------:R-:W-:Y:S01]  /*4fe0*/  FFMA R93, R30.reuse, R24, R93 ;  /* 0x000000181e5d7223 */ /* 0x040fe2000000005d */
        /* <DEDUP_REMOVED lines=25> */
[----:B------:R-:W1:Y:S04]  /*5180*/  LDS.128 R28, [R86+UR7] ;  /* 0x00000007561c7984 */ /* 0x000e680008000c00 */
[----:B------:R0:W2:Y:S01]  /*5190*/  LDS.128 R24, [R86+UR7+0x80] ;  /* 0x0000800756187984 */ /* 0x0000a20008000c00 */
[C---:B------:R-:W-:Y:S01]  /*51a0*/  FFMA R52, R21.reuse, R12, R52 ;  /* 0x0000000c15347223 */ /* 0x040fe20000000034 */
[C---:B------:R-:W-:Y:S01]  /*51b0*/  FFMA R53, R21.reuse, R13, R53 ;  /* 0x0000000d15357223 */ /* 0x040fe20000000035 */
[C---:B------:R-:W-:Y:S01]  /*51c0*/  FFMA R54, R21.reuse, R14, R54 ;  /* 0x0000000e15367223 */ /* 0x040fe20000000036 */
[----:B------:R-:W-:Y:S01]  /*51d0*/  FFMA R55, R21, R15, R55 ;  /* 0x0000000f15377223 */ /* 0x000fe20000000037 */
[----:B0-----:R-:W-:Y:S01]  /*51e0*/  LEA R86, R20, R90, 0x8 ;  /* 0x0000005a14567211 */ /* 0x001fe200078e40ff */
        /* <DEDUP_REMOVED lines=8> */
[----:B------:R-:W-:Y:S04]  /*5270*/  LDS.128 R20, [R88+0x4200] ;  /* 0x0042000058147984 */ /* 0x000fe80000000c00 */
[----:B------:R-:W-:Y:S01]  /*5280*/  LDS.128 R12, [R88+0x4240] ;  /* 0x00424000580c7984 */ /* 0x000fe20000000c00 */
        /* <DEDUP_REMOVED lines=36> */
[----:B------:R-:W0:Y:S01]  /*54d0*/  LDS R24, [R89+UR7+0x6120] ;  /* 0x0061200759187984 */ /* 0x000e220008000800 */
[----:B------:R-:W-:-:S03]  /*54e0*/  FFMA R36, R28, R8, R36 ;  /* 0x000000081c247223 */ /* 0x000fc60000000024 */
[----:B------:R-:W1:Y:S01]  /*54f0*/  LDS.128 R16, [R86+UR7+0x80] ;  /* 0x0000800756107984 */ /* 0x000e620008000c00 */
        /* <DEDUP_REMOVED lines=15> */
[----:B------:R0:W2:Y:S01]  /*55f0*/  LDS.128 R28, [R86+UR7] ;  /* 0x00000007561c7984 */ /* 0x0000a20008000c00 */
        /* <DEDUP_REMOVED lines=12> */
[----:B------:R-:W-:Y:S01]  /*56c0*/  LDS.128 R8, [R88+0x4440] ;  /* 0x0044400058087984 */ /* 0x000fe20000000c00 */
[----:B0-----:R-:W-:-:S03]  /*56d0*/  LEA R86, R24, R90, 0x8 ;  /* 0x0000005a18567211 */ /* 0x001fc600078e40ff */
[----:B------:R-:W-:Y:S01]  /*56e0*/  LDS.128 R24, [R88+0x4400] ;  /* 0x0044000058187984 */ /* 0x000fe20000000c00 */
[C---:B-1----:R-:W-:Y:S01]  /*56f0*/  FFMA R40, R16.reuse, R20, R40 ;  /* 0x0000001410287223 */ /* 0x042fe20000000028 */
[C---:B------:R-:W-:Y:S01]  /*5700*/  FFMA R41, R16.reuse, R21, R41 ;  /* 0x0000001510297223 */ /* 0x040fe20000000029 */
[C---:B------:R-:W-:Y:S01]  /*5710*/  FFMA R99, R16.reuse, R22, R99 ;  /* 0x0000001610637223 */ /* 0x040fe20000000063 */
[C---:B------:R-:W-:Y:S01]  /*5720*/  FFMA R43, R16.reuse, R23, R43 ;  /* 0x00000017102b7223 */ /* 0x040fe2000000002b */
[C---:B------:R-:W-:Y:S01]  /*5730*/  FFMA R44, R16.reuse, R12, R44 ;  /* 0x0000000c102c7223 */ /* 0x040fe2000000002c */
[C---:B------:R-:W-:Y:S01]  /*5740*/  FFMA R45, R16.reuse, R13, R45 ;  /* 0x0000000d102d7223 */ /* 0x040fe2000000002d */
[C---:B------:R-:W-:Y:S01]  /*5750*/  FFMA R46, R16.reuse, R14, R46 ;  /* 0x0000000e102e7223 */ /* 0x040fe2000000002e */
[----:B------:R-:W-:Y:S02]  /*5760*/  FFMA R47, R16, R15, R47 ;  /* 0x0000000f102f7223 */ /* 0x000fe4000000002f */
[----:B------:R-:W0:Y:S01]  /*5770*/  LDS R16, [R89+UR7+0x6130] ;  /* 0x0061300759107984 */ /* 0x000e220008000800 */
[C---:B------:R-:W-:Y:S01]  /*5780*/  FFMA R48, R17.reuse, R20, R48 ;  /* 0x0000001411307223 */ /* 0x040fe20000000030 */
[C---:B------:R-:W-:Y:S01]  /*5790*/  FFMA R49, R17.reuse, R21, R49 ;  /* 0x0000001511317223 */ /* 0x040fe20000000031 */
[C---:B------:R-:W-:Y:S01]  /*57a0*/  FFMA R117, R17.reuse, R22, R117 ;  /* 0x0000001611757223 */ /* 0x040fe20000000075 */
[----:B------:R-:W-:Y:S01]  /*57b0*/  FFMA R51, R17, R23, R51 ;  /* 0x0000001711337223 */ /* 0x000fe20000000033 */
[C---:B------:R-:W-:Y:S01]  /*57c0*/  FFMA R56, R18.reuse, R20, R56 ;  /* 0x0000001412387223 */ /* 0x040fe20000000038 */
[CC--:B------:R-:W-:Y:S01]  /*57d0*/  FFMA R57, R18.reuse, R21.reuse, R57 ;  /* 0x0000001512397223 */ /* 0x0c0fe20000000039 */
        /* <DEDUP_REMOVED lines=511> */
[----:B------:R-:W0:Y:S01]  /*77d0*/  LDS.128 R24, [R86+UR7+0x80] ;  /* 0x0000800756187984 */ /* 0x000e220008000c00 */
[----:B------:R-:W-:-:S03]  /*77e0*/  FFMA R36, R28, R8, R36 ;  /* 0x000000081c247223 */ /* 0x000fc60000000024 */
[----:B------:R-:W1:Y:S01]  /*77f0*/  LDS R20, [R89+UR7+0x61a0] ;  /* 0x0061a00759147984 */ /* 0x000e620008000800 */
        /* <DEDUP_REMOVED lines=29> */
[C---:B0-----:R-:W-:Y:S01]  /*79d0*/  FFMA R40, R24.reuse, R16, R40 ;  /* 0x0000001018287223 */ /* 0x041fe20000000028 */
[C---:B------:R-:W-:Y:S01]  /*79e0*/  FFMA R41, R24.reuse, R17, R41 ;  /* 0x0000001118297223 */ /* 0x040fe20000000029 */
[C---:B------:R-:W-:Y:S01]  /*79f0*/  FFMA R99, R24.reuse, R18, R99 ;  /* 0x0000001218637223 */ /* 0x040fe20000000063 */
[C---:B------:R-:W-:Y:S01]  /*7a00*/  FFMA R43, R24.reuse, R19, R43 ;  /* 0x00000013182b7223 */ /* 0x040fe2000000002b */
[C---:B------:R-:W-:Y:S01]  /*7a10*/  FFMA R44, R24.reuse, R12, R44 ;  /* 0x0000000c182c7223 */ /* 0x040fe2000000002c */
[C---:B------:R-:W-:Y:S01]  /*7a20*/  FFMA R45, R24.reuse, R13, R45 ;  /* 0x0000000d182d7223 */ /* 0x040fe2000000002d */
[C---:B------:R-:W-:Y:S01]  /*7a30*/  FFMA R46, R24.reuse, R14, R46 ;  /* 0x0000000e182e7223 */ /* 0x040fe2000000002e */
[----:B------:R-:W-:Y:S01]  /*7a40*/  FFMA R47, R24, R15, R47 ;  /* 0x0000000f182f7223 */ /* 0x000fe2000000002f */
[----:B-1----:R-:W-:Y:S01]  /*7a50*/  LEA R86, R20, R90, 0x8 ;  /* 0x0000005a14567211 */ /* 0x002fe200078e40ff */
[----:B------:R-:W0:Y:S01]  /*7a60*/  LDS R24, [R89+UR7+0x61b0] ;  /* 0x0061b00759187984 */ /* 0x000e220008000800 */
        /* <DEDUP_REMOVED lines=44> */
[----:B------:R-:W-:Y:S04]  /*7d30*/  LDS.128 R20, [R88+0x5400] ;  /* 0x0054000058147984 */ /* 0x000fe80000000c00 */
        /* <DEDUP_REMOVED lines=15> */
[----:B------:R-:W-:Y:S04]  /*7e30*/  LDS.128 R12, [R86+UR7] ;  /* 0x00000007560c7984 */ /* 0x000fe80008000c00 */
[----:B------:R-:W0:Y:S01]  /*7e40*/  LDS.128 R24, [R88+0x5640] ;  /* 0x0056400058187984 */ /* 0x000e220000000c00 */
[C---:B-1----:R-:W-:Y:S01]  /*7e50*/  FFMA R91, R28.reuse, R20, R91 ;  /* 0x000000141c5b7223 */ /* 0x042fe2000000005b */
        /* <DEDUP_REMOVED lines=51> */
[----:B------:R-:W1:Y:S04]  /*8190*/  LDS.128 R28, [R88+0x5600] ;  /* 0x00560000581c7984 */ /* 0x000e680000000c00 */
[----:B------:R-:W2:Y:S04]  /*81a0*/  LDS R16, [R89+UR7+0x61c0] ;  /* 0x0061c00759107984 */ /* 0x000ea80008000800 */
[----:B------:R0:W3:Y:S01]  /*81b0*/  LDS.128 R20, [R86+UR7+0x80] ;  /* 0x0000800756147984 */ /* 0x0000e20008000c00 */
[C---:B------:R-:W-:Y:S01]  /*81c0*/  FFMA R52, R17.reuse, R8, R52 ;  /* 0x0000000811347223 */ /* 0x040fe20000000034 */
[C---:B------:R-:W-:Y:S01]  /*81d0*/  FFMA R53, R17.reuse, R9, R53 ;  /* 0x0000000911357223 */ /* 0x040fe20000000035 */
[C---:B------:R-:W-:Y:S01]  /*81e0*/  FFMA R54, R17.reuse, R10, R54 ;  /* 0x0000000a11367223 */ /* 0x040fe20000000036 */
[----:B0-----:R-:W-:Y:S01]  /*81f0*/  FFMA R86, R12, R25, R34 ;  /* 0x000000190c567223 */ /* 0x001fe20000000022 */
        /* <DEDUP_REMOVED lines=23> */
[----:B-1----:R-:W-:Y:S01]  /*8370*/  FFMA R91, R12, R28, R91 ;  /* 0x0000001c0c5b7223 */ /* 0x002fe2000000005b */
[----:B--2---:R-:W-:Y:S01]  /*8380*/  LEA R34, R16, R90, 0x8 ;  /* 0x0000005a10227211 */ /* 0x004fe200078e40ff */
[C---:B------:R-:W-:Y:S01]  /*8390*/  FFMA R72, R12.reuse, R29, R72 ;  /* 0x0000001d0c487223 */ /* 0x040fe20000000048 */
[C---:B------:R-:W-:Y:S01]  /*83a0*/  FFMA R39, R12.reuse, R30, R39 ;  /* 0x0000001e0c277223 */ /* 0x040fe20000000027 */
[----:B------:R-:W-:Y:S01]  /*83b0*/  FFMA R37, R12, R31, R37 ;  /* 0x0000001f0c257223 */ /* 0x000fe20000000025 */
[C---:B---3--:R-:W-:Y:S01]  /*83c0*/  FFMA R40, R20.reuse, R28, R40 ;  /* 0x0000001c14287223 */ /* 0x048fe20000000028 */
        /* <DEDUP_REMOVED lines=8> */
[----:B------:R-:W0:Y:S01]  /*8450*/  LDS R20, [R89+UR7+0x61d0] ;  /* 0x0061d00759147984 */ /* 0x000e220008000800 */
        /* <DEDUP_REMOVED lines=11> */
[----:B------:R-:W-:Y:S01]  /*8510*/  FFMA R85, R15, R27, R85 ;  /* 0x0000001b0f557223 */ /* 0x000fe20000000055 */
[----:B------:R-:W-:Y:S04]  /*8520*/  LDS.128 R16, [R88+0x5800] ;  /* 0x0058000058107984 */ /* 0x000fe80000000c00 */
[----:B------:R-:W1:Y:S04]  /*8530*/  LDS.128 R8, [R34+UR7] ;  /* 0x0000000722087984 */ /* 0x000e680008000c00 */
[----:B------:R-:W2:Y:S01]  /*8540*/  LDS.128 R12, [R88+0x5840] ;  /* 0x00584000580c7984 */ /* 0x000ea20000000c00 */
[-C--:B------:R-:W-:Y:S01]  /*8550*/  FFMA R48, R21, R28.reuse, R48 ;  /* 0x0000001c15307223 */ /* 0x080fe20000000030 */
        /* <DEDUP_REMOVED lines=17> */
[----:B0-----:R-:W-:Y:S01]  /*8670*/  LEA R28, R20, R90, 0x8 ;  /* 0x0000005a141c7211 */ /* 0x001fe200078e40ff */
[C---:B------:R-:W-:Y:S01]  /*8680*/  FFMA R74, R23.reuse, R30, R74 ;  /* 0x0000001e174a7223 */ /* 0x040fe2000000004a */
[C---:B------:R-:W-:Y:S01]  /*8690*/  FFMA R75, R23.reuse, R31, R75 ;  /* 0x0000001f174b7223 */ /* 0x040fe2000000004b */
[C---:B------:R-:W-:Y:S01]  /*86a0*/  FFMA R68, R23.reuse, R24, R68 ;  /* 0x0000001817447223 */ /* 0x040fe20000000044 */
[C---:B------:R-:W-:Y:S01]  /*86b0*/  FFMA R69, R23.reuse, R25, R69 ;  /* 0x0000001917457223 */ /* 0x040fe20000000045 */
[C---:B------:R-:W-:Y:S01]  /*86c0*/  FFMA R70, R23.reuse, R26, R70 ;  /* 0x0000001a17467223 */ /* 0x040fe20000000046 */
[----:B------:R-:W-:Y:S01]  /*86d0*/  FFMA R71, R23, R27, R71 ;  /* 0x0000001b17477223 */ /* 0x000fe20000000047 */
[----:B------:R-:W0:Y:S04]  /*86e0*/  LDS.128 R32, [R34+UR7+0x80] ;  /* 0x0000800722207984 */ /* 0x000e280008000c00 */
[----:B------:R-:W-:Y:S04]  /*86f0*/  LDS.128 R20, [R28+UR7] ;  /* 0x000000071c147984 */ /* 0x000fe80008000c00 */
[----:B------:R-:W3:Y:S01]  /*8700*/  LDS.128 R24, [R88+0x5a40] ;  /* 0x005a400058187984 */ /* 0x000ee20000000c00 */
[C---:B-1----:R-:W-:Y:S01]  /*8710*/  FFMA R91, R8.reuse, R16, R91 ;  /* 0x00000010085b7223 */ /* 0x042fe2000000005b */
[C---:B------:R-:W-:Y:S01]  /*8720*/  FFMA R72, R8.reuse, R17, R72 ;  /* 0x0000001108487223 */ /* 0x040fe20000000048 */
[C---:B------:R-:W-:Y:S01]  /*8730*/  FFMA R39, R8.reuse, R18, R39 ;  /* 0x0000001208277223 */ /* 0x040fe20000000027 */
[C---:B------:R-:W-:Y:S01]  /*8740*/  FFMA R37, R8.reuse, R19, R37 ;  /* 0x0000001308257223 */ /* 0x040fe20000000025 */
[C---:B--2---:R-:W-:Y:S01]  /*8750*/  FFMA R36, R8.reuse, R12, R36 ;  /* 0x0000000c08247223 */ /* 0x044fe20000000024 */
        /* <DEDUP_REMOVED lines=27> */
[----:B------:R-:W-:Y:S01]  /*8910*/  LEA R121, R121, R90, 0x8 ;  /* 0x0000005a79797211 */ /* 0x000fe200078e40ff */
[----:B------:R-:W1:Y:S01]  /*8920*/  LDS.128 R8, [R88+0x5a00] ;  /* 0x005a000058087984 */ /* 0x000e620000000c00 */
[----:B0-----:R-:W-:-:S03]  /*8930*/  FFMA R40, R32, R16, R40 ;  /* 0x0000001020287223 */ /* 0x001fc60000000028 */
[----:B------:R-:W0:Y:S01]  /*8940*/  LDS R89, [R89+UR7+0x61f0] ;  /* 0x0061f00759597984 */ /* 0x000e220008000800 */
[C---:B------:R-:W-:Y:S01]  /*8950*/  FFMA R41, R32.reuse, R17, R41 ;  /* 0x0000001120297223 */ /* 0x040fe20000000029 */
[C---:B------:R-:W-:Y:S02]  /*8960*/  FFMA R99, R32.reuse, R18, R99 ;  /* 0x0000001220637223 */ /* 0x040fe40000000063 */
[----:B------:R-:W2:Y:S01]  /*8970*/  LDS.128 R28, [R28+UR7+0x80] ;  /* 0x000080071c1c7984 */ /* 0x000ea20008000c00 */
        /* <DEDUP_REMOVED lines=29> */
[C---:B---3--:R-:W-:Y:S01]  /*8b50*/  FFMA R36, R20.reuse, R24, R36 ;  /* 0x0000001814247223 */ /* 0x048fe20000000024 */
[C---:B------:R-:W-:Y:S01]  /*8b60*/  FFMA R86, R20.reuse, R25, R86 ;  /* 0x0000001914567223 */ /* 0x040fe20000000056 */
[C---:B-1----:R-:W-:Y:S01]  /*8b70*/  FFMA R91, R20.reuse, R8, R91 ;  /* 0x00000008145b7223 */ /* 0x042fe2000000005b */
        /* <DEDUP_REMOVED lines=29> */
[----:B------:R-:W-:Y:S04]  /*8d50*/  LDS.128 R12, [R88+0x5c00] ;  /* 0x005c0000580c7984 */ /* 0x000fe80000000c00 */
[----:B------:R-:W1:Y:S04]  /*8d60*/  LDS.128 R20, [R121+UR7] ;  /* 0x0000000779147984 */ /* 0x000e680008000c00 */
[----:B------:R-:W3:Y:S01]  /*8d70*/  LDS.128 R16, [R88+0x5c40] ;  /* 0x005c400058107984 */ /* 0x000ee20000000c00 */
[----:B0-----:R-:W-:Y:S01]  /*8d80*/  LEA R89, R89, R90, 0x8 ;  /* 0x0000005a59597211 */ /* 0x001fe200078e40ff */
        /* <DEDUP_REMOVED lines=16> */
[-C--:B------:R-:W-:Y:S01]  /*8e90*/  FFMA R44, R28, R24.reuse, R44 ;  /* 0x000000181c2c7223 */ /* 0x080fe2000000002c */
[CC--:B------:R-:W-:Y:S01]  /*8ea0*/  FFMA R52, R29.reuse, R24.reuse, R52 ;  /* 0x000000181d347223 */ /* 0x0c0fe20000000034 */
[----:B------:R-:W-:Y:S01]  /*8eb0*/  FFMA R60, R30, R24, R60 ;  /* 0x000000181e3c7223 */ /* 0x000fe2000000003c */
[----:B------:R0:W2:Y:S01]  /*8ec0*/  LDS.128 R8, [R121+UR7+0x80] ;  /* 0x0000800779087984 */ /* 0x0000a20008000c00 */
[C---:B------:R-:W-:Y:S01]  /*8ed0*/  FFMA R45, R28.reuse, R25, R45 ;  /* 0x000000191c2d7223 */ /* 0x040fe2000000002d */
[CC--:B------:R-:W-:Y:S01]  /*8ee0*/  FFMA R46, R28.reuse, R26.reuse, R46 ;  /* 0x0000001a1c2e7223 */ /* 0x0c0fe2000000002e */
[----:B------:R-:W-:Y:S01]  /*8ef0*/  FFMA R47, R28, R27, R47 ;  /* 0x0000001b1c2f7223 */ /* 0x000fe2000000002f */
[C---:B------:R-:W-:Y:S01]  /*8f00*/  FFMA R53, R29.reuse, R25, R53 ;  /* 0x000000191d357223 */ /* 0x040fe20000000035 */
[CC--:B------:R-:W-:Y:S01]  /*8f10*/  FFMA R54, R29.reuse, R26.reuse, R54 ;  /* 0x0000001a1d367223 */ /* 0x0c0fe20000000036 */
[----:B------:R-:W-:Y:S01]  /*8f20*/  FFMA R32, R29, R27, R55 ;  /* 0x0000001b1d207223 */ /* 0x000fe20000000037 */
[C---:B------:R-:W-:Y:S01]  /*8f30*/  FFMA R61, R30.reuse, R25, R61 ;  /* 0x000000191e3d7223 */ /* 0x040fe2000000003d */
[C---:B------:R-:W-:Y:S01]  /*8f40*/  FFMA R62, R30.reuse, R26, R62 ;  /* 0x0000001a1e3e7223 */ /* 0x040fe2000000003e */
[----:B------:R-:W-:Y:S01]  /*8f50*/  FFMA R63, R30, R27, R63 ;  /* 0x0000001b1e3f7223 */ /* 0x000fe2000000003f */
[C---:B------:R-:W-:Y:S01]  /*8f60*/  FFMA R24, R31.reuse, R24, R68 ;  /* 0x000000181f187223 */ /* 0x040fe20000000044 */
[C---:B0-----:R-:W-:Y:S01]  /*8f70*/  FFMA R121, R31.reuse, R25, R69 ;  /* 0x000000191f797223 */ /* 0x041fe20000000045 */
[C---:B------:R-:W-:Y:S01]  /*8f80*/  FFMA R122, R31.reuse, R26, R70 ;  /* 0x0000001a1f7a7223 */ /* 0x040fe20000000046 */
[----:B------:R-:W-:Y:S01]  /*8f90*/  FFMA R123, R31, R27, R71 ;  /* 0x0000001b1f7b7223 */ /* 0x000fe20000000047 */
[C---:B-1----:R-:W-:Y:S01]  /*8fa0*/  FFMA R25, R20.reuse, R13, R72 ;  /* 0x0000000d14197223 */ /* 0x042fe20000000048 */
[C---:B------:R-:W-:Y:S01]  /*8fb0*/  FFMA R26, R20.reuse, R14, R39 ;  /* 0x0000000e141a7223 */ /* 0x040fe20000000027 */
[C---:B------:R-:W-:Y:S01]  /*8fc0*/  FFMA R27, R20.reuse, R15, R37 ;  /* 0x0000000f141b7223 */ /* 0x040fe20000000025 */
[----:B------:R-:W-:Y:S01]  /*8fd0*/  LDS.128 R68, [R89+UR7+0x80] ;  /* 0x0000800759447984 */ /* 0x000fe20008000c00 */
[C---:B---3--:R-:W-:Y:S01]  /*8fe0*/  FFMA R29, R20.reuse, R16, R36 ;  /* 0x00000010141d7223 */ /* 0x048fe20000000024 */
[C---:B------:R-:W-:Y:S01]  /*8ff0*/  FFMA R28, R20.reuse, R18, R38 ;  /* 0x00000012141c7223 */ /* 0x040fe20000000026 */
[C---:B------:R-:W-:Y:S01]  /*9000*/  FFMA R55, R21.reuse, R16, R73 ;  /* 0x0000001015377223 */ /* 0x040fe20000000049 */
[C---:B------:R-:W-:Y:S01]  /*9010*/  FFMA R31, R21.reuse, R17, R67 ;  /* 0x00000011151f7223 */ /* 0x040fe20000000043 */
[C---:B------:R-:W-:Y:S01]  /*9020*/  FFMA R30, R21.reuse, R18, R66 ;  /* 0x00000012151e7223 */ /* 0x040fe20000000042 */
[----:B------:R-:W-:Y:S04]  /*9030*/  LDS.128 R36, [R89+UR7] ;  /* 0x0000000759247984 */ /* 0x000fe80008000c00 */
[----:B------:R-:W0:Y:S04]  /*9040*/  LDS.128 R64, [R88+0x5e00] ;  /* 0x005e000058407984 */ /* 0x000e280000000c00 */
[----:B------:R-:W1:Y:S01]  /*9050*/  LDS.128 R72, [R88+0x5e40] ;  /* 0x005e400058487984 */ /* 0x000e620000000c00 */
[C---:B------:R-:W-:Y:S01]  /*9060*/  FFMA R76, R21.reuse, R15, R76 ;  /* 0x0000000f154c7223 */ /* 0x040fe2000000004c */
[C---:B------:R-:W-:Y:S01]  /*9070*/  FFMA R77, R21.reuse, R19, R77 ;  /* 0x00000013154d7223 */ /* 0x040fe2000000004d */
[C---:B------:R-:W-:Y:S01]  /*9080*/  FFMA R92, R21.reuse, R12, R92 ;  /* 0x0000000c155c7223 */ /* 0x040fe2000000005c */
[C---:B------:R-:W-:Y:S01]  /*9090*/  FFMA R94, R21.reuse, R13, R94 ;  /* 0x0000000d155e7223 */ /* 0x040fe2000000005e */
[----:B------:R-:W-:Y:S01]  /*90a0*/  FFMA R96, R21, R14, R96 ;  /* 0x0000000e15607223 */ /* 0x000fe20000000060 */
        /* <DEDUP_REMOVED lines=9> */
[-C--:B------:R-:W-:Y:S01]  /*9140*/  FFMA R81, R22, R19.reuse, R81 ;  /* 0x0000001316517223 */ /* 0x080fe20000000051 */
        /* <DEDUP_REMOVED lines=9> */
[-C--:B--2---:R-:W-:Y:S01]  /*91e0*/  FFMA R47, R8, R19.reuse, R47 ;  /* 0x00000013082f7223 */ /* 0x084fe2000000002f */
[-C--:B------:R-:W-:Y:S01]  /*91f0*/  FFMA R84, R9, R19.reuse, R32 ;  /* 0x0000001309547223 */ /* 0x080fe20000000020 */
[-C--:B------:R-:W-:Y:S01]  /*9200*/  FFMA R63, R10, R19.reuse, R63 ;  /* 0x000000130a3f7223 */ /* 0x080fe2000000003f */
[----:B------:R-:W-:Y:S01]  /*9210*/  FFMA R123, R11, R19, R123 ;  /* 0x000000130b7b7223 */ /* 0x000fe2000000007b */
[C---:B0-----:R-:W-:Y:S01]  /*9220*/  FFMA R19, R37.reuse, R67, R76 ;  /* 0x0000004325137223 */ /* 0x041fe2000000004c */
[----:B-1----:R-:W-:-:S02]  /*9230*/  FFMA R23, R37, R75, R77 ;  /* 0x0000004b25177223 */ /* 0x002fc4000000004d */
[----:B------:R-:W0:Y:S01]  /*9240*/  LDC.64 R76, c[0x0][0x3a0] ;  /* 0x0000e800ff4c7b82 */ /* 0x000e220000000a00 */
[----:B------:R-:W-:Y:S01]  /*9250*/  UIADD3 UR4, UPT, UPT, UR4, 0x20, URZ ;  /* 0x0000002004047890 */ /* 0x000fe2000fffe0ff */
[-C--:B------:R-:W-:Y:S01]  /*9260*/  FFMA R40, R8, R12.reuse, R40 ;  /* 0x0000000c08287223 */ /* 0x080fe20000000028 */
[CC--:B------:R-:W-:Y:S01]  /*9270*/  FFMA R48, R9.reuse, R12.reuse, R48 ;  /* 0x0000000c09307223 */ /* 0x0c0fe20000000030 */
[----:B------:R-:W-:Y:S01]  /*9280*/  FFMA R56, R10, R12, R56 ;  /* 0x0000000c0a387223 */ /* 0x000fe20000000038 */
[----:B------:R-:W-:Y:S01]  /*9290*/  UISETP.GE.AND UP0, UPT, UR4, UR9, UPT ;  /* 0x000000090400728c */ /* 0x000fe2000bf06270 */
[-C--:B------:R-:W-:Y:S01]  /*92a0*/  FFMA R99, R8, R14.reuse, R99 ;  /* 0x0000000e08637223 */ /* 0x080fe20000000063 */
[-C--:B------:R-:W-:Y:S01]  /*92b0*/  FFMA R117, R9, R14.reuse, R117 ;  /* 0x0000000e09757223 */ /* 0x080fe20000000075 */
[----:B------:R-:W-:Y:S01]  /*92c0*/  FFMA R58, R10, R14, R58 ;  /* 0x0000000e0a3a7223 */ /* 0x000fe2000000003a */
[----:B------:R-:W-:Y:S01]  /*92d0*/  FFMA R35, R11, R12, R35 ;  /* 0x0000000c0b237223 */ /* 0x000fe20000000023 */
[-C--:B------:R-:W-:Y:S01]  /*92e0*/  FFMA R41, R8, R13.reuse, R41 ;  /* 0x0000000d08297223 */ /* 0x080fe20000000029 */
[-C--:B------:R-:W-:Y:S01]  /*92f0*/  FFMA R49, R9, R13.reuse, R49 ;  /* 0x0000000d09317223 */ /* 0x080fe20000000031 */
[----:B------:R-:W-:Y:S01]  /*9300*/  FFMA R57, R10, R13, R57 ;  /* 0x0000000d0a397223 */ /* 0x000fe20000000039 */
[----:B------:R-:W-:Y:S01]  /*9310*/  FFMA R14, R11, R14, R34 ;  /* 0x0000000e0b0e7223 */ /* 0x000fe20000000022 */
[C---:B------:R-:W-:Y:S01]  /*9320*/  FFMA R43, R8.reuse, R15, R43 ;  /* 0x0000000f082b7223 */ /* 0x040fe2000000002b */
[C---:B------:R-:W-:Y:S01]  /*9330*/  FFMA R44, R8.reuse, R16, R44 ;  /* 0x00000010082c7223 */ /* 0x040fe2000000002c */
[C---:B------:R-:W-:Y:S01]  /*9340*/  FFMA R45, R8.reuse, R17, R45 ;  /* 0x00000011082d7223 */ /* 0x040fe2000000002d */
[----:B------:R-:W-:Y:S01]  /*9350*/  FFMA R46, R8, R18, R46 ;  /* 0x00000012082e7223 */ /* 0x000fe2000000002e */
[-C--:B------:R-:W-:Y:S01]  /*9360*/  FFMA R52, R9, R16.reuse, R52 ;  /* 0x0000001009347223 */ /* 0x080fe20000000034 */
[C---:B------:R-:W-:Y:S01]  /*9370*/  FFMA R59, R10.reuse, R15, R59 ;  /* 0x0000000f0a3b7223 */ /* 0x040fe2000000003b */
[C---:B------:R-:W-:Y:S01]  /*9380*/  FFMA R60, R10.reuse, R16, R60 ;  /* 0x000000100a3c7223 */ /* 0x040fe2000000003c */
[C---:B------:R-:W-:Y:S01]  /*9390*/  FFMA R61, R10.reuse, R17, R61 ;  /* 0x000000110a3d7223 */ /* 0x040fe2000000003d */
[----:B------:R-:W-:Y:S01]  /*93a0*/  FFMA R62, R10, R18, R62 ;  /* 0x000000120a3e7223 */ /* 0x000fe2000000003e */
[C---:B------:R-:W-:Y:S01]  /*93b0*/  FFMA R13, R11.reuse, R13, R33 ;  /* 0x0000000d0b0d7223 */ /* 0x040fe20000000021 */
[----:B------:R-:W-:Y:S01]  /*93c0*/  FFMA R87, R11, R16, R24 ;  /* 0x000000100b577223 */ /* 0x000fe20000000018 */
[C---:B------:R-:W-:Y:S01]  /*93d0*/  FFMA R51, R9.reuse, R15, R51 ;  /* 0x0000000f09337223 */ /* 0x040fe20000000033 */
[C---:B------:R-:W-:Y:S01]  /*93e0*/  FFMA R53, R9.reuse, R17, R53 ;  /* 0x0000001109357223 */ /* 0x040fe20000000035 */
[-C--:B------:R-:W-:Y:S01]  /*93f0*/  FFMA R54, R9, R18.reuse, R54 ;  /* 0x0000001209367223 */ /* 0x080fe20000000036 */
[C---:B------:R-:W-:Y:S01]  /*9400*/  FFMA R120, R11.reuse, R15, R120 ;  /* 0x0000000f0b787223 */ /* 0x040fe20000000078 */
[C---:B------:R-:W-:Y:S01]  /*9410*/  FFMA R121, R11.reuse, R17, R121 ;  /* 0x000000110b797223 */ /* 0x040fe20000000079 */
        /* <DEDUP_REMOVED lines=9> */
[----:B------:R-:W-:Y:S01]  /*94b0*/  FFMA R64, R71, R64, R35 ;  /* 0x0000004047407223 */ /* 0x000fe20000000023 */
        /* <DEDUP_REMOVED lines=13> */
[----:B------:R-:W-:Y:S01]  /*9590*/  FFMA R57, R70, R65, R57 ;  /* 0x0000004146397223 */ /* 0x000fe20000000039 */
[----:B------:R-:W-:Y:S01]  /*95a0*/  FFMA R66, R71, R66, R14 ;  /* 0x0000004247427223 */ /* 0x000fe2000000000e */
[-C--:B------:R-:W-:Y:S01]  /*95b0*/  FFMA R27, R38, R67.reuse, R21 ;  /* 0x00000043261b7223 */ /* 0x080fe20000000015 */
[----:B------:R-:W-:Y:S01]  /*95c0*/  FFMA R35, R39, R67, R22 ;  /* 0x0000004327237223 */ /* 0x000fe20000000016 */
[C---:B------:R-:W-:Y:S01]  /*95d0*/  FFMA R15, R36.reuse, R75, R20 ;  /* 0x0000004b240f7223 */ /* 0x040fe20000000014 */
[----:B------:R-:W-:Y:S01]  /*95e0*/  FFMA R65, R71, R65, R13 ;  /* 0x0000004147417223 */ /* 0x000fe2000000000d */
[C---:B------:R-:W-:Y:S01]  /*95f0*/  FFMA R12, R36.reuse, R72, R29 ;  /* 0x00000048240c7223 */ /* 0x040fe2000000001d */
[----:B------:R-:W-:Y:S01]  /*9600*/  FFMA R14, R36, R74, R28 ;  /* 0x0000004a240e7223 */ /* 0x000fe2000000001c */
[C---:B------:R-:W-:Y:S01]  /*9610*/  FFMA R20, R37.reuse, R72, R55 ;  /* 0x0000004825147223 */ /* 0x040fe20000000037 */
[C---:B------:R-:W-:Y:S01]  /*9620*/  FFMA R21, R37.reuse, R73, R31 ;  /* 0x0000004925157223 */ /* 0x040fe2000000001f */
[----:B------:R-:W-:Y:S01]  /*9630*/  FFMA R22, R37, R74, R30 ;  /* 0x0000004a25167223 */ /* 0x000fe2000000001e */
[-C--:B------:R-:W-:Y:S01]  /*9640*/  FFMA R43, R68, R67.reuse, R43 ;  /* 0x00000043442b7223 */ /* 0x080fe2000000002b */
[CC--:B------:R-:W-:Y:S01]  /*9650*/  FFMA R51, R69.reuse, R67.reuse, R51 ;  /* 0x0000004345337223 */ /* 0x0c0fe20000000033 */
[----:B------:R-:W-:Y:S01]  /*9660*/  FFMA R59, R70, R67, R59 ;  /* 0x00000043463b7223 */ /* 0x000fe2000000003b */
[-C--:B------:R-:W-:Y:S01]  /*9670*/  FFMA R13, R36, R73.reuse, R86 ;  /* 0x00000049240d7223 */ /* 0x080fe20000000056 */
        /* <DEDUP_REMOVED lines=17> */
[C---:B------:R-:W-:Y:S01]  /*9790*/  FFMA R36, R39.reuse, R72, R83 ;  /* 0x0000004827247223 */ /* 0x040fe20000000053 */
[CC--:B------:R-:W-:Y:S01]  /*97a0*/  FFMA R37, R39.reuse, R73.reuse, R82 ;  /* 0x0000004927257223 */ /* 0x0c0fe20000000052 */
[----:B------:R-:W-:Y:S01]  /*97b0*/  FFMA R38, R39, R74, R119 ;  /* 0x0000004a27267223 */ /* 0x000fe20000000077 */
[C---:B------:R-:W-:Y:S01]  /*97c0*/  FFMA R68, R71.reuse, R72, R87 ;  /* 0x0000004847447223 */ /* 0x040fe20000000057 */
[C---:B------:R-:W-:Y:S01]  /*97d0*/  FFMA R69, R71.reuse, R73, R121 ;  /* 0x0000004947457223 */ /* 0x040fe20000000079 */
[----:B------:R-:W-:Y:S01]  /*97e0*/  FFMA R70, R71, R74, R122 ;  /* 0x0000004a47467223 */ /* 0x000fe2000000007a */
[-C--:B------:R-:W-:Y:S01]  /*97f0*/  FFMA R39, R39, R75.reuse, R85 ;  /* 0x0000004b27277223 */ /* 0x080fe20000000055 */
[----:B------:R-:W-:Y:S01]  /*9800*/  FFMA R71, R71, R75, R123 ;  /* 0x0000004b47477223 */ /* 0x000fe2000000007b */
[----:B0-----:R-:W-:-:S02]  /*9810*/  LEA R0, R77, R0, 0x5 ;  /* 0x000000004d007211 */ /* 0x001fc400078e28ff */
[----:B------:R-:W-:Y:S02]  /*9820*/  LEA R102, R76, R102, 0x5 ;  /* 0x000000664c667211 */ /* 0x000fe400078e28ff */
[----:B------:R-:W-:Y:S01]  /*9830*/  IADD3 R101, PT, PT, R112, R101, RZ ;  /* 0x0000006570657210 */ /* 0x000fe20007ffe0ff */
[----:B------:R-:W-:Y:S06]  /*9840*/  BAR.SYNC.DEFER_BLOCKING 0x0 ;  /* 0x0000000000007b1d */ /* 0x000fec0000010000 */
[----:B------:R-:W-:Y:S05]  /*9850*/  BRA.U !UP0, `(.L_x_1) ;  /* 0xffffff6d08687547 */ /* 0x000fea000b83ffff */
.L_x_0:
[----:B------:R-:W0:Y:S01]  /*9860*/  LDC R79, c[0x0][0x3a4] ;  /* 0x0000e900ff4f7b82 */ /* 0x000e220000000800 */
[----:B------:R-:W-:Y:S02]  /*9870*/  IADD3 R113, PT, PT, R115, R113, RZ ;  /* 0x0000007173717210 */ /* 0x000fe40007ffe0ff */
[----:B------:R-:W-:-:S05]  /*9880*/  IADD3 R114, PT, PT, R114, UR5, RZ ;  /* 0x0000000572727c10 */ /* 0x000fca000fffe0ff */
[----:B------:R-:W1:Y:S01]  /*9890*/  LDC.64 R4, c[0x0][0x398] ;  /* 0x0000e600ff047b82 */ /* 0x000e620000000a00 */
[----:B0-----:R-:W-:-:S05]  /*98a0*/  IMAD R113, R114, R79, R113 ;  /* 0x0000004f72717224 */ /* 0x001fca00078e0271 */
[----:B------:R-:W-:Y:S01]  /*98b0*/  LEA R7, R79, R113, 0x5 ;  /* 0x000000714f077211 */ /* 0x000fe200078e28ff */
[----:B-1----:R-:W-:-:S04]  /*98c0*/  IMAD.WIDE R2, R113, 0x4, R4 ;  /* 0x0000000471027825 */ /* 0x002fc800078e0204 */
[----:B------:R-:W-:Y:S01]  /*98d0*/  IMAD.WIDE R4, R7, 0x4, R4 ;  /* 0x0000000407047825 */ /* 0x000fe200078e0204 */
[----:B------:R0:W-:Y:S03]  /*98e0*/  STG.E.128 desc[UR10][R2.64], R8 ;  /* 0x0000000802007986 */ /* 0x0001e6000c101d0a */
[C---:B------:R-:W-:Y:S01]  /*98f0*/  IMAD.WIDE R6, R79.reuse, 0x4, R2 ;  /* 0x000000044f067825 */ /* 0x040fe200078e0202 */
[----:B------:R1:W-:Y:S03]  /*9900*/  STG.E.128 desc[UR10][R2.64+0x40], R12 ;  /* 0x0000400c02007986 */ /* 0x0003e6000c101d0a */
[C---:B------:R-:W-:Y:S01]  /*9910*/  IMAD.WIDE R72, R79.reuse, 0x4, R4 ;  /* 0x000000044f487825 */ /* 0x040fe200078e0204 */
[----:B------:R-:W-:Y:S03]  /*9920*/  STG.E.128 desc[UR10][R4.64], R40 ;  /* 0x0000002804007986 */ /* 0x000fe6000c101d0a */
[C---:B------:R-:W-:Y:S01]  /*9930*/  IMAD.WIDE R74, R79.reuse, 0x4, R6 ;  /* 0x000000044f4a7825 */ /* 0x040fe200078e0206 */
[----:B------:R-:W-:Y:S03]  /*9940*/  STG.E.128 desc[UR10][R4.64+0x40], R44 ;  /* 0x0000402c04007986 */ /* 0x000fe6000c101d0a */
[C---:B------:R-:W-:Y:S01]  /*9950*/  IMAD.WIDE R76, R79.reuse, 0x4, R72 ;  /* 0x000000044f4c7825 */ /* 0x040fe200078e0248 */
[----:B------:R-:W-:Y:S03]  /*9960*/  STG.E.128 desc[UR10][R6.64], R16 ;  /* 0x0000001006007986 */ /* 0x000fe6000c101d0a */
[C---:B0-----:R-:W-:Y:S01]  /*9970*/  IMAD.WIDE R8, R79.reuse, 0x4, R74 ;  /* 0x000000044f087825 */ /* 0x041fe200078e024a */
[----:B------:R-:W-:Y:S03]  /*9980*/  STG.E.128 desc[UR10][R6.64+0x40], R20 ;  /* 0x0000401406007986 */ /* 0x000fe6000c101d0a */
[----:B-1----:R-:W-:Y:S01]  /*9990*/  IMAD.WIDE R2, R79, 0x4, R76 ;  /* 0x000000044f027825 */ /* 0x002fe200078e024c */
[----:B------:R-:W-:Y:S04]  /*99a0*/  STG.E.128 desc[UR10][R72.64], R48 ;  /* 0x0000003048007986 */ /* 0x000fe8000c101d0a */
        /* <DEDUP_REMOVED lines=8> */
[----:B------:R-:W-:Y:S01]  /*9a30*/  STG.E.128 desc[UR10][R2.64+0x40], R68 ;  /* 0x0000404402007986 */ /* 0x000fe2000c101d0a */
[----:B------:R-:W-:Y:S05]  /*9a40*/  EXIT ;  /* 0x000000000000794d */ /* 0x000fea0003800000 */
.L_x_2:
[----:B------:R-:W-:-:S00]  /*9a50*/  BRA `(.L_x_2) ;  /* 0xfffffffc00fc7947 */ /* 0x000fc0000383ffff */
[----:B------:R-:W-:-:S00]  /*9a60*/  NOP ;  /* 0x0000000000007918 */ /* 0x000fc00000000000 */
        /* <DEDUP_REMOVED lines=9> */
.L_x_21:


//--------------------- .text._Z6nmGEMMILi64ELi128ELi32ELi4ELi8ELi8EEvPfS0_PiS0_iiii --------------------------
	.section	.text._Z6nmGEMMILi64ELi128ELi32ELi4ELi8ELi8EEvPfS0_PiS0_iiii,"ax",@progbits
	.align	128
        .global         _Z6nmGEMMILi64ELi128ELi32ELi4ELi8ELi8EEvPfS0_PiS0_iiii
        .type           _Z6nmGEMMILi64ELi128ELi32ELi4ELi8ELi8EEvPfS0_PiS0_iiii,@function
        .size           _Z6nmGEMMILi64ELi128ELi32ELi4ELi8ELi8EEvPfS0_PiS0_iiii,(.L_x_22 - _Z6nmGEMMILi64ELi128ELi32ELi4ELi8ELi8EEvPfS0_PiS0_iiii)
        .other          _Z6nmGEMMILi64ELi128ELi32ELi4ELi8ELi8EEvPfS0_PiS0_iiii,@"STO_CUDA_ENTRY STV_DEFAULT"
_Z6nmGEMMILi64ELi128ELi32ELi4ELi8ELi8EEvPfS0_PiS0_iiii:
.text._Z6nmGEMMILi64ELi128ELi32ELi4ELi8ELi8EEvPfS0_PiS0_iiii:
[----:B------:R-:W-:Y:S01]  /*0000*/  LDC R1, c[0x0][0x37c] ;  /* 0x0000df00ff017b82 */ /* 0x000fe20000000800 */
[----:B------:R-:W0:Y:S01]  /*0010*/  LDCU UR4, c[0x0][0x3ac] ;  /* 0x00007580ff0477ac */ /* 0x000e220008000800 */
        /* <DEDUP_REMOVED lines=16> */
[----:B------:R-:W-:Y:S01]  /*0120*/  CS2R R30, SRZ ;  /* 0x00000000001e7805 */ /* 0x000fe2000001ff00 */
[----:B0-----:R-:W-:Y:S01]  /*0130*/  UISETP.GE.AND UP0, UPT, UR4, 0x1, UPT ;  /* 0x000000010400788c */ /* 0x001fe2000bf06270 */
        /* <DEDUP_REMOVED lines=14> */
[----:B------:R-:W-:Y:S01]  /*0220*/  CS2R R64, SRZ ;  /* 0x0000000000407805 */ /* 0x000fe2000001ff00 */
[----:B------:R-:W0:Y:S01]  /*0230*/  LDCU.64 UR16, c[0x0][0x358] ;  /* 0x00006b00ff1077ac */ /* 0x000e220008000a00 */
[----:B------:R-:W-:Y:S05]  /*0240*/  BRA.U !UP0, `(.L_x_3) ;  /* 0x0000001908607547 */ /* 0x000fea000b800000 */
[----:B------:R-:W1:Y:S01]  /*0250*/  S2R R89, SR_TID.Y ;  /* 0x0000000000597919 */ /* 0x000e620000002200 */
[----:B------:R-:W1:Y:S01]  /*0260*/  LDCU UR4, c[0x0][0x360] ;  /* 0x00006c00ff0477ac */ /* 0x000e620008000800 */
[----:B------:R-:W2:Y:S01]  /*0270*/  S2UR UR9, SR_CgaCtaId ;  /* 0x00000000000979c3 */ /* 0x000ea20000008800 */
[----:B------:R-:W-:Y:S01]  /*0280*/  HFMA2 R11, -RZ, RZ, 0, 0 ;  /* 0x00000000ff0b7431 */ /* 0x000fe200000001ff */
[----:B------:R-:W1:Y:S01]  /*0290*/  S2R R0, SR_TID.X ;  /* 0x0000000000007919 */ /* 0x000e620000002100 */
[----:B------:R-:W3:Y:S01]  /*02a0*/  LDCU.64 UR10, c[0x0][0x3a0] ;  /* 0x00007400ff0a77ac */ /* 0x000ee20008000a00 */
[----:B------:R-:W-:-:S04]  /*02b0*/  UMOV UR6, 0x400 ;  /* 0x0000040000067882 */ /* 0x000fc80000000000 */
[----:B------:R-:W4:Y:S01]  /*02c0*/  S2UR UR7, SR_CTAID.X ;  /* 0x00000000000779c3 */ /* 0x000f220000002500 */
[----:B------:R-:W0:Y:S01]  /*02d0*/  LDCU UR19, c[0x0][0x3ac] ;  /* 0x00007580ff1377ac */ /* 0x000e220008000800 */
[----:B------:R-:W0:Y:S06]  /*02e0*/  LDCU.64 UR22, c[0x0][0x3a0] ;  /* 0x00007400ff1677ac */ /* 0x000e2c0008000a00 */
[----:B------:R-:W0:Y:S01]  /*02f0*/  S2UR UR18, SR_CTAID.Y ;  /* 0x00000000001279c3 */ /* 0x000e220000002600 */
[----:B------:R-:W0:Y:S01]  /*0300*/  LDCU.64 UR20, c[0x0][0x390] ;  /* 0x00007200ff1477ac */ /* 0x000e220008000a00 */
[----:B---3--:R-:W-:Y:S01]  /*0310*/  USHF.R.S32.HI UR5, URZ, 0x1f, UR11 ;  /* 0x0000001fff057899 */ /* 0x008fe2000801140b */
[----:B------:R-:W-:Y:S01]  /*0320*/  MOV R85, UR10 ;  /* 0x0000000a00557c02 */ /* 0x000fe20008000f00 */
[----:B------:R-:W3:Y:S01]  /*0330*/  LDCU.128 UR12, c[0x0][0x380] ;  /* 0x00007000ff0c77ac */ /* 0x000ee20008000c00 */
[----:B------:R-:W-:-:S02]  /*0340*/  MOV R69, UR10 ;  /* 0x0000000a00457c02 */ /* 0x000fc40008000f00 */
[----:B------:R-:W-:Y:S01]  /*0350*/  MOV R84, UR10 ;  /* 0x0000000a00547c02 */ /* 0x000fe20008000f00 */
[----:B--2---:R-:W-:Y:S02]  /*0360*/  ULEA UR9, UR9, UR6, 0x18 ;  /* 0x0000000609097291 */ /* 0x004fe4000f8ec0ff */
[----:B------:R-:W-:Y:S02]  /*0370*/  ULEA.HI UR5, UR5, UR11, URZ, 0x5 ;  /* 0x0000000b05057291 */ /* 0x000fe4000f8f28ff */
[----:B----4-:R-:W-:Y:S01]  /*0380*/  USHF.L.U32 UR6, UR7, 0x7, URZ ;  /* 0x0000000707067899 */ /* 0x010fe200080006ff */
[----:B-1----:R-:W-:Y:S01]  /*0390*/  IMAD R89, R89, UR4, R0 ;  /* 0x0000000459597c24 */ /* 0x002fe2000f8e0200 */
[----:B------:R-:W-:Y:S02]  /*03a0*/  USHF.R.S32.HI UR8, URZ, 0x5, UR5 ;  /* 0x00000005ff087899 */ /* 0x000fe40008011405 */
[----:B------:R-:W-:Y:S02]  /*03b0*/  USHF.R.S32.HI UR7, URZ, 0x1f, UR6 ;  /* 0x0000001fff077899 */ /* 0x000fe40008011406 */
[----:B------:R-:W-:Y:S01]  /*03c0*/  SHF.L.U32 R0, R89, 0x2, RZ ;  /* 0x0000000259007819 */ /* 0x000fe200000006ff */
[----:B------:R-:W-:Y:S01]  /*03d0*/  UMOV UR4, URZ ;  /* 0x000000ff00047c82 */ /* 0x000fe20008000000 */
[----:B------:R-:W-:Y:S01]  /*03e0*/  SHF.R.U32.HI R87, RZ, 0x4, R89 ;  /* 0x00000004ff577819 */ /* 0x000fe20000011659 */
[----:B------:R-:W-:Y:S01]  /*03f0*/  UMOV UR5, URZ ;  /* 0x000000ff00057c82 */ /* 0x000fe20008000000 */
[----:B------:R-:W-:-:S02]  /*0400*/  LOP3.LUT R88, R0, 0x3c, RZ, 0xc0, !PT ;  /* 0x0000003c00587812 */ /* 0x000fc400078ec0ff */
[----:B------:R-:W-:Y:S02]  /*0410*/  SHF.L.U32 R2, R89, 0x4, RZ ;  /* 0x0000000459027819 */ /* 0x000fe400000006ff */
[----:B------:R-:W-:Y:S01]  /*0420*/  SHF.R.U32.HI R3, RZ, 0x5, R89 ;  /* 0x00000005ff037819 */ /* 0x000fe20000011659 */
[----:B------:R-:W-:Y:S01]  /*0430*/  IMAD R88, R87, UR10, R88 ;  /* 0x0000000a57587c24 */ /* 0x000fe2000f8e0258 */
[----:B------:R-:W-:Y:S02]  /*0440*/  LOP3.LUT R0, R0, 0x7c, RZ, 0xc0, !PT ;  /* 0x0000007c00007812 */ /* 0x000fe400078ec0ff */
[C---:B------:R-:W-:Y:S02]  /*0450*/  LOP3.LUT R68, R2.reuse, 0xf0, RZ, 0xc0, !PT ;  /* 0x000000f002447812 */ /* 0x040fe400078ec0ff */
[----:B------:R-:W-:Y:S01]  /*0460*/  LOP3.LUT R2, R2, 0x1f0, RZ, 0xc0, !PT ;  /* 0x000001f002027812 */ /* 0x000fe200078ec0ff */
[----:B------:R-:W-:Y:S01]  /*0470*/  IMAD R0, R3, UR11, R0 ;  /* 0x0000000b03007c24 */ /* 0x000fe2000f8e0200 */
[----:B------:R-:W-:-:S02]  /*0480*/  LEA R85, R85, R88, 0x4 ;  /* 0x0000005855557211 */ /* 0x000fc400078e20ff */
[----:B------:R-:W-:Y:S02]  /*0490*/  LEA R3, R3, R2, 0x9 ;  /* 0x0000000203037211 */ /* 0x000fe400078e48ff */
[----:B------:R-:W-:Y:S01]  /*04a0*/  IADD3 R2, P0, PT, R0, UR6, RZ ;  /* 0x0000000600027c10 */ /* 0x000fe2000ff1e0ff */
[----:B------:R-:W-:Y:S01]  /*04b0*/  UMOV UR6, URZ ;  /* 0x000000ff00067c82 */ /* 0x000fe20008000000 */
[----:B------:R-:W-:Y:S02]  /*04c0*/  LEA R87, R87, R68, 0x8 ;  /* 0x0000004457577211 */ /* 0x000fe400078e40ff */
[----:B------:R-:W-:Y:S02]  /*04d0*/  LEA R86, R69, R88, 0x3 ;  /* 0x0000005845567211 */ /* 0x000fe400078e18ff */
[----:B------:R-:W-:Y:S02]  /*04e0*/  LEA R84, R84, R85, 0x3 ;  /* 0x0000005554547211 */ /* 0x000fe400078e18ff */
[----:B------:R-:W-:Y:S01]  /*04f0*/  LEA.HI.X.SX32 R0, R0, UR7, 0x1, P0 ;  /* 0x0000000700007c11 */ /* 0x000fe200080f0eff */
[----:B0--3--:R-:W-:-:S06]  /*0500*/  UMOV UR7, URZ ;  /* 0x000000ff00077c82 */ /* 0x009fcc0008000000 */
.L_x_6:
[----:B------:R-:W-:-:S04]  /*0510*/  ULEA UR10, UP0, UR18, UR5, 0x6 ;  /* 0x00000005120a7291 */ /* 0x000fc8000f8030ff */
[----:B------:R-:W-:Y:S02]  /*0520*/  ULEA.HI.X.SX32 UR11, UR5, URZ, 0x1, UP0 ;  /* 0x000000ff050b7291 */ /* 0x000fe400080f0eff */
[----:B------:R-:W-:-:S04]  /*0530*/  IADD3 R68, P0, PT, R88, UR10, RZ ;  /* 0x0000000a58447c10 */ /* 0x000fc8000ff1e0ff */
[----:B------:R-:W-:Y:S02]  /*0540*/  LEA.HI.X.SX32 R69, R88, UR11, 0x1, P0 ;  /* 0x0000000b58457c11 */ /* 0x000fe400080f0eff */
[----:B------:R-:W-:-:S04]  /*0550*/  LEA R72, P0, R68, UR12, 0x2 ;  /* 0x0000000c44487c11 */ /* 0x000fc8000f8010ff */
[----:B------:R-:W-:-:S06]  /*0560*/  LEA.HI.X R73, R68, UR13, R69, 0x2, P0 ;  /* 0x0000000d44497c11 */ /* 0x000fcc00080f1445 */
[----:B------:R-:W2:Y:S01]  /*0570*/  LDG.E.128 R72, desc[UR16][R72.64] ;  /* 0x0000001048487981 */ /* 0x000ea2000c1e1d00 */
[C---:B------:R-:W-:Y:S02]  /*0580*/  IADD3 R69, P0, PT, R86.reuse, UR10, RZ ;  /* 0x0000000a56457c10 */ /* 0x040fe4000ff1e0ff */
[----:B------:R-:W-:Y:S02]  /*0590*/  IADD3 R76, P1, PT, R85, UR10, RZ ;  /* 0x0000000a554c7c10 */ /* 0x000fe4000ff3e0ff */
[----:B------:R-:W-:Y:S02]  /*05a0*/  LEA.HI.X.SX32 R70, R86, UR11, 0x1, P0 ;  /* 0x0000000b56467c11 */ /* 0x000fe400080f0eff */
[----:B------:R-:W-:Y:S02]  /*05b0*/  LEA R68, P0, R69, UR12, 0x2 ;  /* 0x0000000c45447c11 */ /* 0x000fe4000f8010ff */
[----:B------:R-:W-:Y:S02]  /*05c0*/  LEA.HI.X.SX32 R81, R85, UR11, 0x1, P1 ;  /* 0x0000000b55517c11 */ /* 0x000fe400088f0eff */
[----:B------:R-:W-:-:S02]  /*05d0*/  LEA.HI.X R69, R69, UR13, R70, 0x2, P0 ;  /* 0x0000000d45457c11 */ /* 0x000fc400080f1446 */
[----:B------:R-:W-:Y:S02]  /*05e0*/  LEA R92, P2, R76, UR12, 0x2 ;  /* 0x0000000c4c5c7c11 */ /* 0x000fe4000f8410ff */
[----:B------:R-:W-:Y:S02]  /*05f0*/  IADD3 R77, P0, PT, R2, UR4, RZ ;  /* 0x00000004024d7c10 */ /* 0x000fe4000ff1e0ff */
[----:B------:R-:W-:Y:S01]  /*0600*/  MOV R83, UR4 ;  /* 0x0000000400537c02 */ /* 0x000fe20008000f00 */
[----:B------:R-:W3:Y:S01]  /*0610*/  LDG.E.128 R68, desc[UR16][R68.64] ;  /* 0x0000001044447981 */ /* 0x000ee2000c1e1d00 */
[----:B------:R-:W-:Y:S02]  /*0620*/  IADD3 R79, P1, PT, R84, UR10, RZ ;  /* 0x0000000a544f7c10 */ /* 0x000fe4000ff3e0ff */
[----:B------:R-:W-:Y:S02]  /*0630*/  LEA.HI.X R93, R76, UR13, R81, 0x2, P2 ;  /* 0x0000000d4c5d7c11 */ /* 0x000fe400090f1451 */
[----:B------:R-:W-:-:S02]  /*0640*/  LEA.HI.X.SX32 R78, R83, R0, 0x1, P0 ;  /* 0x00000000534e7211 */ /* 0x000fc400000f0eff */
[----:B------:R-:W-:Y:S02]  /*0650*/  LEA R80, P2, R77, UR14, 0x2 ;  /* 0x0000000e4d507c11 */ /* 0x000fe4000f8410ff */
[----:B------:R-:W-:Y:S02]  /*0660*/  LEA.HI.X.SX32 R82, R84, UR11, 0x1, P1 ;  /* 0x0000000b54527c11 */ /* 0x000fe400088f0eff */
[----:B------:R-:W-:Y:S02]  /*0670*/  LEA R76, P0, R79, UR12, 0x2 ;  /* 0x0000000c4f4c7c11 */ /* 0x000fe4000f8010ff */
[----:B------:R-:W-:Y:S02]  /*0680*/  LEA.HI.X R81, R77, UR15, R78, 0x2, P2 ;  /* 0x0000000f4d517c11 */ /* 0x000fe400090f144e */
[----:B------:R-:W-:-:S04]  /*0690*/  LEA.HI.X R77, R79, UR13, R82, 0x2, P0 ;  /* 0x0000000d4f4d7c11 */ /* 0x000fc800080f1452 */
[----:B------:R-:W4:Y:S04]  /*06a0*/  LDG.E.128 R80, desc[UR16][R80.64] ;  /* 0x0000001050507981 */ /* 0x000f28000c1e1d00 */
[----:B------:R-:W5:Y:S04]  /*06b0*/  LDG.E.128 R76, desc[UR16][R76.64] ;  /* 0x000000104c4c7981 */ /* 0x000f68000c1e1d00 */
[----:B--2---:R0:W-:Y:S04]  /*06c0*/  STS.128 [R87+UR9], R72 ;  /* 0x0000004857007988 */ /* 0x0041e80008000c09 */
[----:B0-----:R-:W2:Y:S04]  /*06d0*/  LDG.E.128 R72, desc[UR16][R92.64] ;  /* 0x000000105c487981 */ /* 0x001ea8000c1e1d00 */
[----:B---3--:R0:W-:Y:S01]  /*06e0*/  STS.128 [R87+UR9+0x800], R68 ;  /* 0x0008004457007988 */ /* 0x0081e20008000c09 */
[----:B------:R-:W1:Y:S01]  /*06f0*/  S2R R90, SR_TID.Y ;  /* 0x00000000005a7919 */ /* 0x000e620000002200 */
[----:B------:R-:W3:Y:S01]  /*0700*/  S2R R91, SR_TID.X ;  /* 0x00000000005b7919 */ /* 0x000ee20000002100 */
[----:B------:R-:W-:Y:S01]  /*0710*/  ISETP.GT.U32.AND P0, PT, R89, 0xf, PT ;  /* 0x0000000f5900780c */ /* 0x000fe20003f04070 */
[----:B-----5:R0:W-:Y:S01]  /*0720*/  STS.128 [R87+UR9+0x1800], R76 ;  /* 0x0018004c57007988 */ /* 0x0201e20008000c09 */
[----:B------:R-:W-:Y:S03]  /*0730*/  BSSY.RECONVERGENT B0, `(.L_x_4) ;  /* 0x000001a000007945 */ /* 0x000fe60003800200 */
[----:B--2---:R0:W-:Y:S04]  /*0740*/  STS.128 [R87+UR9+0x1000], R72 ;  /* 0x0010004857007988 */ /* 0x0041e80008000c09 */
[----:B----4-:R0:W-:Y:S04]  /*0750*/  STS.128 [R3+UR9+0x2000], R80 ;  /* 0x0020005003007988 */ /* 0x0101e80008000c09 */
[----:B-1-3--:R-:W-:Y:S05]  /*0760*/  @P0 BRA `(.L_x_5) ;  /* 0x0000000000580947 */ /* 0x00afea0003800000 */
[----:B------:R-:W1:Y:S01]  /*0770*/  S2UR UR10, SR_CTAID.X ;  /* 0x00000000000a79c3 */ /* 0x000e620000002500 */
[----:B0-----:R-:W-:Y:S02]  /*0780*/  SHF.R.U32.HI R68, RZ, 0x2, R89 ;  /* 0x00000002ff447819 */ /* 0x001fe40000011659 */
[----:B------:R-:W-:-:S05]  /*0790*/  LOP3.LUT R69, R89, 0x3, RZ, 0xc0, !PT ;  /* 0x0000000359457812 */ /* 0x000fca00078ec0ff */
[----:B------:R-:W-:Y:S01]  /*07a0*/  IMAD R68, R68, UR8, R69 ;  /* 0x0000000844447c24 */ /* 0x000fe2000f8e0245 */
[----:B-1----:R-:W-:-:S04]  /*07b0*/  USHF.L.U32 UR10, UR10, 0x7, URZ ;  /* 0x000000070a0a7899 */ /* 0x002fc800080006ff */
[----:B------:R-:W-:-:S04]  /*07c0*/  USHF.R.S32.HI UR10, URZ, 0x5, UR10 ;  /* 0x00000005ff0a7899 */ /* 0x000fc8000801140a */
[----:B------:R-:W-:Y:S02]  /*07d0*/  USHF.R.S32.HI UR11, URZ, 0x1f, UR10 ;  /* 0x0000001fff0b7899 */ /* 0x000fe4000801140a */
[----:B------:R-:W-:Y:S01]  /*07e0*/  MOV R69, UR10 ;  /* 0x0000000a00457c02 */ /* 0x000fe20008000f00 */
[----:B------:R-:W-:-:S03]  /*07f0*/  USHF.R.S32.HI UR10, URZ, 0x1f, UR6 ;  /* 0x0000001fff0a7899 */ /* 0x000fc60008011406 */
[--C-:B------:R-:W-:Y:S02]  /*0800*/  IADD3 R69, P0, P1, R69, UR6, R68.reuse ;  /* 0x0000000645457c10 */ /* 0x100fe4000f91e044 */
[----:B------:R-:W-:Y:S02]  /*0810*/  SHF.R.S32.HI R68, RZ, 0x1f, R68 ;  /* 0x0000001fff447819 */ /* 0x000fe40000011444 */
[----:B------:R-:W-:-:S04]  /*0820*/  MOV R71, UR11 ;  /* 0x0000000b00477c02 */ /* 0x000fc80008000f00 */
[----:B------:R-:W-:Y:S02]  /*0830*/  IADD3.X R70, PT, PT, R71, UR10, R68, P0, P1 ;  /* 0x0000000a47467c10 */ /* 0x000fe400087e2444 */
[----:B------:R-:W-:-:S04]  /*0840*/  LEA R68, P0, R69, UR20, 0x2 ;  /* 0x0000001445447c11 */ /* 0x000fc8000f8010ff */
[----:B------:R-:W-:-:S05]  /*0850*/  LEA.HI.X R69, R69, UR21, R70, 0x2, P0 ;  /* 0x0000001545457c11 */ /* 0x000fca00080f1446 */
[----:B------:R-:W2:Y:S01]  /*0860*/  LDG.E R68, desc[UR16][R68.64] ;  /* 0x0000001044447981 */ /* 0x000ea2000c1e1900 */
[----:B------:R-:W0:Y:S01]  /*0870*/  S2UR UR11, SR_CgaCtaId ;  /* 0x00000000000b79c3 */ /* 0x000e220000008800 */
[----:B------:R-:W-:Y:S01]  /*0880*/  UMOV UR10, 0x400 ;  /* 0x00000400000a7882 */ /* 0x000fe20000000000 */
[----:B------:R-:W-:-:S04]  /*0890*/  SHF.L.U32 R70, R89, 0x2, RZ ;  /* 0x0000000259467819 */ /* 0x000fc800000006ff */
[----:B------:R-:W-:Y:S01]  /*08a0*/  LOP3.LUT R71, R70, 0x3c, RZ, 0xc0, !PT ;  /* 0x0000003c46477812 */ /* 0x000fe200078ec0ff */
[----:B0-----:R-:W-:-:S09]  /*08b0*/  ULEA UR10, UR11, UR10, 0x18 ;  /* 0x0000000a0b0a7291 */ /* 0x001fd2000f8ec0ff */
[----:B--2---:R1:W-:Y:S03]  /*08c0*/  STS [R71+UR10+0x2800], R68 ;  /* 0x0028004447007988 */ /* 0x0043e6000800080a */
.L_x_5:
[----:B------:R-:W-:Y:S05]  /*08d0*/  BSYNC.RECONVERGENT B0 ;  /* 0x0000000000007941 */ /* 0x000fea0003800200 */
.L_x_4:
[----:B------:R-:W2:Y:S01]  /*08e0*/  S2UR UR11, SR_CgaCtaId ;  /* 0x00000000000b79c3 */ /* 0x000ea20000008800 */
[----:B------:R-:W3:Y:S07]  /*08f0*/  LDCU UR10, c[0x0][0x360] ;  /* 0x00006c00ff0a77ac */ /* 0x000eee0008000800 */
[----:B------:R-:W-:Y:S01]  /*0900*/  BAR.SYNC.DEFER_BLOCKING 0x0 ;  /* 0x0000000000007b1d */ /* 0x000fe20000010000 */
[----:B------:R-:W-:Y:S02]  /*0910*/  UIADD3 UR7, UPT, UPT, UR7, 0x4, URZ ;  /* 0x0000000407077890 */ /* 0x000fe4000fffe0ff */
[----:B------:R-:W-:-:S02]  /*0920*/  ULEA UR6, UR8, UR6, 0x2 ;  /* 0x0000000608067291 */ /* 0x000fc4000f8e10ff */
[----:B------:R-:W-:Y:S02]  /*0930*/  UISETP.GE.AND UP0, UPT, UR7, UR19, UPT ;  /* 0x000000130700728c */ /* 0x000fe4000bf06270 */
[----:B------:R-:W-:Y:S02]  /*0940*/  ULEA UR5, UR22, UR5, 0x5 ;  /* 0x0000000516057291 */ /* 0x000fe4000f8e28ff */
[----:B------:R-:W-:Y:S01]  /*0950*/  ULEA UR4, UR23, UR4, 0x2 ;  /* 0x0000000417047291 */ /* 0x000fe2000f8e10ff */
[----:B---3--:R-:W-:Y:S01]  /*0960*/  IMAD R90, R90, UR10, R91 ;  /* 0x0000000a5a5a7c24 */ /* 0x008fe2000f8e025b */
[----:B------:R-:W-:Y:S02]  /*0970*/  UMOV UR10, 0x400 ;  /* 0x00000400000a7882 */ /* 0x000fe40000000000 */
[----:B--2---:R-:W-:Y:S02]  /*0980*/  ULEA UR10, UR11, UR10, 0x18 ;  /* 0x0000000a0b0a7291 */ /* 0x004fe4000f8ec0ff */
[----:B------:R-:W-:-:S02]  /*0990*/  LOP3.LUT R91, R90, 0x3fffe0, RZ, 0xc0, !PT ;  /* 0x003fffe05a5b7812 */ /* 0x000fc400078ec0ff */
[--C-:B01----:R-:W-:Y:S02]  /*09a0*/  SHF.R.U32.HI R68, RZ, 0x1, R90.reuse ;  /* 0x00000001ff447819 */ /* 0x103fe4000001165a */
[----:B------:R-:W-:Y:S02]  /*09b0*/  SHF.L.U32 R92, R90, 0x3, RZ ;  /* 0x000000035a5c7819 */ /* 0x000fe400000006ff */
[----:B------:R-:W-:Y:S02]  /*09c0*/  LEA.HI R91, R91, UR10, RZ, 0x1d ;  /* 0x0000000a5b5b7c11 */ /* 0x000fe4000f8fe8ff */
[----:B------:R-:W-:Y:S02]  /*09d0*/  LOP3.LUT R69, R68, 0x8, RZ, 0xc0, !PT ;  /* 0x0000000844457812 */ /* 0x000fe400078ec0ff */
[----:B------:R-:W-:Y:S01]  /*09e0*/  SHF.L.U32 R68, R90, 0x4, RZ ;  /* 0x000000045a447819 */ /* 0x000fe200000006ff */
[----:B------:R-:W0:Y:S01]  /*09f0*/  LDS R71, [R91+0x2800] ;  /* 0x002800005b477984 */ /* 0x000e220000000800 */
[----:B------:R-:W-:-:S02]  /*0a00*/  LOP3.LUT R90, R69, 0x3fffe0, R90, 0xf8, !PT ;  /* 0x003fffe0455a7812 */ /* 0x000fc400078ef85a */
[----:B------:R-:W-:Y:S01]  /*0a10*/  LOP3.LUT R69, R68, 0x10, RZ, 0xc0, !PT ;  /* 0x0000001044457812 */ /* 0x000fe200078ec0ff */
[----:B------:R-:W1:Y:S01]  /*0a20*/  LDS R95, [R91+0x2810] ;  /* 0x002810005b5f7984 */ /* 0x000e620000000800 */
[----:B------:R-:W-:Y:S02]  /*0a30*/  LOP3.LUT R92, R92, 0x70, RZ, 0xc0, !PT ;  /* 0x000000705c5c7812 */ /* 0x000fe400078ec0ff */
[----:B------:R-:W-:Y:S01]  /*0a40*/  LEA R90, R90, R69, 0x2 ;  /* 0x000000455a5a7211 */ /* 0x000fe200078e10ff */
[----:B------:R-:W2:Y:S01]  /*0a50*/  LDS R105, [R91+0x2830] ;  /* 0x002830005b697984 */ /* 0x000ea20000000800 */
[----:B0-----:R-:W-:-:S03]  /*0a60*/  LEA R80, R71, R92, 0x8 ;  /* 0x0000005c47507211 */ /* 0x001fc600078e40ff */
[----:B------:R-:W-:Y:S01]  /*0a70*/  LDS.128 R68, [R90+UR10+0x2000] ;  /* 0x0020000a5a447984 */ /* 0x000fe20008000c00 */
[----:B-1----:R-:W-:-:S03]  /*0a80*/  LEA R95, R95, R92, 0x8 ;  /* 0x0000005c5f5f7211 */ /* 0x002fc600078e40ff */
[----:B------:R-:W0:Y:S01]  /*0a90*/  LDS.128 R72, [R80+UR10] ;  /* 0x0000000a50487984 */ /* 0x000e220008000c00 */
[----:B--2---:R-:W-:-:S03]  /*0aa0*/  LEA R105, R105, R92, 0x8 ;  /* 0x0000005c69697211 */ /* 0x004fc600078e40ff */
[----:B------:R-:W1:Y:S04]  /*0ab0*/  LDS.128 R76, [R80+UR10+0x80] ;  /* 0x0000800a504c7984 */ /* 0x000e680008000c00 */
[----:B------:R-:W2:Y:S01]  /*0ac0*/  LDS.128 R80, [R90+UR10+0x2040] ;  /* 0x0020400a5a507984 */ /* 0x000ea20008000c00 */
        /* <DEDUP_REMOVED lines=16> */
[----:B------:R-:W-:Y:S01]  /*0bd0*/  FFMA R69, R76, R70, R50 ;  /* 0x000000464c457223 */ /* 0x000fe20000000032 */
[C---:B------:R-:W-:Y:S01]  /*0be0*/  FFMA R50, R73.reuse, R71, R59 ;  /* 0x0000004749327223 */ /* 0x040fe2000000003b */
[C---:B--2---:R-:W-:Y:S01]  /*0bf0*/  FFMA R59, R73.reuse, R82, R46 ;  /* 0x00000052493b7223 */ /* 0x044fe2000000002e */
[----:B------:R-:W-:Y:S01]  /*0c00*/  FFMA R46, R73, R83, R47 ;  /* 0x00000053492e7223 */ /* 0x000fe2000000002f */
[C---:B------:R-:W-:Y:S01]  /*0c10*/  FFMA R47, R74.reuse, R80, R36 ;  /* 0x000000504a2f7223 */ /* 0x040fe20000000024 */
[CC--:B------:R-:W-:Y:S01]  /*0c20*/  FFMA R36, R74.reuse, R81.reuse, R37 ;  /* 0x000000514a247223 */ /* 0x0c0fe20000000025 */
[-C--:B------:R-:W-:Y:S01]  /*0c30*/  FFMA R37, R74, R82.reuse, R38 ;  /* 0x000000524a257223 */ /* 0x080fe20000000026 */
[C---:B------:R-:W-:Y:S01]  /*0c40*/  FFMA R38, R75.reuse, R81, R29 ;  /* 0x000000514b267223 */ /* 0x040fe2000000001d */
[C---:B------:R-:W-:Y:S01]  /*0c50*/  FFMA R29, R75.reuse, R82, R30 ;  /* 0x000000524b1d7223 */ /* 0x040fe2000000001e */
[----:B------:R-:W-:Y:S01]  /*0c60*/  FFMA R30, R75, R83, R31 ;  /* 0x000000534b1e7223 */ /* 0x000fe2000000001f */
        /* <DEDUP_REMOVED lines=10> */
[CC--:B------:R-:W-:Y:S01]  /*0d10*/  FFMA R51, R76.reuse, R71.reuse, R51 ;  /* 0x000000474c337223 */ /* 0x0c0fe20000000033 */
[----:B------:R-:W-:Y:S01]  /*0d20*/  FFMA R21, R76, R82, R22 ;  /* 0x000000524c157223 */ /* 0x000fe20000000016 */
[-C--:B------:R-:W-:Y:S01]  /*0d30*/  FFMA R67, R72, R71.reuse, R67 ;  /* 0x0000004748437223 */ /* 0x080fe20000000043 */
[-C--:B------:R-:W-:Y:S01]  /*0d40*/  FFMA R62, R75, R71.reuse, R55 ;  /* 0x000000474b3e7223 */ /* 0x080fe20000000037 */
[-C--:B------:R-:W-:Y:S01]  /*0d50*/  FFMA R66, R77, R71.reuse, R43 ;  /* 0x000000474d427223 */ /* 0x080fe2000000002b */
[-C--:B------:R-:W-:Y:S01]  /*0d60*/  FFMA R35, R78, R71.reuse, R35 ;  /* 0x000000474e237223 */ /* 0x080fe20000000023 */
[----:B------:R-:W-:Y:S01]  /*0d70*/  FFMA R70, R79, R71, R27 ;  /* 0x000000474f467223 */ /* 0x000fe2000000001b */
[CC--:B------:R-:W-:Y:S01]  /*0d80*/  FFMA R44, R73.reuse, R80.reuse, R44 ;  /* 0x00000050492c7223 */ /* 0x0c0fe2000000002c */
[----:B------:R-:W-:Y:S01]  /*0d90*/  FFMA R45, R73, R81, R45 ;  /* 0x00000051492d7223 */ /* 0x000fe2000000002d */
[-C--:B------:R-:W-:Y:S01]  /*0da0*/  FFMA R74, R74, R83.reuse, R39 ;  /* 0x000000534a4a7223 */ /* 0x080fe20000000027 */
[-C--:B------:R-:W-:Y:S01]  /*0db0*/  FFMA R28, R75, R80.reuse, R28 ;  /* 0x000000504b1c7223 */ /* 0x080fe2000000001c */
[----:B------:R-:W-:Y:S01]  /*0dc0*/  FFMA R76, R76, R83, R23 ;  /* 0x000000534c4c7223 */ /* 0x000fe20000000017 */
        /* <DEDUP_REMOVED lines=11> */
[C---:B------:R-:W-:Y:S01]  /*0e80*/  FFMA R80, R79.reuse, R80, R8 ;  /* 0x000000504f507223 */ /* 0x040fe20000000008 */
[C---:B------:R-:W-:Y:S01]  /*0e90*/  FFMA R81, R79.reuse, R81, R9 ;  /* 0x000000514f517223 */ /* 0x040fe20000000009 */
[C---:B------:R-:W-:Y:S01]  /*0ea0*/  FFMA R82, R79.reuse, R82, R10 ;  /* 0x000000524f527223 */ /* 0x040fe2000000000a */
[-C--:B------:R-:W-:Y:S01]  /*0eb0*/  FFMA R96, R79, R83.reuse, R11 ;  /* 0x000000534f607223 */ /* 0x080fe2000000000b */
[----:B------:R-:W-:Y:S01]  /*0ec0*/  LDS.128 R4, [R90+UR10+0x2200] ;  /* 0x0022000a5a047984 */ /* 0x000fe20008000c00 */
[----:B------:R-:W-:-:S03]  /*0ed0*/  FFMA R77, R77, R83, R19 ;  /* 0x000000534d4d7223 */ /* 0x000fc60000000013 */
[----:B------:R-:W0:Y:S04]  /*0ee0*/  LDS.128 R8, [R95+UR10] ;  /* 0x0000000a5f087984 */ /* 0x000e280008000c00 */
[----:B------:R-:W1:Y:S04]  /*0ef0*/  LDS.128 R12, [R95+UR10+0x80] ;  /* 0x0000800a5f0c7984 */ /* 0x000e680008000c00 */
[----:B------:R-:W2:Y:S01]  /*0f00*/  LDS.128 R16, [R90+UR10+0x2240] ;  /* 0x0022400a5a107984 */ /* 0x000ea20008000c00 */
[-C--:B0-----:R-:W-:Y:S01]  /*0f10*/  FFMA R79, R10, R4.reuse, R60 ;  /* 0x000000040a4f7223 */ /* 0x081fe2000000003c */
[-C--:B------:R-:W-:Y:S01]  /*0f20*/  FFMA R65, R8, R5.reuse, R65 ;  /* 0x0000000508417223 */ /* 0x080fe20000000041 */
[-C--:B------:R-:W-:Y:S01]  /*0f30*/  FFMA R64, R9, R5.reuse, R64 ;  /* 0x0000000509407223 */ /* 0x080fe20000000040 */
[-C--:B------:R-:W-:Y:S01]  /*0f40*/  FFMA R61, R10, R5.reuse, R61 ;  /* 0x000000050a3d7223 */ /* 0x080fe2000000003d */
[C---:B-1----:R-:W-:Y:S01]  /*0f50*/  FFMA R83, R12.reuse, R4, R48 ;  /* 0x000000040c537223 */ /* 0x042fe20000000030 */
[-C--:B------:R-:W-:Y:S01]  /*0f60*/  FFMA R68, R11, R5.reuse, R68 ;  /* 0x000000050b447223 */ /* 0x080fe20000000044 */
[-C--:B------:R-:W-:Y:S01]  /*0f70*/  FFMA R49, R12, R5.reuse, R49 ;  /* 0x000000050c317223 */ /* 0x080fe20000000031 */
[-C--:B------:R-:W-:Y:S01]  /*0f80*/  FFMA R48, R13, R5.reuse, R41 ;  /* 0x000000050d307223 */ /* 0x080fe20000000029 */
[-C--:B------:R-:W-:Y:S01]  /*0f90*/  FFMA R33, R14, R5.reuse, R33 ;  /* 0x000000050e217223 */ /* 0x080fe20000000021 */
[----:B------:R-:W-:Y:S01]  /*0fa0*/  FFMA R60, R15, R5, R25 ;  /* 0x000000050f3c7223 */ /* 0x000fe20000000019 */
[-C--:B--2---:R-:W-:Y:S01]  /*0fb0*/  FFMA R27, R8, R16.reuse, R27 ;  /* 0x00000010081b7223 */ /* 0x084fe2000000001b */
[----:B------:R-:W0:Y:S01]  /*0fc0*/  LDS R5, [R91+0x2820] ;  /* 0x002820005b057984 */ /* 0x000e220000000800 */
        /* <DEDUP_REMOVED lines=38> */
[----:B------:R-:W-:Y:S01]  /*1230*/  FFMA R117, R15, R17, R81 ;  /* 0x000000110f757223 */ /* 0x000fe20000000051 */
[----:B0-----:R-:W-:Y:S01]  /*1240*/  LEA R16, R5, R92, 0x8 ;  /* 0x0000005c05107211 */ /* 0x001fe200078e40ff */
[CC--:B------:R-:W-:Y:S01]  /*1250*/  FFMA R82, R15.reuse, R18.reuse, R82 ;  /* 0x000000120f527223 */ /* 0x0c0fe20000000052 */
        /* <DEDUP_REMOVED lines=13> */
[----:B------:R-:W-:Y:S04]  /*1330*/  LDS.128 R12, [R16+UR10] ;  /* 0x0000000a100c7984 */ /* 0x000fe80008000c00 */
[----:B------:R-:W-:Y:S04]  /*1340*/  LDS.128 R4, [R16+UR10+0x80] ;  /* 0x0000800a10047984 */ /* 0x000fe80008000c00 */
[----:B------:R-:W0:Y:S04]  /*1350*/  LDS.128 R16, [R90+UR10+0x2440] ;  /* 0x0024400a5a107984 */ /* 0x000e280008000c00 */
[----:B------:R-:W1:Y:S01]  /*1360*/  LDS.128 R8, [R90+UR10+0x2400] ;  /* 0x0024000a5a087984 */ /* 0x000e620008000c00 */
[----:B0-----:R-:W-:Y:S01]  /*1370*/  FFMA R119, R5, R19, R77 ;  /* 0x0000001305777223 */ /* 0x001fe2000000004d */
[----:B------:R-:W-:Y:S01]  /*1380*/  FFMA R77, R6, R16, R94 ;  /* 0x00000010064d7223 */ /* 0x000fe2000000005e */
[C---:B------:R-:W-:Y:S01]  /*1390*/  FFMA R94, R7.reuse, R17, R117 ;  /* 0x00000011075e7223 */ /* 0x040fe20000000075 */
[----:B------:R-:W-:Y:S01]  /*13a0*/  FFMA R118, R14, R19, R74 ;  /* 0x000000130e767223 */ /* 0x000fe2000000004a */
[C---:B------:R-:W-:Y:S01]  /*13b0*/  FFMA R117, R7.reuse, R18, R82 ;  /* 0x0000001207757223 */ /* 0x040fe20000000052 */
[----:B-1----:R-:W-:Y:S01]  /*13c0*/  FFMA R78, R7, R8, R24 ;  /* 0x00000008074e7223 */ /* 0x002fe20000000018 */
[----:B------:R-:W-:Y:S01]  /*13d0*/  FFMA R92, R15, R9, R68 ;  /* 0x000000090f5c7223 */ /* 0x000fe20000000044 */
[-C--:B------:R-:W-:Y:S01]  /*13e0*/  FFMA R75, R4, R10.reuse, R69 ;  /* 0x0000000a044b7223 */ /* 0x080fe20000000045 */
[-C--:B------:R-:W-:Y:S01]  /*13f0*/  FFMA R73, R6, R10.reuse, R25 ;  /* 0x0000000a06497223 */ /* 0x080fe20000000019 */
[C---:B------:R-:W-:Y:S01]  /*1400*/  FFMA R100, R7.reuse, R10, R26 ;  /* 0x0000000a07647223 */ /* 0x040fe2000000001a */
[----:B------:R-:W-:Y:S01]  /*1410*/  FFMA R108, R7, R11, R70 ;  /* 0x0000000b076c7223 */ /* 0x000fe20000000046 */
[-C--:B------:R-:W-:Y:S01]  /*1420*/  FFMA R99, R12, R16.reuse, R27 ;  /* 0x000000100c637223 */ /* 0x080fe2000000001b */
[C---:B------:R-:W-:Y:S01]  /*1430*/  FFMA R74, R15.reuse, R16, R28 ;  /* 0x000000100f4a7223 */ /* 0x040fe2000000001c */
[C---:B------:R-:W-:Y:S01]  /*1440*/  FFMA R107, R15.reuse, R18, R29 ;  /* 0x000000120f6b7223 */ /* 0x040fe2000000001d */
[-C--:B------:R-:W-:Y:S01]  /*1450*/  FFMA R124, R15, R19.reuse, R30 ;  /* 0x000000130f7c7223 */ /* 0x080fe2000000001e */
        /* <DEDUP_REMOVED lines=28> */
[----:B------:R-:W-:Y:S01]  /*1620*/  LDS.128 R24, [R90+UR10+0x2600] ;  /* 0x0026000a5a187984 */ /* 0x000fe20008000c00 */
[C---:B------:R-:W-:Y:S01]  /*1630*/  FFMA R110, R12.reuse, R17, R34 ;  /* 0x000000110c6e7223 */ /* 0x040fe20000000022 */
[C---:B------:R-:W-:Y:S01]  /*1640*/  FFMA R97, R12.reuse, R18, R55 ;  /* 0x000000120c617223 */ /* 0x040fe20000000037 */
[----:B------:R-:W-:Y:S01]  /*1650*/  FFMA R72, R12, R19, R72 ;  /* 0x000000130c487223 */ /* 0x000fe20000000048 */
[----:B------:R-:W0:Y:S01]  /*1660*/  LDS.128 R28, [R105+UR10] ;  /* 0x0000000a691c7984 */ /* 0x000e220008000c00 */
[C---:B------:R-:W-:Y:S01]  /*1670*/  FFMA R44, R13.reuse, R16, R44 ;  /* 0x000000100d2c7223 */ /* 0x040fe2000000002c */
[C---:B------:R-:W-:Y:S01]  /*1680*/  FFMA R12, R13.reuse, R17, R45 ;  /* 0x000000110d0c7223 */ /* 0x040fe2000000002d */
[C---:B------:R-:W-:Y:S01]  /*1690*/  FFMA R101, R13.reuse, R18, R59 ;  /* 0x000000120d657223 */ /* 0x040fe2000000003b */
[----:B------:R-:W1:Y:S01]  /*16a0*/  LDS.128 R68, [R90+UR10+0x2640] ;  /* 0x0026400a5a447984 */ /* 0x000e620008000c00 */
[----:B------:R-:W-:Y:S01]  /*16b0*/  FFMA R116, R13, R19, R46 ;  /* 0x000000130d747223 */ /* 0x000fe2000000002e */
[C---:B------:R-:W-:Y:S01]  /*16c0*/  FFMA R103, R14.reuse, R16, R47 ;  /* 0x000000100e677223 */ /* 0x040fe2000000002f */
[CC--:B------:R-:W-:Y:S01]  /*16d0*/  FFMA R114, R14.reuse, R17.reuse, R36 ;  /* 0x000000110e727223 */ /* 0x0c0fe20000000024 */
[----:B------:R-:W2:Y:S01]  /*16e0*/  LDS.128 R8, [R105+UR10+0x80] ;  /* 0x0000800a69087984 */ /* 0x000ea20008000c00 */
[-C--:B------:R-:W-:Y:S01]  /*16f0*/  FFMA R13, R14, R18.reuse, R37 ;  /* 0x000000120e0d7223 */ /* 0x080fe20000000025 */
[----:B------:R-:W-:Y:S01]  /*1700*/  FFMA R14, R15, R17, R38 ;  /* 0x000000110f0e7223 */ /* 0x000fe20000000026 */
[C---:B------:R-:W-:Y:S01]  /*1710*/  FFMA R15, R4.reuse, R18, R21 ;  /* 0x00000012040f7223 */ /* 0x040fe20000000015 */
[C---:B------:R-:W-:Y:S01]  /*1720*/  FFMA R115, R4.reuse, R19, R76 ;  /* 0x0000001304737223 */ /* 0x040fe2000000004c */
[-C--:B------:R-:W-:Y:S01]  /*1730*/  FFMA R122, R4, R17.reuse, R20 ;  /* 0x00000011047a7223 */ /* 0x080fe20000000014 */
[C---:B------:R-:W-:Y:S01]  /*1740*/  FFMA R113, R5.reuse, R16, R22 ;  /* 0x0000001005717223 */ /* 0x040fe20000000016 */
[CC--:B------:R-:W-:Y:S01]  /*1750*/  FFMA R76, R5.reuse, R17.reuse, R23 ;  /* 0x00000011054c7223 */ /* 0x0c0fe20000000017 */
[-C--:B------:R-:W-:Y:S01]  /*1760*/  FFMA R111, R5, R18.reuse, R39 ;  /* 0x00000012056f7223 */ /* 0x080fe20000000027 */
[C---:B------:R-:W-:Y:S01]  /*1770*/  FFMA R98, R6.reuse, R17, R98 ;  /* 0x0000001106627223 */ /* 0x040fe20000000062 */
[C---:B------:R-:W-:Y:S01]  /*1780*/  FFMA R95, R6.reuse, R18, R95 ;  /* 0x00000012065f7223 */ /* 0x040fe2000000005f */
[----:B------:R-:W-:Y:S01]  /*1790*/  FFMA R112, R6, R19, R112 ;  /* 0x0000001306707223 */ /* 0x000fe20000000070 */
[----:B------:R-:W-:Y:S01]  /*17a0*/  FFMA R120, R7, R16, R120 ;  /* 0x0000001007787223 */ /* 0x000fe20000000078 */
[C---:B0-----:R-:W-:Y:S01]  /*17b0*/  FFMA R56, R29.reuse, R24, R56 ;  /* 0x000000181d387223 */ /* 0x041fe20000000038 */
[C---:B------:R-:W-:Y:S01]  /*17c0*/  FFMA R57, R29.reuse, R25, R43 ;  /* 0x000000191d397223 */ /* 0x040fe2000000002b */
[C---:B------:R-:W-:Y:S01]  /*17d0*/  FFMA R58, R29.reuse, R26, R58 ;  /* 0x0000001a1d3a7223 */ /* 0x040fe2000000003a */
[C---:B------:R-:W-:Y:S01]  /*17e0*/  FFMA R59, R29.reuse, R27, R106 ;  /* 0x0000001b1d3b7223 */ /* 0x040fe2000000006a */
[C---:B-1----:R-:W-:Y:S01]  /*17f0*/  FFMA R44, R29.reuse, R68, R44 ;  /* 0x000000441d2c7223 */ /* 0x042fe2000000002c */
[C---:B------:R-:W-:Y:S01]  /*1800*/  FFMA R45, R29.reuse, R69, R12 ;  /* 0x000000451d2d7223 */ /* 0x040fe2000000000c */
[C---:B------:R-:W-:Y:S01]  /*1810*/  FFMA R46, R29.reuse, R70, R101 ;  /* 0x000000461d2e7223 */ /* 0x040fe20000000065 */
[----:B------:R-:W-:Y:S01]  /*1820*/  FFMA R47, R29, R71, R116 ;  /* 0x000000471d2f7223 */ /* 0x000fe20000000074 */
[----:B--2---:R-:W-:Y:S01]  /*1830*/  FFMA R32, R10, R24, R41 ;  /* 0x000000180a207223 */ /* 0x004fe20000000029 */
[-C--:B------:R-:W-:Y:S01]  /*1840*/  FFMA R38, R30, R70.reuse, R13 ;  /* 0x000000461e267223 */ /* 0x080fe2000000000d */
[C---:B------:R-:W-:Y:S01]  /*1850*/  FFMA R29, R31.reuse, R69, R14 ;  /* 0x000000451f1d7223 */ /* 0x040fe2000000000e */
        /* <DEDUP_REMOVED lines=24> */
[C---:B------:R-:W-:Y:S01]  /*19e0*/  FFMA R4, R28.reuse, R68, R99 ;  /* 0x000000441c047223 */ /* 0x040fe20000000063 */
[C---:B------:R-:W-:Y:S01]  /*19f0*/  FFMA R5, R28.reuse, R69, R110 ;  /* 0x000000451c057223 */ /* 0x040fe2000000006e */
[C---:B------:R-:W-:Y:S01]  /*1a00*/  FFMA R6, R28.reuse, R70, R97 ;  /* 0x000000461c067223 */ /* 0x040fe20000000061 */
[----:B------:R-:W-:Y:S01]  /*1a10*/  FFMA R7, R28, R71, R72 ;  /* 0x000000471c077223 */ /* 0x000fe20000000048 */
[CC--:B------:R-:W-:Y:S01]  /*1a20*/  FFMA R36, R30.reuse, R68.reuse, R103 ;  /* 0x000000441e247223 */ /* 0x0c0fe20000000067 */
[C---:B------:R-:W-:Y:S01]  /*1a30*/  FFMA R37, R30.reuse, R69, R114 ;  /* 0x000000451e257223 */ /* 0x040fe20000000072 */
[----:B------:R-:W-:Y:S01]  /*1a40*/  FFMA R39, R30, R71, R118 ;  /* 0x000000471e277223 */ /* 0x000fe20000000076 */
[CC--:B------:R-:W-:Y:S01]  /*1a50*/  FFMA R20, R8.reuse, R68.reuse, R109 ;  /* 0x0000004408147223 */ /* 0x0c0fe2000000006d */
        /* <DEDUP_REMOVED lines=20> */
[----:B------:R-:W-:Y:S01]  /*1ba0*/  FFMA R11, R11, R71, R82 ;  /* 0x000000470b0b7223 */ /* 0x000fe20000000052 */
[----:B------:R-:W-:Y:S06]  /*1bb0*/  BAR.SYNC.DEFER_BLOCKING 0x0 ;  /* 0x0000000000007b1d */ /* 0x000fec0000010000 */
[----:B------:R-:W-:Y:S05]  /*1bc0*/  BRA.U !UP0, `(.L_x_6) ;  /* 0xffffffe908507547 */ /* 0x000fea000b83ffff */
.L_x_3:
[----:B------:R-:W1:Y:S01]  /*1bd0*/  S2R R68, SR_TID.Y ;  /* 0x0000000000447919 */ /* 0x000e620000002200 */
[----:B------:R-:W1:Y:S01]  /*1be0*/  LDCU UR10, c[0x0][0x360] ;  /* 0x00006c00ff0a77ac */ /* 0x000e620008000800 */
[----:B------:R-:W2:Y:S01]  /*1bf0*/  LDC R0, c[0x0][0x3a4] ;  /* 0x0000e900ff007b82 */ /* 0x000ea20000000800 */
[----:B------:R-:W1:Y:S01]  /*1c00*/  S2R R3, SR_TID.X ;  /* 0x0000000000037919 */ /* 0x000e620000002100 */
[----:B------:R-:W3:Y:S01]  /*1c10*/  S2R R70, SR_CTAID.Y ;  /* 0x0000000000467919 */ /* 0x000ee20000002600 */
[----:B------:R-:W4:Y:S01]  /*1c20*/  S2R R73, SR_CTAID.X ;  /* 0x0000000000497919 */ /* 0x000f220000002500 */
[----:B-1----:R-:W-:-:S05]  /*1c30*/  IMAD R68, R68, UR10, R3 ;  /* 0x0000000a44447c24 */ /* 0x002fca000f8e0203 */
[--C-:B------:R-:W-:Y:S02]  /*1c40*/  SHF.R.U32.HI R2, RZ, 0x1, R68.reuse ;  /* 0x00000001ff027819 */ /* 0x100fe40000011644 */
[----:B------:R-:W-:Y:S02]  /*1c50*/  SHF.L.U32 R69, R68, 0x1, RZ ;  /* 0x0000000144457819 */ /* 0x000fe400000006ff */
[----:B------:R-:W-:Y:S02]  /*1c60*/  LOP3.LUT R71, R2, 0x8, RZ, 0xc0, !PT ;  /* 0x0000000802477812 */ /* 0x000fe400078ec0ff */
[----:B------:R-:W1:Y:S01]  /*1c70*/  LDC.64 R2, c[0x0][0x398] ;  /* 0x0000e600ff027b82 */ /* 0x000e620000000a00 */
[----:B------:R-:W-:Y:S02]  /*1c80*/  LOP3.LUT R69, R69, 0x1c, RZ, 0xc0, !PT ;  /* 0x0000001c45457812 */ /* 0x000fe400078ec0ff */
[----:B------:R-:W-:Y:S02]  /*1c90*/  LOP3.LUT R71, R71, 0x3fffe0, R68, 0xf8, !PT ;  /* 0x003fffe047477812 */ /* 0x000fe400078ef844 */
[----:B------:R-:W-:-:S02]  /*1ca0*/  SHF.L.U32 R68, R68, 0x2, RZ ;  /* 0x0000000244447819 */ /* 0x000fc400000006ff */
[----:B---3--:R-:W-:Y:S02]  /*1cb0*/  LEA R69, R70, R69, 0x6 ;  /* 0x0000004546457211 */ /* 0x008fe400078e30ff */
[----:B------:R-:W-:-:S04]  /*1cc0*/  LOP3.LUT R68, R71, 0x4, R68, 0xf8, !PT ;  /* 0x0000000447447812 */ /* 0x000fc800078ef844 */
[----:B----4-:R-:W-:-:S05]  /*1cd0*/  LEA R68, R73, R68, 0x7 ;  /* 0x0000004449447211 */ /* 0x010fca00078e38ff */
[----:B--2---:R-:W-:-:S05]  /*1ce0*/  IMAD R69, R69, R0, R68 ;  /* 0x0000000045457224 */ /* 0x004fca00078e0244 */
[----:B------:R-:W-:Y:S01]  /*1cf0*/  LEA R71, R0, R69, 0x5 ;  /* 0x0000004500477211 */ /* 0x000fe200078e28ff */
[----:B-1----:R-:W-:-:S04]  /*1d00*/  IMAD.WIDE R68, R69, 0x4, R2 ;  /* 0x0000000445447825 */ /* 0x002fc800078e0202 */
[----:B------:R-:W-:Y:S01]  /*1d10*/  IMAD.WIDE R2, R71, 0x4, R2 ;  /* 0x0000000447027825 */ /* 0x000fe200078e0202 */
[----:B0-----:R0:W-:Y:S03]  /*1d20*/  STG.E.128 desc[UR16][R68.64], R64 ;  /* 0x0000004044007986 */ /* 0x0011e6000c101d10 */
        /* <DEDUP_REMOVED lines=22> */
.L_x_7:
        /* <DEDUP_REMOVED lines=15> */
.L_x_22:


//--------------------- .text._Z6nmGEMMILi64ELi128ELi32ELi8ELi8ELi8EEvPfS0_PiS0_iiii --------------------------
	.section	.text._Z6nmGEMMILi64ELi128ELi32ELi8ELi8ELi8EEvPfS0_PiS0_iiii,"ax",@progbits
	.align	128
        .global         _Z6nmGEMMILi64ELi128ELi32ELi8ELi8ELi8EEvPfS0_PiS0_iiii
        .type           _Z6nmGEMMILi64ELi128ELi32ELi8ELi8ELi8EEvPfS0_PiS0_iiii,@function
        .size           _Z6nmGEMMILi64ELi128ELi32ELi8ELi8ELi8EEvPfS0_PiS0_iiii,(.L_x_23 - _Z6nmGEMMILi64ELi128ELi32ELi8ELi8ELi8EEvPfS0_PiS0_iiii)
        .other          _Z6nmGEMMILi64ELi128ELi32ELi8ELi8ELi8EEvPfS0_PiS0_iiii,@"STO_CUDA_ENTRY STV_DEFAULT"
_Z6nmGEMMILi64ELi128ELi32ELi8ELi8ELi8EEvPfS0_PiS0_iiii:
.text._Z6nmGEMMILi64ELi128ELi32ELi8ELi8ELi8EEvPfS0_PiS0_iiii:
        /* <DEDUP_REMOVED lines=39> */
[----:B------:R-:W2:Y:S01]  /*0270*/  LDC.64 R10, c[0x0][0x3a0] ;  /* 0x0000e800ff0a7b82 */ /* 0x000ea20000000a00 */
[----:B------:R-:W-:Y:S01]  /*0280*/  MOV R75, RZ ;  /* 0x000000ff004b7202 */ /* 0x000fe20000000f00 */
[----:B------:R-:W1:Y:S01]  /*0290*/  S2R R3, SR_TID.X ;  /* 0x0000000000037919 */ /* 0x000e620000002100 */
[----:B------:R-:W3:Y:S01]  /*02a0*/  LDCU UR22, c[0x0][0x3ac] ;  /* 0x00007580ff1677ac */ /* 0x000ee20008000800 */
[----:B------:R-:W4:Y:S04]  /*02b0*/  LDCU.64 UR20, c[0x0][0x3a0] ;  /* 0x00007400ff1477ac */ /* 0x000f280008000a00 */
[----:B------:R-:W5:Y:S01]  /*02c0*/  S2UR UR5, SR_CTAID.X ;  /* 0x00000000000579c3 */ /* 0x000f620000002500 */
[----:B------:R-:W0:Y:S01]  /*02d0*/  LDCU.64 UR18, c[0x0][0x390] ;  /* 0x00007200ff1277ac */ /* 0x000e220008000a00 */
[----:B------:R-:W0:Y:S06]  /*02e0*/  LDCU.128 UR12, c[0x0][0x380] ;  /* 0x00007000ff0c77ac */ /* 0x000e2c0008000c00 */
[----:B------:R-:W3:Y:S01]  /*02f0*/  S2UR UR7, SR_CgaCtaId ;  /* 0x00000000000779c3 */ /* 0x000ee20000008800 */
[----:B------:R-:W-:-:S07]  /*0300*/  UMOV UR6, URZ ;  /* 0x000000ff00067c82 */ /* 0x000fce0008000000 */
[----:B------:R-:W0:Y:S01]  /*0310*/  S2UR UR16, SR_CTAID.Y ;  /* 0x00000000001079c3 */ /* 0x000e220000002600 */
[----:B-----5:R-:W-:Y:S01]  /*0320*/  USHF.L.U32 UR5, UR5, 0x7, URZ ;  /* 0x0000000705057899 */ /* 0x020fe200080006ff */
[----:B-1----:R-:W-:Y:S01]  /*0330*/  IMAD R2, R2, UR4, R3 ;  /* 0x0000000402027c24 */ /* 0x002fe2000f8e0203 */
[----:B------:R-:W-:-:S04]  /*0340*/  UMOV UR4, 0x400 ;  /* 0x0000040000047882 */ /* 0x000fc80000000000 */
[C---:B------:R-:W-:Y:S01]  /*0350*/  SHF.L.U32 R0, R2.reuse, 0x2, RZ ;  /* 0x0000000202007819 */ /* 0x040fe200000006ff */
[----:B---3--:R-:W-:Y:S01]  /*0360*/  ULEA UR7, UR7, UR4, 0x18 ;  /* 0x0000000407077291 */ /* 0x008fe2000f8ec0ff */
[----:B------:R-:W-:Y:S02]  /*0370*/  SHF.L.U32 R6, R2, 0x4, RZ ;  /* 0x0000000402067819 */ /* 0x000fe400000006ff */
[----:B------:R-:W-:Y:S01]  /*0380*/  SHF.R.U32.HI R5, RZ, 0x4, R2 ;  /* 0x00000004ff057819 */ /* 0x000fe20000011602 */
[----:B------:R-:W-:Y:S01]  /*0390*/  UMOV UR4, URZ ;  /* 0x000000ff00047c82 */ /* 0x000fe20008000000 */
[----:B------:R-:W-:Y:S02]  /*03a0*/  LOP3.LUT R4, R0, 0x3c, RZ, 0xc0, !PT ;  /* 0x0000003c00047812 */ /* 0x000fe400078ec0ff */
[C---:B------:R-:W-:Y:S02]  /*03b0*/  LOP3.LUT R8, R6.reuse, 0xf0, RZ, 0xc0, !PT ;  /* 0x000000f006087812 */ /* 0x040fe400078ec0ff */
[----:B------:R-:W-:Y:S01]  /*03c0*/  LOP3.LUT R7, R6, 0x1f0, RZ, 0xc0, !PT ;  /* 0x000001f006077812 */ /* 0x000fe200078ec0ff */
[C---:B--2---:R-:W-:Y:S01]  /*03d0*/  IMAD R4, R5.reuse, R10, R4 ;  /* 0x0000000a05047224 */ /* 0x044fe200078e0204 */
[----:B------:R-:W-:-:S02]  /*03e0*/  LEA R3, R5, R8, 0x8 ;  /* 0x0000000805037211 */ /* 0x000fc400078e40ff */
[----:B------:R-:W-:Y:S02]  /*03f0*/  SHF.R.U32.HI R8, RZ, 0x5, R2 ;  /* 0x00000005ff087819 */ /* 0x000fe40000011602 */
[----:B------:R-:W-:Y:S02]  /*0400*/  LOP3.LUT R5, R0, 0x7c, RZ, 0xc0, !PT ;  /* 0x0000007c00057812 */ /* 0x000fe400078ec0ff */
[----:B------:R-:W-:Y:S02]  /*0410*/  SHF.R.S32.HI R0, RZ, 0x1f, R11 ;  /* 0x0000001fff007819 */ /* 0x000fe4000001140b */
[C---:B------:R-:W-:Y:S01]  /*0420*/  LEA R6, R8.reuse, R7, 0x9 ;  /* 0x0000000708067211 */ /* 0x040fe200078e48ff */
[-C--:B------:R-:W-:Y:S01]  /*0430*/  IMAD R5, R8, R11.reuse, R5 ;  /* 0x0000000b08057224 */ /* 0x080fe200078e0205 */
[----:B------:R-:W-:Y:S01]  /*0440*/  LEA.HI R100, R0, R11, RZ, 0x5 ;  /* 0x0000000b00647211 */ /* 0x000fe200078f28ff */
[----:B------:R-:W-:Y:S01]  /*0450*/  HFMA2 R0, -RZ, RZ, 0, 0 ;  /* 0x00000000ff007431 */ /* 0x000fe200000001ff */
[----:B------:R-:W-:-:S02]  /*0460*/  LEA R7, R10, R4, 0x4 ;  /* 0x000000040a077211 */ /* 0x000fc400078e20ff */
[----:B------:R-:W-:Y:S02]  /*0470*/  LEA R8, R11, R5, 0x2 ;  /* 0x000000050b087211 */ /* 0x000fe400078e10ff */
[----:B------:R-:W-:Y:S01]  /*0480*/  MOV R11, UR5 ;  /* 0x00000005000b7c02 */ /* 0x000fe20008000f00 */
[----:B------:R-:W-:Y:S01]  /*0490*/  UMOV UR5, URZ ;  /* 0x000000ff00057c82 */ /* 0x000fe20008000000 */
[C---:B------:R-:W-:Y:S02]  /*04a0*/  LEA R9, R10.reuse, R4, 0x3 ;  /* 0x000000040a097211 */ /* 0x040fe400078e18ff */
[----:B------:R-:W-:Y:S02]  /*04b0*/  LEA R10, R10, R7, 0x3 ;  /* 0x000000070a0a7211 */ /* 0x000fe400078e18ff */
[----:B------:R-:W-:Y:S02]  /*04c0*/  SHF.R.S32.HI R101, RZ, 0x1f, R11 ;  /* 0x0000001fff657819 */ /* 0x000fe4000001140b */
[----:B0---4-:R-:W-:-:S07]  /*04d0*/  SHF.R.S32.HI R100, RZ, 0x5, R100 ;  /* 0x00000005ff647819 */ /* 0x011fce0000011464 */
.L_x_11:
[----:B------:R-:W-:Y:S01]  /*04e0*/  ULEA UR9, UP0, UR16, UR5, 0x6 ;  /* 0x0000000510097291 */ /* 0x000fe2000f8030ff */
[----:B------:R-:W-:Y:S01]  /*04f0*/  IADD3 R83, P0, PT, R11, UR4, RZ ;  /* 0x000000040b537c10 */ /* 0x000fe2000ff1e0ff */
[----:B------:R-:W-:Y:S02]  /*0500*/  USHF.R.S32.HI UR8, URZ, 0x1f, UR4 ;  /* 0x0000001fff087899 */ /* 0x000fe40008011404 */
[----:B------:R-:W-:Y:S02]  /*0510*/  ULEA.HI.X.SX32 UR17, UR5, URZ, 0x1, UP0 ;  /* 0x000000ff05117291 */ /* 0x000fe400080f0eff */
[C---:B------:R-:W-:Y:S02]  /*0520*/  IADD3 R77, P1, PT, R4.reuse, UR9, RZ ;  /* 0x00000009044d7c10 */ /* 0x040fe4000ff3e0ff */
[----:B------:R-:W-:Y:S02]  /*0530*/  IADD3 R78, P2, PT, R9, UR9, RZ ;  /* 0x00000009094e7c10 */ /* 0x000fe4000ff5e0ff */
[----:B------:R-:W-:-:S02]  /*0540*/  LEA.HI.X.SX32 R82, R4, UR17, 0x1, P1 ;  /* 0x0000001104527c11 */ /* 0x000fc400088f0eff */
[----:B------:R-:W-:Y:S02]  /*0550*/  LEA.HI.X.SX32 R79, R9, UR17, 0x1, P2 ;  /* 0x00000011094f7c11 */ /* 0x000fe400090f0eff */
[C---:B------:R-:W-:Y:S02]  /*0560*/  LEA R76, P1, R77.reuse, UR12, 0x2 ;  /* 0x0000000c4d4c7c11 */ /* 0x040fe4000f8210ff */
[C---:B------:R-:W-:Y:S02]  /*0570*/  LEA R80, P2, R78.reuse, UR12, 0x2 ;  /* 0x0000000c4e507c11 */ /* 0x040fe4000f8410ff */
[----:B------:R-:W-:Y:S02]  /*0580*/  LEA.HI.X R77, R77, UR13, R82, 0x2, P1 ;  /* 0x0000000d4d4d7c11 */ /* 0x000fe400088f1452 */
[----:B------:R-:W-:Y:S02]  /*0590*/  IADD3.X R84, PT, PT, R101, UR8, RZ, P0, !PT ;  /* 0x0000000865547c10 */ /* 0x000fe400087fe4ff */
[----:B------:R-:W-:-:S02]  /*05a0*/  LEA.HI.X R81, R78, UR13, R79, 0x2, P2 ;  /* 0x0000000d4e517c11 */ /* 0x000fc400090f144f */
[-C--:B------:R-:W-:Y:S02]  /*05b0*/  IADD3 R82, P2, PT, R5, R83.reuse, RZ ;  /* 0x0000005305527210 */ /* 0x080fe40007f5e0ff */
[----:B------:R-:W-:Y:S02]  /*05c0*/  IADD3 R78, P3, PT, R8, R83, RZ ;  /* 0x00000053084e7210 */ /* 0x000fe40007f7e0ff */
[----:B------:R-:W-:Y:S02]  /*05d0*/  IADD3 R85, P1, PT, R7, UR9, RZ ;  /* 0x0000000907557c10 */ /* 0x000fe4000ff3e0ff */
[----:B------:R-:W-:Y:S02]  /*05e0*/  IADD3 R86, P0, PT, R10, UR9, RZ ;  /* 0x000000090a567c10 */ /* 0x000fe4000ff1e0ff */
[-C--:B------:R-:W-:Y:S02]  /*05f0*/  LEA.HI.X.SX32 R83, R5, R84.reuse, 0x1, P2 ;  /* 0x0000005405537211 */ /* 0x080fe400010f0eff */
[----:B------:R-:W-:-:S02]  /*0600*/  LEA.HI.X.SX32 R79, R8, R84, 0x1, P3 ;  /* 0x00000054084f7211 */ /* 0x000fc400018f0eff */
[----:B------:R-:W-:Y:S02]  /*0610*/  LEA.HI.X.SX32 R90, R7, UR17, 0x1, P1 ;  /* 0x00000011075a7c11 */ /* 0x000fe400088f0eff */
[----:B------:R-:W-:Y:S02]  /*0620*/  LEA.HI.X.SX32 R87, R10, UR17, 0x1, P0 ;  /* 0x000000110a577c11 */ /* 0x000fe400080f0eff */
[----:B------:R-:W-:Y:S02]  /*0630*/  LEA R84, P1, R85, UR12, 0x2 ;  /* 0x0000000c55547c11 */ /* 0x000fe4000f8210ff */
[----:B------:R-:W-:Y:S02]  /*0640*/  LEA R88, P0, R86, UR12, 0x2 ;  /* 0x0000000c56587c11 */ /* 0x000fe4000f8010ff */
[----:B------:R-:W-:Y:S02]  /*0650*/  LEA R92, P2, R82, UR14, 0x2 ;  /* 0x0000000e525c7c11 */ /* 0x000fe4000f8410ff */
[----:B------:R-:W-:-:S02]  /*0660*/  LEA R96, P3, R78, UR14, 0x2 ;  /* 0x0000000e4e607c11 */ /* 0x000fc4000f8610ff */
[----:B------:R-:W-:Y:S02]  /*0670*/  LEA.HI.X R85, R85, UR13, R90, 0x2, P1 ;  /* 0x0000000d55557c11 */ /* 0x000fe400088f145a */
[----:B------:R-:W-:Y:S02]  /*0680*/  LEA.HI.X R89, R86, UR13, R87, 0x2, P0 ;  /* 0x0000000d56597c11 */ /* 0x000fe400080f1457 */
[----:B------:R-:W-:Y:S02]  /*0690*/  LEA.HI.X R93, R82, UR15, R83, 0x2, P2 ;  /* 0x0000000f525d7c11 */ /* 0x000fe400090f1453 */
[----:B------:R-:W-:Y:S01]  /*06a0*/  LEA.HI.X R97, R78, UR15, R79, 0x2, P3 ;  /* 0x0000000f4e617c11 */ /* 0x000fe200098f144f */
[----:B------:R-:W2:Y:S04]  /*06b0*/  LDG.E.128 R80, desc[UR10][R80.64] ;  /* 0x0000000a50507981 */ /* 0x000ea8000c1e1d00 */
[----:B------:R-:W3:Y:S04]  /*06c0*/  LDG.E.128 R76, desc[UR10][R76.64] ;  /* 0x0000000a4c4c7981 */ /* 0x000ee8000c1e1d00 */
[----:B------:R-:W4:Y:S04]  /*06d0*/  LDG.E.128 R84, desc[UR10][R84.64] ;  /* 0x0000000a54547981 */ /* 0x000f28000c1e1d00 */
[----:B------:R-:W5:Y:S04]  /*06e0*/  LDG.E.128 R88, desc[UR10][R88.64] ;  /* 0x0000000a58587981 */ /* 0x000f68000c1e1d00 */
[----:B------:R-:W5:Y:S04]  /*06f0*/  LDG.E.128 R92, desc[UR10][R92.64] ;  /* 0x0000000a5c5c7981 */ /* 0x000f68000c1e1d00 */
[----:B------:R-:W5:Y:S01]  /*0700*/  LDG.E.128 R96, desc[UR10][R96.64] ;  /* 0x0000000a60607981 */ /* 0x000f62000c1e1d00 */
[----:B------:R-:W0:Y:S01]  /*0710*/  S2R R102, SR_TID.Y ;  /* 0x0000000000667919 */ /* 0x000e220000002200 */
[----:B------:R-:W1:Y:S01]  /*0720*/  S2R R103, SR_TID.X ;  /* 0x0000000000677919 */ /* 0x000e620000002100 */
[----:B------:R-:W-:Y:S01]  /*0730*/  ISETP.GT.U32.AND P0, PT, R2, 0x1f, PT ;  /* 0x0000001f0200780c */ /* 0x000fe20003f04070 */
[----:B------:R-:W-:Y:S01]  /*0740*/  BSSY.RECONVERGENT B0, `(.L_x_9) ;  /* 0x000001d000007945 */ /* 0x000fe20003800200 */
[----:B--2---:R2:W-:Y:S04]  /*0750*/  STS.128 [R3+UR7+0x800], R80 ;  /* 0x0008005003007988 */ /* 0x0045e80008000c07 */
[----:B---3--:R2:W-:Y:S04]  /*0760*/  STS.128 [R3+UR7], R76 ;  /* 0x0000004c03007988 */ /* 0x0085e80008000c07 */
[----:B----4-:R2:W-:Y:S04]  /*0770*/  STS.128 [R3+UR7+0x1000], R84 ;  /* 0x0010005403007988 */ /* 0x0105e80008000c07 */
[----:B-----5:R2:W-:Y:S04]  /*0780*/  STS.128 [R3+UR7+0x1800], R88 ;  /* 0x0018005803007988 */ /* 0x0205e80008000c07 */
[----:B------:R2:W-:Y:S04]  /*0790*/  STS.128 [R6+UR7+0x2000], R92 ;  /* 0x0020005c06007988 */ /* 0x0005e80008000c07 */
[----:B------:R2:W-:Y:S01]  /*07a0*/  STS.128 [R6+UR7+0x2800], R96 ;  /* 0x0028006006007988 */ /* 0x0005e20008000c07 */
[----:B01----:R-:W-:Y:S05]  /*07b0*/  @P0 BRA `(.L_x_10) ;  /* 0x0000000000540947 */ /* 0x003fea0003800000 */
[----:B------:R-:W0:Y:S01]  /*07c0*/  S2UR UR8, SR_CTAID.X ;  /* 0x00000000000879c3 */ /* 0x000e220000002500 */
[----:B--2---:R-:W-:Y:S02]  /*07d0*/  SHF.R.U32.HI R77, RZ, 0x2, R2 ;  /* 0x00000002ff4d7819 */ /* 0x004fe40000011602 */
[----:B------:R-:W-:Y:S02]  /*07e0*/  LOP3.LUT R76, R2, 0x3, RZ, 0xc0, !PT ;  /* 0x00000003024c7812 */ /* 0x000fe400078ec0ff */
[----:B------:R-:W-:-:S03]  /*07f0*/  SHF.R.S32.HI R78, RZ, 0x1f, R0 ;  /* 0x0000001fff4e7819 */ /* 0x000fc60000011400 */
[----:B------:R-:W-:-:S05]  /*0800*/  IMAD R76, R100, R77, R76 ;  /* 0x0000004d644c7224 */ /* 0x000fca00078e024c */
[----:B------:R-:W-:Y:S01]  /*0810*/  SHF.R.S32.HI R79, RZ, 0x1f, R76 ;  /* 0x0000001fff4f7819 */ /* 0x000fe2000001144c */
[----:B0-----:R-:W-:-:S06]  /*0820*/  USHF.L.U32 UR8, UR8, 0x7, URZ ;  /* 0x0000000708087899 */ /* 0x001fcc00080006ff */
[----:B------:R-:W-:-:S04]  /*0830*/  MOV R11, UR8 ;  /* 0x00000008000b7c02 */ /* 0x000fc80008000f00 */
[----:B------:R-:W-:-:S04]  /*0840*/  SHF.R.S32.HI R77, RZ, 0x5, R11 ;  /* 0x00000005ff4d7819 */ /* 0x000fc8000001140b */
[----:B------:R-:W-:Y:S02]  /*0850*/  IADD3 R80, P0, P1, R0, R77, R76 ;  /* 0x0000004d00507210 */ /* 0x000fe4000791e04c */
[----:B------:R-:W-:-:S04]  /*0860*/  SHF.R.S32.HI R77, RZ, 0x1f, R77 ;  /* 0x0000001fff4d7819 */ /* 0x000fc8000001144d */
[----:B------:R-:W-:Y:S02]  /*0870*/  IADD3.X R77, PT, PT, R78, R77, R79, P0, P1 ;  /* 0x0000004d4e4d7210 */ /* 0x000fe400007e244f */
        /* <DEDUP_REMOVED lines=9> */
.L_x_10:
[----:B------:R-:W-:Y:S05]  /*0910*/  BSYNC.RECONVERGENT B0 ;  /* 0x0000000000007941 */ /* 0x000fea0003800200 */
.L_x_9:
[----:B------:R-:W1:Y:S01]  /*0920*/  S2UR UR9, SR_CgaCtaId ;  /* 0x00000000000979c3 */ /* 0x000e620000008800 */
[----:B------:R-:W0:Y:S07]  /*0930*/  LDCU UR8, c[0x0][0x360] ;  /* 0x00006c00ff0877ac */ /* 0x000e2e0008000800 */
[----:B------:R-:W-:Y:S01]  /*0940*/  BAR.SYNC.DEFER_BLOCKING 0x0 ;  /* 0x0000000000007b1d */ /* 0x000fe20000010000 */
[----:B------:R-:W-:Y:S01]  /*0950*/  LEA R0, R100, R0, 0x3 ;  /* 0x0000000064007211 */ /* 0x000fe200078e18ff */
[----:B------:R-:W-:-:S02]  /*0960*/  UIADD3 UR6, UPT, UPT, UR6, 0x8, URZ ;  /* 0x0000000806067890 */ /* 0x000fc4000fffe0ff */
[----:B------:R-:W-:Y:S02]  /*0970*/  ULEA UR5, UR20, UR5, 0x5 ;  /* 0x0000000514057291 */ /* 0x000fe4000f8e28ff */
[----:B------:R-:W-:Y:S02]  /*0980*/  UISETP.GE.AND UP0, UPT, UR6, UR22, UPT ;  /* 0x000000160600728c */ /* 0x000fe4000bf06270 */
[----:B------:R-:W-:Y:S01]  /*0990*/  ULEA UR4, UR21, UR4, 0x3 ;  /* 0x0000000415047291 */ /* 0x000fe2000f8e18ff */
[----:B0-2---:R-:W-:Y:S01]  /*09a0*/  IMAD R76, R102, UR8, R103 ;  /* 0x00000008664c7c24 */ /* 0x005fe2000f8e0267 */
[----:B------:R-:W-:Y:S02]  /*09b0*/  UMOV UR8, 0x400 ;  /* 0x0000040000087882 */ /* 0x000fe40000000000 */
[----:B-1----:R-:W-:Y:S02]  /*09c0*/  ULEA UR8, UR9, UR8, 0x18 ;  /* 0x0000000809087291 */ /* 0x002fe4000f8ec0ff */
[----:B------:R-:W-:-:S02]  /*09d0*/  LOP3.LUT R94, R76, 0x3fffe0, RZ, 0xc0, !PT ;  /* 0x003fffe04c5e7812 */ /* 0x000fc400078ec0ff */
[--C-:B------:R-:W-:Y:S02]  /*09e0*/  SHF.R.U32.HI R77, RZ, 0x1, R76.reuse ;  /* 0x00000001ff4d7819 */ /* 0x100fe4000001164c */
        /* <DEDUP_REMOVED lines=9> */
[----:B------:R-:W-:-:S05]  /*0a80*/  LEA R93, R77, R78, 0x2 ;  /* 0x0000004e4d5d7211 */ /* 0x000fca00078e10ff */
[----:B------:R-:W-:Y:S01]  /*0a90*/  LDS.128 R88, [R93+UR8+0x2040] ;  /* 0x002040085d587984 */ /* 0x000fe20008000c00 */
[----:B0-----:R-:W-:-:S03]  /*0aa0*/  LEA R98, R79, R92, 0x8 ;  /* 0x0000005c4f627211 */ /* 0x001fc600078e40ff */
[----:B------:R-:W-:Y:S01]  /*0ab0*/  LDS.128 R76, [R93+UR8+0x2000] ;  /* 0x002000085d4c7984 */ /* 0x000fe20008000c00 */
[----:B-1----:R-:W-:-:S03]  /*0ac0*/  LEA R111, R105, R92, 0x8 ;  /* 0x0000005c696f7211 */ /* 0x002fc600078e40ff */
[----:B------:R-:W0:Y:S04]  /*0ad0*/  LDS.128 R80, [R98+UR8] ;  /* 0x0000000862507984 */ /* 0x000e280008000c00 */
[----:B------:R-:W1:Y:S01]  /*0ae0*/  LDS.128 R84, [R98+UR8+0x80] ;  /* 0x0000800862547984 */ /* 0x000e620008000c00 */
        /* <DEDUP_REMOVED lines=26> */
[-C--:B------:R-:W-:Y:S01]  /*0c90*/  FFMA R78, R82, R79.reuse, R31 ;  /* 0x0000004f524e7223 */ /* 0x080fe2000000001f */
[----:B------:R-:W-:Y:S01]  /*0ca0*/  LDS.128 R12, [R93+UR8+0x2200] ;  /* 0x002200085d0c7984 */ /* 0x000fe20008000c00 */
[-C--:B------:R-:W-:Y:S01]  /*0cb0*/  FFMA R108, R81, R88.reuse, R24 ;  /* 0x00000058516c7223 */ /* 0x080fe20000000018 */
[-C--:B------:R-:W-:Y:S01]  /*0cc0*/  FFMA R39, R83, R79.reuse, R39 ;  /* 0x0000004f53277223 */ /* 0x080fe20000000027 */
[-C--:B------:R-:W-:Y:S01]  /*0cd0*/  FFMA R47, R84, R79.reuse, R47 ;  /* 0x0000004f542f7223 */ /* 0x080fe2000000002f */
[----:B------:R-:W0:Y:S01]  /*0ce0*/  LDS.128 R20, [R111+UR8] ;  /* 0x000000086f147984 */ /* 0x000e220008000c00 */
[-C--:B------:R-:W-:Y:S01]  /*0cf0*/  FFMA R55, R85, R79.reuse, R55 ;  /* 0x0000004f55377223 */ /* 0x080fe20000000037 */
[-C--:B------:R-:W-:Y:S01]  /*0d00*/  FFMA R63, R86, R79.reuse, R63 ;  /* 0x0000004f563f7223 */ /* 0x080fe2000000003f */
[----:B------:R-:W-:Y:S01]  /*0d10*/  FFMA R71, R87, R79, R71 ;  /* 0x0000004f57477223 */ /* 0x000fe20000000047 */
[----:B------:R1:W2:Y:S01]  /*0d20*/  LDS.128 R28, [R111+UR8+0x80] ;  /* 0x000080086f1c7984 */ /* 0x0002a20008000c00 */
[C---:B------:R-:W-:Y:S01]  /*0d30*/  FFMA R79, R80.reuse, R88, R16 ;  /* 0x00000058504f7223 */ /* 0x040fe20000000010 */
[C---:B------:R-:W-:Y:S01]  /*0d40*/  FFMA R105, R80.reuse, R89, R17 ;  /* 0x0000005950697223 */ /* 0x040fe20000000011 */
[CC--:B------:R-:W-:Y:S01]  /*0d50*/  FFMA R106, R80.reuse, R90.reuse, R18 ;  /* 0x0000005a506a7223 */ /* 0x0c0fe20000000012 */
[----:B------:R-:W3:Y:S01]  /*0d60*/  LDS R24, [R94+0x3020] ;  /* 0x003020005e187984 */ /* 0x000ee20000000800 */
[----:B------:R-:W-:Y:S01]  /*0d70*/  FFMA R80, R80, R91, R19 ;  /* 0x0000005b50507223 */ /* 0x000fe20000000013 */
[CC--:B------:R-:W-:Y:S01]  /*0d80*/  FFMA R109, R81.reuse, R89.reuse, R25 ;  /* 0x00000059516d7223 */ /* 0x0c0fe20000000019 */
[----:B------:R-:W-:Y:S01]  /*0d90*/  FFMA R110, R81, R90, R26 ;  /* 0x0000005a516e7223 */ /* 0x000fe2000000001a */
[----:B------:R-:W4:Y:S01]  /*0da0*/  LDS.128 R16, [R93+UR8+0x2240] ;  /* 0x002240085d107984 */ /* 0x000f220008000c00 */
[C---:B-1----:R-:W-:Y:S01]  /*0db0*/  FFMA R111, R82.reuse, R88, R32 ;  /* 0x00000058526f7223 */ /* 0x042fe20000000020 */
[CC--:B------:R-:W-:Y:S01]  /*0dc0*/  FFMA R112, R82.reuse, R89.reuse, R33 ;  /* 0x0000005952707223 */ /* 0x0c0fe20000000021 */
[C---:B------:R-:W-:Y:S01]  /*0dd0*/  FFMA R113, R82.reuse, R90, R34 ;  /* 0x0000005a52717223 */ /* 0x040fe20000000022 */
[C---:B------:R-:W-:Y:S01]  /*0de0*/  FFMA R114, R83.reuse, R88, R40 ;  /* 0x0000005853727223 */ /* 0x040fe20000000028 */
[C---:B------:R-:W-:Y:S01]  /*0df0*/  FFMA R115, R83.reuse, R89, R41 ;  /* 0x0000005953737223 */ /* 0x040fe20000000029 */
[----:B------:R-:W-:Y:S01]  /*0e00*/  FFMA R116, R83, R90, R42 ;  /* 0x0000005a53747223 */ /* 0x000fe2000000002a */
[-C--:B------:R-:W-:Y:S01]  /*0e10*/  FFMA R81, R81, R91.reuse, R27 ;  /* 0x0000005b51517223 */ /* 0x080fe2000000001b */
[-C--:B------:R-:W-:Y:S01]  /*0e20*/  FFMA R82, R82, R91.reuse, R35 ;  /* 0x0000005b52527223 */ /* 0x080fe20000000023 */
        /* <DEDUP_REMOVED lines=26> */
[C---:B------:R-:W-:Y:S01]  /*0fd0*/  FFMA R76, R20.reuse, R13, R76 ;  /* 0x0000000d144c7223 */ /* 0x040fe2000000004c */
[C---:B------:R-:W-:Y:S01]  /*0fe0*/  FFMA R77, R20.reuse, R14, R77 ;  /* 0x0000000e144d7223 */ /* 0x040fe2000000004d */
[----:B------:R-:W-:Y:S01]  /*0ff0*/  LDS.128 R24, [R93+UR8+0x2400] ;  /* 0x002400085d187984 */ /* 0x000fe20008000c00 */
[C---:B------:R-:W-:Y:S01]  /*1000*/  FFMA R62, R20.reuse, R15, R62 ;  /* 0x0000000f143e7223 */ /* 0x040fe2000000003e */
[C---:B----4-:R-:W-:Y:S01]  /*1010*/  FFMA R79, R20.reuse, R16, R79 ;  /* 0x00000010144f7223 */ /* 0x050fe2000000004f */
[C---:B------:R-:W-:Y:S01]  /*1020*/  FFMA R105, R20.reuse, R17, R105 ;  /* 0x0000001114697223 */ /* 0x040fe20000000069 */
[----:B------:R-:W0:Y:S01]  /*1030*/  LDS.128 R32, [R12+UR8] ;  /* 0x000000080c207984 */ /* 0x000e220008000c00 */
[C---:B------:R-:W-:Y:S01]  /*1040*/  FFMA R106, R20.reuse, R18, R106 ;  /* 0x00000012146a7223 */ /* 0x040fe2000000006a */
[----:B------:R-:W-:Y:S01]  /*1050*/  FFMA R80, R20, R19, R80 ;  /* 0x0000001314507223 */ /* 0x000fe20000000050 */
[-C--:B------:R-:W-:Y:S01]  /*1060*/  FFMA R98, R21, R13.reuse, R98 ;  /* 0x0000000d15627223 */ /* 0x080fe20000000062 */
[----:B------:R-:W1:Y:S01]  /*1070*/  LDS.128 R40, [R12+UR8+0x80] ;  /* 0x000080080c287984 */ /* 0x000e620008000c00 */
[-C--:B------:R-:W-:Y:S01]  /*1080*/  FFMA R99, R22, R13.reuse, R99 ;  /* 0x0000000d16637223 */ /* 0x080fe20000000063 */
[-C--:B------:R-:W-:Y:S01]  /*1090*/  FFMA R37, R23, R13.reuse, R37 ;  /* 0x0000000d17257223 */ /* 0x080fe20000000025 */
[-C--:B------:R-:W-:Y:S01]  /*10a0*/  FFMA R45, R28, R13.reuse, R45 ;  /* 0x0000000d1c2d7223 */ /* 0x080fe2000000002d */
[----:B------:R-:W2:Y:S01]  /*10b0*/  LDS R20, [R94+0x3030] ;  /* 0x003030005e147984 */ /* 0x000ea20000000800 */
        /* <DEDUP_REMOVED lines=18> */
[----:B------:R-:W3:Y:S01]  /*11e0*/  LDS.128 R12, [R93+UR8+0x2440] ;  /* 0x002440085d0c7984 */ /* 0x000ee20008000c00 */
        /* <DEDUP_REMOVED lines=38> */
[----:B------:R-:W-:Y:S01]  /*1450*/  LDS.128 R16, [R93+UR8+0x2600] ;  /* 0x002600085d107984 */ /* 0x000fe20008000c00 */
[C---:B------:R-:W-:Y:S01]  /*1460*/  FFMA R62, R32.reuse, R27, R62 ;  /* 0x0000001b203e7223 */ /* 0x040fe2000000003e */
[C---:B---3--:R-:W-:Y:S01]  /*1470*/  FFMA R79, R32.reuse, R12, R79 ;  /* 0x0000000c204f7223 */ /* 0x048fe2000000004f */
        /* <DEDUP_REMOVED lines=153> */
[----:B------:R-:W3:Y:S01]  /*1e10*/  LDS R94, [R94+0x3070] ;  /* 0x003070005e5e7984 */ /* 0x000ee20000000800 */
        /* <DEDUP_REMOVED lines=49> */
[----:B------:R-:W0:Y:S01]  /*2130*/  LDS.128 R12, [R93+UR8+0x2a40] ;  /* 0x002a40085d0c7984 */ /* 0x000e220008000c00 */
[C---:B------:R-:W-:Y:S01]  /*2140*/  FFMA R74, R43.reuse, R18, R74 ;  /* 0x000000122b4a7223 */ /* 0x040fe2000000004a */
[----:B------:R-:W-:Y:S01]  /*2150*/  FFMA R75, R43, R19, R75 ;  /* 0x000000132b4b7223 */ /* 0x000fe2000000004b */
[-C--:B------:R-:W-:Y:S01]  /*2160*/  FFMA R76, R24, R21.reuse, R76 ;  /* 0x00000015184c7223 */ /* 0x080fe2000000004c */
[----:B------:R-:W-:Y:S01]  /*2170*/  LDS.128 R32, [R93+UR8+0x2c00] ;  /* 0x002c00085d207984 */ /* 0x000fe20008000c00 */
[-C--:B------:R-:W-:Y:S01]  /*2180*/  FFMA R98, R25, R21.reuse, R98 ;  /* 0x0000001519627223 */ /* 0x080fe20000000062 */
[-C--:B------:R-:W-:Y:S01]  /*2190*/  FFMA R99, R26, R21.reuse, R99 ;  /* 0x000000151a637223 */ /* 0x080fe20000000063 */
[-C--:B------:R-:W-:Y:S01]  /*21a0*/  FFMA R37, R27, R21.reuse, R37 ;  /* 0x000000151b257223 */ /* 0x080fe20000000025 */
[----:B------:R-:W1:Y:S01]  /*21b0*/  LDS.128 R48, [R20+UR8] ;  /* 0x0000000814307984 */ /* 0x000e620008000c00 */
[-C--:B------:R-:W-:Y:S01]  /*21c0*/  FFMA R45, R28, R21.reuse, R45 ;  /* 0x000000151c2d7223 */ /* 0x080fe2000000002d */
[-C--:B------:R-:W-:Y:S01]  /*21d0*/  FFMA R53, R29, R21.reuse, R53 ;  /* 0x000000151d357223 */ /* 0x080fe20000000035 */
[-C--:B------:R-:W-:Y:S01]  /*21e0*/  FFMA R61, R30, R21.reuse, R61 ;  /* 0x000000151e3d7223 */ /* 0x080fe2000000003d */
[----:B------:R-:W2:Y:S01]  /*21f0*/  LDS.128 R16, [R20+UR8+0x80] ;  /* 0x0000800814107984 */ /* 0x000ea20008000c00 */
[----:B------:R-:W-:Y:S01]  /*2200*/  FFMA R69, R31, R21, R69 ;  /* 0x000000151f457223 */ /* 0x000fe20000000045 */
        /* <DEDUP_REMOVED lines=16> */
[----:B------:R-:W-:-:S02]  /*2310*/  FFMA R87, R31, R23, R71 ;  /* 0x000000171f577223 */ /* 0x000fc40000000047 */
[----:B------:R-:W3:Y:S01]  /*2320*/  LDS.128 R20, [R93+UR8+0x2c40] ;  /* 0x002c40085d147984 */ /* 0x000ee20008000c00 */
[C---:B0-----:R-:W-:Y:S01]  /*2330*/  FFMA R79, R24.reuse, R12, R79 ;  /* 0x0000000c184f7223 */ /* 0x041fe2000000004f */
[C---:B------:R-:W-:Y:S01]  /*2340*/  FFMA R105, R24.reuse, R13, R105 ;  /* 0x0000000d18697223 */ /* 0x040fe20000000069 */
[C---:B------:R-:W-:Y:S01]  /*2350*/  FFMA R106, R24.reuse, R14, R106 ;  /* 0x0000000e186a7223 */ /* 0x040fe2000000006a */
        /* <DEDUP_REMOVED lines=25> */
[-C--:B-1----:R-:W-:Y:S01]  /*24f0*/  FFMA R24, R48, R32.reuse, R95 ;  /* 0x0000002030187223 */ /* 0x082fe2000000005f */
[-C--:B------:R-:W-:Y:S01]  /*2500*/  FFMA R96, R49, R32.reuse, R96 ;  /* 0x0000002031607223 */ /* 0x080fe20000000060 */
[-C--:B------:R-:W-:Y:S01]  /*2510*/  FFMA R97, R50, R32.reuse, R97 ;  /* 0x0000002032617223 */ /* 0x080fe20000000061 */
[-C--:B------:R-:W-:Y:S01]  /*2520*/  FFMA R36, R51, R32.reuse, R36 ;  /* 0x0000002033247223 */ /* 0x080fe20000000024 */
[-C--:B--2---:R-:W-:Y:S01]  /*2530*/  FFMA R44, R16, R32.reuse, R44 ;  /* 0x00000020102c7223 */ /* 0x084fe2000000002c */
        /* <DEDUP_REMOVED lines=14> */
[----:B------:R-:W-:Y:S01]  /*2620*/  FFMA R33, R19, R33, R69 ;  /* 0x0000002113217223 */ /* 0x000fe20000000045 */
[----:B------:R-:W-:Y:S01]  /*2630*/  FFMA R25, R51, R34, R41 ;  /* 0x0000002233197223 */ /* 0x000fe20000000029 */
[----:B------:R-:W-:Y:S01]  /*2640*/  LDS.128 R68, [R93+UR8+0x2e00] ;  /* 0x002e00085d447984 */ /* 0x000fe20008000c00 */
[CC--:B------:R-:W-:Y:S01]  /*2650*/  FFMA R27, R48.reuse, R35.reuse, R62 ;  /* 0x00000023301b7223 */ /* 0x0c0fe2000000003e */
[-C--:B------:R-:W-:Y:S01]  /*2660*/  FFMA R26, R49, R35.reuse, R38 ;  /* 0x00000023311a7223 */ /* 0x080fe20000000026 */
[C---:B------:R-:W-:Y:S01]  /*2670*/  FFMA R39, R51.reuse, R35, R39 ;  /* 0x0000002333277223 */ /* 0x040fe20000000027 */
[----:B------:R-:W0:Y:S01]  /*2680*/  LDS.128 R40, [R94+UR8] ;  /* 0x000000085e287984 */ /* 0x000e220008000c00 */
[C---:B---3--:R-:W-:Y:S01]  /*2690*/  FFMA R114, R51.reuse, R20, R114 ;  /* 0x0000001433727223 */ /* 0x048fe20000000072 */
[C---:B------:R-:W-:Y:S01]  /*26a0*/  FFMA R115, R51.reuse, R21, R115 ;  /* 0x0000001533737223 */ /* 0x040fe20000000073 */
[C---:B------:R-:W-:Y:S01]  /*26b0*/  FFMA R116, R51.reuse, R22, R116 ;  /* 0x0000001633747223 */ /* 0x040fe20000000074 */
[----:B------:R-:W1:Y:S01]  /*26c0*/  LDS.128 R72, [R94+UR8+0x80] ;  /* 0x000080085e487984 */ /* 0x000e620008000c00 */
[----:B------:R-:W-:Y:S01]  /*26d0*/  FFMA R83, R51, R23, R83 ;  /* 0x0000001733537223 */ /* 0x000fe20000000053 */
[-C--:B------:R-:W-:Y:S01]  /*26e0*/  FFMA R77, R48, R34.reuse, R77 ;  /* 0x00000022304d7223 */ /* 0x080fe2000000004d */
[-C--:B------:R-:W-:Y:S01]  /*26f0*/  FFMA R102, R49, R34.reuse, R102 ;  /* 0x0000002231667223 */ /* 0x080fe20000000066 */
[----:B------:R-:W2:Y:S01]  /*2700*/  LDS.128 R92, [R93+UR8+0x2e40] ;  /* 0x002e40085d5c7984 */ /* 0x000ea20008000c00 */
[-C--:B------:R-:W-:Y:S01]  /*2710*/  FFMA R103, R50, R34.reuse, R103 ;  /* 0x0000002232677223 */ /* 0x080fe20000000067 */
[-C--:B------:R-:W-:Y:S01]  /*2720*/  FFMA R46, R16, R34.reuse, R46 ;  /* 0x00000022102e7223 */ /* 0x080fe2000000002e */
[CC--:B------:R-:W-:Y:S01]  /*2730*/  FFMA R54, R17.reuse, R34.reuse, R54 ;  /* 0x0000002211367223 */ /* 0x0c0fe20000000036 */
[----:B------:R-:W-:Y:S01]  /*2740*/  FFMA R104, R18, R34, R104 ;  /* 0x0000002212687223 */ /* 0x000fe20000000068 */
        /* <DEDUP_REMOVED lines=48> */
[C---:B------:R-:W-:Y:S01]  /*2a50*/  FFMA R68, R75.reuse, R68, R32 ;  /* 0x000000444b447223 */ /* 0x040fe20000000020 */
[----:B------:R-:W-:Y:S01]  /*2a60*/  FFMA R69, R75, R69, R33 ;  /* 0x000000454b457223 */ /* 0x000fe20000000021 */
[-C--:B------:R-:W-:Y:S01]  /*2a70*/  FFMA R38, R43, R70.reuse, R25 ;  /* 0x000000462b267223 */ /* 0x080fe20000000019 */
[CC--:B------:R-:W-:Y:S01]  /*2a80*/  FFMA R15, R40.reuse, R71.reuse, R27 ;  /* 0x00000047280f7223 */ /* 0x0c0fe2000000001b */
[CC--:B------:R-:W-:Y:S01]  /*2a90*/  FFMA R23, R41.reuse, R71.reuse, R26 ;  /* 0x0000004729177223 */ /* 0x0c0fe2000000001a */
        /* <DEDUP_REMOVED lines=47> */
.L_x_8:
[----:B------:R-:W1:Y:S01]  /*2d90*/  S2R R0, SR_TID.Y ;  /* 0x0000000000007919 */ /* 0x000e620000002200 */
[----:B------:R-:W1:Y:S01]  /*2da0*/  LDCU UR8, c[0x0][0x360] ;  /* 0x00006c00ff0877ac */ /* 0x000e620008000800 */
[----:B------:R-:W2:Y:S01]  /*2db0*/  LDC R79, c[0x0][0x3a4] ;  /* 0x0000e900ff4f7b82 */ /* 0x000ea20000000800 */
[----:B------:R-:W1:Y:S01]  /*2dc0*/  S2R R3, SR_TID.X ;  /* 0x0000000000037919 */ /* 0x000e620000002100 */
[----:B------:R-:W3:Y:S06]  /*2dd0*/  S2R R7, SR_CTAID.Y ;  /* 0x0000000000077919 */ /* 0x000eec0000002600 */
[----:B------:R-:W4:Y:S01]  /*2de0*/  LDC.64 R4, c[0x0][0x398] ;  /* 0x0000e600ff047b82 */ /* 0x000f220000000a00 */
[----:B------:R-:W5:Y:S01]  /*2df0*/  S2R R9, SR_CTAID.X ;  /* 0x0000000000097919 */ /* 0x000f620000002500 */
[----:B-1----:R-:W-:-:S05]  /*2e00*/  IMAD R0, R0, UR8, R3 ;  /* 0x0000000800007c24 */ /* 0x002fca000f8e0203 */
[----:B------:R-:W-:-:S04]  /*2e10*/  SHF.R.U32.HI R2, RZ, 0x1, R0 ;  /* 0x00000001ff027819 */ /* 0x000fc80000011600 */
[----:B------:R-:W-:Y:S02]  /*2e20*/  LOP3.LUT R3, R2, 0x8, RZ, 0xc0, !PT ;  /* 0x0000000802037812 */ /* 0x000fe400078ec0ff */
[C---:B------:R-:W-:Y:S02]  /*2e30*/  SHF.L.U32 R2, R0.reuse, 0x1, RZ ;  /* 0x0000000100027819 */ /* 0x040fe400000006ff */
[----:B------:R-:W-:Y:S02]  /*2e40*/  LOP3.LUT R3, R3, 0x3fffe0, R0, 0xf8, !PT ;  /* 0x003fffe003037812 */ /* 0x000fe400078ef800 */
[----:B------:R-:W-:Y:S02]  /*2e50*/  SHF.L.U32 R0, R0, 0x2, RZ ;  /* 0x0000000200007819 */ /* 0x000fe400000006ff */
[----:B------:R-:W-:Y:S02]  /*2e60*/  LOP3.LUT R2, R2, 0x1c, RZ, 0xc0, !PT ;  /* 0x0000001c02027812 */ /* 0x000fe400078ec0ff */
[----:B------:R-:W-:-:S02]  /*2e70*/  LOP3.LUT R0, R3, 0x4, R0, 0xf8, !PT ;  /* 0x0000000403007812 */ /* 0x000fc400078ef800 */
[----:B---3--:R-:W-:Y:S02]  /*2e80*/  LEA R2, R7, R2, 0x6 ;  /* 0x0000000207027211 */ /* 0x008fe400078e30ff */
[----:B-----5:R-:W-:-:S05]  /*2e90*/  LEA R3, R9, R0, 0x7 ;  /* 0x0000000009037211 */ /* 0x020fca00078e38ff */
[----:B--2---:R-:W-:-:S05]  /*2ea0*/  IMAD R3, R2, R79, R3 ;  /* 0x0000004f02037224 */ /* 0x004fca00078e0203 */
[----:B------:R-:W-:Y:S01]  /*2eb0*/  LEA R7, R79, R3, 0x5 ;  /* 0x000000034f077211 */ /* 0x000fe200078e28ff */
[----:B----4-:R-:W-:-:S04]  /*2ec0*/  IMAD.WIDE R2, R3, 0x4, R4 ;  /* 0x0000000403027825 */ /* 0x010fc800078e0204 */
        /* <DEDUP_REMOVED lines=24> */
.L_x_12:
        /* <DEDUP_REMOVED lines=11> */
.L_x_23:


//--------------------- .text._Z6nmGEMMILi64ELi128ELi32ELi12ELi8ELi8EEvPfS0_PiS0_iiii --------------------------
	.section	.text._Z6nmGEMMILi64ELi128ELi32ELi12ELi8ELi8EEvPfS0_PiS0_iiii,"ax",@progbits
	.align	128
        .global         _Z6nmGEMMILi64ELi128ELi32ELi12ELi8ELi8EEvPfS0_PiS0_iiii
        .type           _Z6nmGEMMILi64ELi128ELi32ELi12ELi8ELi8EEvPfS0_PiS0_iiii,@function
        .size           _Z6nmGEMMILi64ELi128ELi32ELi12ELi8ELi8EEvPfS0_PiS0_iiii,(.L_x_24 - _Z6nmGEMMILi64ELi128ELi32ELi12ELi8ELi8EEvPfS0_PiS0_iiii)
        .other          _Z6nmGEMMILi64ELi128ELi32ELi12ELi8ELi8EEvPfS0_PiS0_iiii,@"STO_CUDA_ENTRY STV_DEFAULT"
_Z6nmGEMMILi64ELi128ELi32ELi12ELi8ELi8EEvPfS0_PiS0_iiii:
.text._Z6nmGEMMILi64ELi128ELi32ELi12ELi8ELi8EEvPfS0_PiS0_iiii:
        /* <DEDUP_REMOVED lines=39> */
[----:B------:R-:W2:Y:S01]  /*0270*/  S2UR UR7, SR_CTAID.X ;  /* 0x00000000000779c3 */ /* 0x000ea20000002500 */
[----:B------:R-:W1:Y:S01]  /*0280*/  S2R R3, SR_TID.X ;  /* 0x0000000000037919 */ /* 0x000e620000002100 */
[----:B------:R-:W3:Y:S01]  /*0290*/  LDCU.64 UR10, c[0x0][0x3a0] ;  /* 0x00007400ff0a77ac */ /* 0x000ee20008000a00 */
[----:B------:R-:W-:-:S05]  /*02a0*/  UMOV UR4, URZ ;  /* 0x000000ff00047c82 */ /* 0x000fca0008000000 */
[----:B------:R-:W4:Y:S01]  /*02b0*/  S2UR UR9, SR_CgaCtaId ;  /* 0x00000000000979c3 */ /* 0x000f220000008800 */
[----:B------:R-:W-:Y:S01]  /*02c0*/  UMOV UR5, URZ ;  /* 0x000000ff00057c82 */ /* 0x000fe20008000000 */
[----:B------:R-:W0:Y:S01]  /*02d0*/  LDCU UR24, c[0x0][0x3ac] ;  /* 0x00007580ff1877ac */ /* 0x000e220008000800 */
[----:B------:R-:W0:Y:S05]  /*02e0*/  LDCU.64 UR22, c[0x0][0x3a0] ;  /* 0x00007400ff1677ac */ /* 0x000e2a0008000a00 */
[----:B------:R-:W0:Y:S01]  /*02f0*/  S2UR UR18, SR_CTAID.Y ;  /* 0x00000000001279c3 */ /* 0x000e220000002600 */
[----:B------:R-:W0:Y:S01]  /*0300*/  LDCU.64 UR20, c[0x0][0x390] ;  /* 0x00007200ff1477ac */ /* 0x000e220008000a00 */
[----:B---3--:R-:W-:Y:S01]  /*0310*/  MOV R102, UR10 ;  /* 0x0000000a00667c02 */ /* 0x008fe20008000f00 */
[----:B------:R-:W3:Y:S01]  /*0320*/  LDCU.128 UR12, c[0x0][0x380] ;  /* 0x00007000ff0c77ac */ /* 0x000ee20008000c00 */
[----:B------:R-:W-:-:S02]  /*0330*/  MOV R72, UR10 ;  /* 0x0000000a00487c02 */ /* 0x000fc40008000f00 */
[----:B------:R-:W-:Y:S01]  /*0340*/  MOV R74, UR11 ;  /* 0x0000000b004a7c02 */ /* 0x000fe20008000f00 */
[----:B--2---:R-:W-:Y:S01]  /*0350*/  USHF.L.U32 UR8, UR7, 0x7, URZ ;  /* 0x0000000707087899 */ /* 0x004fe200080006ff */
[----:B------:R-:W-:Y:S02]  /*0360*/  MOV R104, UR11 ;  /* 0x0000000b00687c02 */ /* 0x000fe40008000f00 */
[----:B------:R-:W-:Y:S02]  /*0370*/  UMOV UR7, 0x400 ;  /* 0x0000040000077882 */ /* 0x000fe40000000000 */
[----:B----4-:R-:W-:Y:S01]  /*0380*/  ULEA UR9, UR9, UR7, 0x18 ;  /* 0x0000000709097291 */ /* 0x010fe2000f8ec0ff */
[----:B-1----:R-:W-:Y:S01]  /*0390*/  IMAD R2, R2, UR6, R3 ;  /* 0x0000000602027c24 */ /* 0x002fe2000f8e0203 */
[----:B------:R-:W-:Y:S01]  /*03a0*/  USHF.R.S32.HI UR6, URZ, 0x1f, UR11 ;  /* 0x0000001fff067899 */ /* 0x000fe2000801140b */
[----:B------:R-:W-:-:S03]  /*03b0*/  UMOV UR7, URZ ;  /* 0x000000ff00077c82 */ /* 0x000fc60008000000 */
[----:B------:R-:W-:Y:S01]  /*03c0*/  SHF.L.U32 R0, R2, 0x2, RZ ;  /* 0x0000000202007819 */ /* 0x000fe200000006ff */
[----:B------:R-:W-:Y:S01]  /*03d0*/  ULEA.HI UR6, UR6, UR11, URZ, 0x5 ;  /* 0x0000000b06067291 */ /* 0x000fe2000f8f28ff */
[--C-:B------:R-:W-:Y:S02]  /*03e0*/  SHF.R.U32.HI R4, RZ, 0x4, R2.reuse ;  /* 0x00000004ff047819 */ /* 0x100fe40000011602 */
[----:B------:R-:W-:Y:S02]  /*03f0*/  LOP3.LUT R3, R0, 0x3c, RZ, 0xc0, !PT ;  /* 0x0000003c00037812 */ /* 0x000fe400078ec0ff */
[----:B------:R-:W-:Y:S02]  /*0400*/  SHF.L.U32 R5, R2, 0x4, RZ ;  /* 0x0000000402057819 */ /* 0x000fe400000006ff */
[----:B------:R-:W-:Y:S01]  /*0410*/  SHF.R.U32.HI R6, RZ, 0x5, R2 ;  /* 0x00000005ff067819 */ /* 0x000fe20000011602 */
[----:B------:R-:W-:Y:S01]  /*0420*/  IMAD R3, R4, UR10, R3 ;  /* 0x0000000a04037c24 */ /* 0x000fe2000f8e0203 */
[----:B------:R-:W-:-:S02]  /*0430*/  LOP3.LUT R71, R0, 0x7c, RZ, 0xc0, !PT ;  /* 0x0000007c00477812 */ /* 0x000fc400078ec0ff */
[C---:B------:R-:W-:Y:S02]  /*0440*/  LOP3.LUT R7, R5.reuse, 0xf0, RZ, 0xc0, !PT ;  /* 0x000000f005077812 */ /* 0x040fe400078ec0ff */
[----:B------:R-:W-:Y:S02]  /*0450*/  MOV R0, UR10 ;  /* 0x0000000a00007c02 */ /* 0x000fe40008000f00 */
[----:B------:R-:W-:Y:S01]  /*0460*/  LOP3.LUT R73, R5, 0x1f0, RZ, 0xc0, !PT ;  /* 0x000001f005497812 */ /* 0x000fe200078ec0ff */
[----:B------:R-:W-:Y:S01]  /*0470*/  IMAD R5, R6, UR11, R71 ;  /* 0x0000000b06057c24 */ /* 0x000fe2000f8e0247 */
[----:B------:R-:W-:Y:S01]  /*0480*/  LEA R4, R4, R7, 0x8 ;  /* 0x0000000704047211 */ /* 0x000fe200078e40ff */
[----:B------:R-:W-:Y:S01]  /*0490*/  HFMA2 R71, -RZ, RZ, 0, 0 ;  /* 0x00000000ff477431 */ /* 0x000fe200000001ff */
[----:B------:R-:W-:Y:S01]  /*04a0*/  MOV R7, UR8 ;  /* 0x0000000800077c02 */ /* 0x000fe20008000f00 */
[----:B------:R-:W-:Y:S01]  /*04b0*/  USHF.R.S32.HI UR8, URZ, 0x5, UR6 ;  /* 0x00000005ff087899 */ /* 0x000fe20008011406 */
[----:B------:R-:W-:-:S02]  /*04c0*/  LEA R101, R0, R3, 0x4 ;  /* 0x0000000300657211 */ /* 0x000fc400078e20ff */
[----:B------:R-:W-:Y:S01]  /*04d0*/  LEA R6, R6, R73, 0x9 ;  /* 0x0000004906067211 */ /* 0x000fe200078e48ff */
[----:B------:R-:W-:Y:S01]  /*04e0*/  UMOV UR6, URZ ;  /* 0x000000ff00067c82 */ /* 0x000fe20008000000 */
[----:B------:R-:W-:Y:S02]  /*04f0*/  SHF.R.S32.HI R100, RZ, 0x1f, R7 ;  /* 0x0000001fff647819 */ /* 0x000fe40000011407 */
[----:B------:R-:W-:Y:S02]  /*0500*/  LEA R102, R102, R3, 0x3 ;  /* 0x0000000366667211 */ /* 0x000fe400078e18ff */
[-C--:B------:R-:W-:Y:S02]  /*0510*/  LEA R103, R74, R5.reuse, 0x2 ;  /* 0x000000054a677211 */ /* 0x080fe400078e10ff */
[----:B------:R-:W-:Y:S02]  /*0520*/  LEA R104, R104, R5, 0x3 ;  /* 0x0000000568687211 */ /* 0x000fe400078e18ff */
[----:B0--3--:R-:W-:-:S07]  /*0530*/  LEA R0, R72, R101, 0x3 ;  /* 0x0000006548007211 */ /* 0x009fce00078e18ff */
.L_x_16:
[----:B------:R-:W-:Y:S02]  /*0540*/  ULEA UR11, UP0, UR18, UR5, 0x6 ;  /* 0x00000005120b7291 */ /* 0x000fe4000f8030ff */
[----:B------:R-:W-:Y:S02]  /*0550*/  USHF.R.S32.HI UR10, URZ, 0x1f, UR4 ;  /* 0x0000001fff0a7899 */ /* 0x000fe40008011404 */
[----:B------:R-:W-:Y:S02]  /*0560*/  ULEA.HI.X.SX32 UR19, UR5, URZ, 0x1, UP0 ;  /* 0x000000ff05137291 */ /* 0x000fe400080f0eff */
[----:B------:R-:W-:Y:S02]  /*0570*/  IADD3 R73, P1, PT, R3, UR11, RZ ;  /* 0x0000000b03497c10 */ /* 0x000fe4000ff3e0ff */
[----:B------:R-:W-:Y:S02]  /*0580*/  IADD3 R77, P2, PT, R102, UR11, RZ ;  /* 0x0000000b664d7c10 */ /* 0x000fe4000ff5e0ff */
[----:B------:R-:W-:-:S02]  /*0590*/  IADD3 R74, P0, PT, R101, UR11, RZ ;  /* 0x0000000b654a7c10 */ /* 0x000fc4000ff1e0ff */
[----:B------:R-:W-:Y:S02]  /*05a0*/  LEA.HI.X.SX32 R82, R3, UR19, 0x1, P1 ;  /* 0x0000001303527c11 */ /* 0x000fe400088f0eff */
[----:B------:R-:W-:Y:S02]  /*05b0*/  LEA.HI.X.SX32 R78, R102, UR19, 0x1, P2 ;  /* 0x00000013664e7c11 */ /* 0x000fe400090f0eff */
[----:B------:R-:W-:Y:S02]  /*05c0*/  LEA R72, P1, R73, UR12, 0x2 ;  /* 0x0000000c49487c11 */ /* 0x000fe4000f8210ff */
[----:B------:R-:W-:Y:S02]  /*05d0*/  LEA R76, P2, R77, UR12, 0x2 ;  /* 0x0000000c4d4c7c11 */ /* 0x000fe4000f8410ff */
[----:B------:R-:W-:Y:S02]  /*05e0*/  LEA.HI.X.SX32 R75, R101, UR19, 0x1, P0 ;  /* 0x00000013654b7c11 */ /* 0x000fe400080f0eff */
[----:B------:R-:W-:-:S02]  /*05f0*/  LEA R80, P3, R74, UR12, 0x2 ;  /* 0x0000000c4a507c11 */ /* 0x000fc4000f8610ff */
[----:B------:R-:W-:Y:S02]  /*0600*/  IADD3 R84, P0, PT, R7, UR4, RZ ;  /* 0x0000000407547c10 */ /* 0x000fe4000ff1e0ff */
[----:B------:R-:W-:Y:S02]  /*0610*/  LEA.HI.X R73, R73, UR13, R82, 0x2, P1 ;  /* 0x0000000d49497c11 */ /* 0x000fe400088f1452 */
[----:B------:R-:W-:Y:S02]  /*0620*/  LEA.HI.X R77, R77, UR13, R78, 0x2, P2 ;  /* 0x0000000d4d4d7c11 */ /* 0x000fe400090f144e */
[----:B------:R-:W-:Y:S02]  /*0630*/  LEA.HI.X R81, R74, UR13, R75, 0x2, P3 ;  /* 0x0000000d4a517c11 */ /* 0x000fe400098f144b */
[----:B------:R-:W-:Y:S02]  /*0640*/  IADD3.X R86, PT, PT, R100, UR10, RZ, P0, !PT ;  /* 0x0000000a64567c10 */ /* 0x000fe400087fe4ff */
[----:B------:R-:W-:-:S02]  /*0650*/  IADD3 R82, P1, PT, R5, R84, RZ ;  /* 0x0000005405527210 */ /* 0x000fc40007f3e0ff */
[-C--:B------:R-:W-:Y:S02]  /*0660*/  IADD3 R78, P2, PT, R103, R84.reuse, RZ ;  /* 0x00000054674e7210 */ /* 0x080fe40007f5e0ff */
[----:B------:R-:W-:Y:S02]  /*0670*/  IADD3 R74, P3, PT, R104, R84, RZ ;  /* 0x00000054684a7210 */ /* 0x000fe40007f7e0ff */
[----:B------:R-:W-:Y:S02]  /*0680*/  IADD3 R85, P0, PT, R0, UR11, RZ ;  /* 0x0000000b00557c10 */ /* 0x000fe4000ff1e0ff */
[-C--:B------:R-:W-:Y:S02]  /*0690*/  LEA.HI.X.SX32 R83, R5, R86.reuse, 0x1, P1 ;  /* 0x0000005605537211 */ /* 0x080fe400008f0eff */
[-C--:B------:R-:W-:Y:S02]  /*06a0*/  LEA.HI.X.SX32 R79, R103, R86.reuse, 0x1, P2 ;  /* 0x00000056674f7211 */ /* 0x080fe400010f0eff */
[----:B------:R-:W-:-:S02]  /*06b0*/  LEA.HI.X.SX32 R75, R104, R86, 0x1, P3 ;  /* 0x00000056684b7211 */ /* 0x000fc400018f0eff */
[----:B------:R-:W-:Y:S02]  /*06c0*/  LEA.HI.X.SX32 R86, R0, UR19, 0x1, P0 ;  /* 0x0000001300567c11 */ /* 0x000fe400080f0eff */
[C---:B------:R-:W-:Y:S02]  /*06d0*/  LEA R84, P0, R85.reuse, UR12, 0x2 ;  /* 0x0000000c55547c11 */ /* 0x040fe4000f8010ff */
[----:B------:R-:W-:Y:S02]  /*06e0*/  LEA R88, P1, R82, UR14, 0x2 ;  /* 0x0000000e52587c11 */ /* 0x000fe4000f8210ff */
[----:B------:R-:W-:Y:S02]  /*06f0*/  LEA R92, P2, R78, UR14, 0x2 ;  /* 0x0000000e4e5c7c11 */ /* 0x000fe4000f8410ff */
[----:B------:R-:W-:Y:S02]  /*0700*/  LEA R96, P3, R74, UR14, 0x2 ;  /* 0x0000000e4a607c11 */ /* 0x000fe4000f8610ff */
[----:B------:R-:W-:-:S02]  /*0710*/  LEA.HI.X R85, R85, UR13, R86, 0x2, P0 ;  /* 0x0000000d55557c11 */ /* 0x000fc400080f1456 */
[----:B------:R-:W-:Y:S02]  /*0720*/  LEA.HI.X R89, R82, UR15, R83, 0x2, P1 ;  /* 0x0000000f52597c11 */ /* 0x000fe400088f1453 */
[----:B------:R-:W-:Y:S01]  /*0730*/  LEA.HI.X R93, R78, UR15, R79, 0x2, P2 ;  /* 0x0000000f4e5d7c11 */ /* 0x000fe200090f144f */
[----:B------:R-:W2:Y:S01]  /*0740*/  LDG.E.128 R80, desc[UR16][R80.64] ;  /* 0x0000001050507981 */ /* 0x000ea2000c1e1d00 */
[----:B------:R-:W-:-:S03]  /*0750*/  LEA.HI.X R97, R74, UR15, R75, 0x2, P3 ;  /* 0x0000000f4a617c11 */ /* 0x000fc600098f144b */
[----:B------:R-:W3:Y:S04]  /*0760*/  LDG.E.128 R72, desc[UR16][R72.64] ;  /* 0x0000001048487981 */ /* 0x000ee8000c1e1d00 */
[----:B------:R-:W4:Y:S04]  /*0770*/  LDG.E.128 R76, desc[UR16][R76.64] ;  /* 0x000000104c4c7981 */ /* 0x000f28000c1e1d00 */
[----:B------:R-:W5:Y:S04]  /*0780*/  LDG.E.128 R84, desc[UR16][R84.64] ;  /* 0x0000001054547981 */ /* 0x000f68000c1e1d00 */
        /* <DEDUP_REMOVED lines=12> */
[----:B------:R2:W-:Y:S04]  /*0850*/  STS.128 [R6+UR9+0x2800], R92 ;  /* 0x0028005c06007988 */ /* 0x0005e80008000c09 */
[----:B------:R2:W-:Y:S01]  /*0860*/  STS.128 [R6+UR9+0x3000], R96 ;  /* 0x0030006006007988 */ /* 0x0005e20008000c09 */
[----:B01----:R-:W-:Y:S05]  /*0870*/  @P0 BRA `(.L_x_15) ;  /* 0x0000000000540947 */ /* 0x003fea0003800000 */
[----:B------:R-:W0:Y:S01]  /*0880*/  S2UR UR10, SR_CTAID.X ;  /* 0x00000000000a79c3 */ /* 0x000e220000002500 */
[----:B--2---:R-:W-:Y:S02]  /*0890*/  SHF.R.U32.HI R72, RZ, 0x2, R2 ;  /* 0x00000002ff487819 */ /* 0x004fe40000011602 */
[----:B------:R-:W-:-:S05]  /*08a0*/  LOP3.LUT R73, R2, 0x3, RZ, 0xc0, !PT ;  /* 0x0000000302497812 */ /* 0x000fca00078ec0ff */
[----:B------:R-:W-:-:S05]  /*08b0*/  IMAD R73, R72, UR8, R73 ;  /* 0x0000000848497c24 */ /* 0x000fca000f8e0249 */
[----:B------:R-:W-:Y:S01]  /*08c0*/  SHF.R.S32.HI R75, RZ, 0x1f, R73 ;  /* 0x0000001fff4b7819 */ /* 0x000fe20000011449 */
[----:B0-----:R-:W-:-:S06]  /*08d0*/  USHF.L.U32 UR10, UR10, 0x7, URZ ;  /* 0x000000070a0a7899 */ /* 0x001fcc00080006ff */
[----:B------:R-:W-:Y:S01]  /*08e0*/  MOV R7, UR10 ;  /* 0x0000000a00077c02 */ /* 0x000fe20008000f00 */
[----:B------:R-:W-:-:S03]  /*08f0*/  USHF.R.S32.HI UR10, URZ, 0x1f, UR6 ;  /* 0x0000001fff0a7899 */ /* 0x000fc60008011406 */
[----:B------:R-:W-:-:S04]  /*0900*/  SHF.R.S32.HI R72, RZ, 0x5, R7 ;  /* 0x00000005ff487819 */ /* 0x000fc80000011407 */
[----:B------:R-:W-:Y:S02]  /*0910*/  IADD3 R73, P0, P1, R72, UR6, R73 ;  /* 0x0000000648497c10 */ /* 0x000fe4000f91e049 */
[----:B------:R-:W-:-:S04]  /*0920*/  SHF.R.S32.HI R72, RZ, 0x1f, R72 ;  /* 0x0000001fff487819 */ /* 0x000fc80000011448 */
        /* <DEDUP_REMOVED lines=10> */
.L_x_15:
[----:B------:R-:W-:Y:S05]  /*09d0*/  BSYNC.RECONVERGENT B0 ;  /* 0x0000000000007941 */ /* 0x000fea0003800200 */
.L_x_14:
[----:B------:R-:W1:Y:S01]  /*09e0*/  S2UR UR11, SR_CgaCtaId ;  /* 0x00000000000b79c3 */ /* 0x000e620000008800 */
[----:B------:R-:W0:Y:S07]  /*09f0*/  LDCU UR10, c[0x0][0x360] ;  /* 0x00006c00ff0a77ac */ /* 0x000e2e0008000800 */
[----:B------:R-:W-:Y:S01]  /*0a00*/  BAR.SYNC.DEFER_BLOCKING 0x0 ;  /* 0x0000000000007b1d */ /* 0x000fe20000010000 */
[----:B------:R-:W-:Y:S02]  /*0a10*/  UIADD3 UR7, UPT, UPT, UR7, 0xc, URZ ;  /* 0x0000000c07077890 */ /* 0x000fe4000fffe0ff */
[----:B------:R-:W-:-:S02]  /*0a20*/  UIMAD UR4, UR23, 0xc, UR4 ;  /* 0x0000000c170478a4 */ /* 0x000fc4000f8e0204 */
[----:B------:R-:W-:Y:S02]  /*0a30*/  UISETP.GE.AND UP0, UPT, UR7, UR24, UPT ;  /* 0x000000180700728c */ /* 0x000fe4000bf06270 */
[----:B------:R-:W-:Y:S02]  /*0a40*/  UIMAD UR6, UR8, 0xc, UR6 ;  /* 0x0000000c080678a4 */ /* 0x000fe4000f8e0206 */
        /* <DEDUP_REMOVED lines=624> */
[----:B------:R-:W4:Y:S01]  /*3150*/  LDS.128 R16, [R89+UR10+0x3240] ;  /* 0x0032400a59107984 */ /* 0x000f220008000c00 */
        /* <DEDUP_REMOVED lines=36> */
[----:B------:R-:W-:Y:S01]  /*33a0*/  LDS.128 R28, [R12+UR10] ;  /* 0x0000000a0c1c7984 */ /* 0x000fe20008000c00 */
[----:B---3--:R-:W-:Y:S01]  /*33b0*/  LEA R90, R90, R88, 0x8 ;  /* 0x000000585a5a7211 */ /* 0x008fe200078e40ff */
[-C--:B------:R-:W-:Y:S01]  /*33c0*/  FFMA R72, R20, R13.reuse, R72 ;  /* 0x0000000d14487223 */ /* 0x080fe20000000048 */
[-C--:B------:R-:W-:Y:S01]  /*33d0*/  FFMA R94, R21, R13.reuse, R94 ;  /* 0x0000000d155e7223 */ /* 0x080fe2000000005e */
[----:B------:R-:W0:Y:S01]  /*33e0*/  LDS.128 R8, [R89+UR10+0x3400] ;  /* 0x0034000a59087984 */ /* 0x000e220008000c00 */
        /* <DEDUP_REMOVED lines=14> */
[----:B------:R-:W1:Y:S01]  /*34d0*/  LDS.128 R36, [R12+UR10+0x80] ;  /* 0x0000800a0c247984 */ /* 0x000e620008000c00 */
        /* <DEDUP_REMOVED lines=8> */
[C---:B----4-:R-:W-:Y:S01]  /*3560*/  FFMA R80, R24.reuse, R16, R44 ;  /* 0x0000001018507223 */ /* 0x050fe2000000002c */
[CC--:B------:R-:W-:Y:S01]  /*3570*/  FFMA R81, R24.reuse, R17.reuse, R45 ;  /* 0x0000001118517223 */ /* 0x0c0fe2000000002d */
[----:B------:R-:W-:Y:S01]  /*3580*/  FFMA R82, R24, R18, R46 ;  /* 0x0000001218527223 */ /* 0x000fe2000000002e */
        /* <DEDUP_REMOVED lines=30> */
[----:B------:R-:W-:Y:S01]  /*3770*/  LDS.128 R20, [R89+UR10+0x3600] ;  /* 0x0036000a59147984 */ /* 0x000fe20008000c00 */
[-C--:B0-----:R-:W-:Y:S01]  /*3780*/  FFMA R25, R28, R8.reuse, R91 ;  /* 0x000000081c197223 */ /* 0x081fe2000000005b */
[C---:B------:R-:W-:Y:S01]  /*3790*/  FFMA R27, R29.reuse, R11, R66 ;  /* 0x0000000b1d1b7223 */ /* 0x040fe20000000042 */
[-C--:B------:R-:W-:Y:S01]  /*37a0*/  FFMA R92, R29, R8.reuse, R92 ;  /* 0x000000081d5c7223 */ /* 0x080fe2000000005c */
[----:B------:R-:W0:Y:S01]  /*37b0*/  LDS.128 R44, [R90+UR10] ;  /* 0x0000000a5a2c7984 */ /* 0x000e220008000c00 */
[-C--:B------:R-:W-:Y:S01]  /*37c0*/  FFMA R93, R30, R8.reuse, R93 ;  /* 0x000000081e5d7223 */ /* 0x080fe2000000005d */
[-C--:B------:R-:W-:Y:S01]  /*37d0*/  FFMA R32, R31, R8.reuse, R32 ;  /* 0x000000081f207223 */ /* 0x080fe20000000020 */
[-C--:B-1----:R-:W-:Y:S01]  /*37e0*/  FFMA R40, R36, R8.reuse, R40 ;  /* 0x0000000824287223 */ /* 0x082fe20000000028 */
[----:B------:R-:W1:Y:S01]  /*37f0*/  LDS.128 R68, [R90+UR10+0x80] ;  /* 0x0000800a5a447984 */ /* 0x000e620008000c00 */
[-C--:B------:R-:W-:Y:S01]  /*3800*/  FFMA R48, R37, R8.reuse, R48 ;  /* 0x0000000825307223 */ /* 0x080fe20000000030 */
[-C--:B------:R-:W-:Y:S01]  /*3810*/  FFMA R56, R38, R8.reuse, R56 ;  /* 0x0000000826387223 */ /* 0x080fe20000000038 */
[----:B------:R-:W-:Y:S01]  /*3820*/  FFMA R64, R39, R8, R64 ;  /* 0x0000000827407223 */ /* 0x000fe20000000040 */
[----:B------:R-:W3:Y:S01]  /*3830*/  LDS.128 R88, [R89+UR10+0x3640] ;  /* 0x0036400a59587984 */ /* 0x000ee20008000c00 */
        /* <DEDUP_REMOVED lines=51> */
[C---:B------:R-:W-:Y:S01]  /*3b70*/  FFMA R116, R39.reuse, R15, R19 ;  /* 0x0000000f27747223 */ /* 0x040fe20000000013 */
[C---:B------:R-:W-:Y:S01]  /*3b80*/  FFMA R85, R39.reuse, R12, R16 ;  /* 0x0000000c27557223 */ /* 0x040fe20000000010 */
[C---:B------:R-:W-:Y:S01]  /*3b90*/  FFMA R86, R39.reuse, R13, R17 ;  /* 0x0000000d27567223 */ /* 0x040fe20000000011 */
[----:B------:R-:W-:Y:S01]  /*3ba0*/  FFMA R87, R39, R14, R18 ;  /* 0x0000000e27577223 */ /* 0x000fe20000000012 */
[-C--:B0-----:R-:W-:Y:S01]  /*3bb0*/  FFMA R8, R44, R20.reuse, R25 ;  /* 0x000000142c087223 */ /* 0x081fe20000000019 */
[C---:B------:R-:W-:Y:S01]  /*3bc0*/  FFMA R19, R45.reuse, R23, R27 ;  /* 0x000000172d137223 */ /* 0x040fe2000000001b */
        /* <DEDUP_REMOVED lines=30> */
[C---:B---3--:R-:W-:Y:S01]  /*3db0*/  FFMA R12, R44.reuse, R88, R75 ;  /* 0x000000582c0c7223 */ /* 0x048fe2000000004b */
        /* <DEDUP_REMOVED lines=31> */
[----:B------:R-:W-:Y:S06]  /*3fb0*/  BAR.SYNC.DEFER_BLOCKING 0x0 ;  /* 0x0000000000007b1d */ /* 0x000fec0000010000 */
[----:B------:R-:W-:Y:S05]  /*3fc0*/  BRA.U !UP0, `(.L_x_16) ;  /* 0xffffffc5085c7547 */ /* 0x000fea000b83ffff */
.L_x_13:
        /* <DEDUP_REMOVED lines=44> */
.L_x_17:
        /* <DEDUP_REMOVED lines=15> */
.L_x_24:


//--------------------- .text._Z6nmGEMMILi64ELi128ELi32ELi16ELi8ELi8EEvPfS0_PiS0_iiii --------------------------
	.section	.text._Z6nmGEMMILi64ELi128ELi32ELi16ELi8ELi8EEvPfS0_PiS0_iiii,"ax",@progbits
	.align	128
        .global         _Z6nmGEMMILi64ELi128ELi32ELi16ELi8ELi8EEvPfS0_PiS0_iiii
        .type           _Z6nmGEMMILi64ELi128ELi32ELi16ELi8ELi8EEvPfS0_PiS0_iiii,@function
        .size           _Z6nmGEMMILi64ELi128ELi32ELi16ELi8ELi8EEvPfS0_PiS0_iiii,(.L_x_25 - _Z6nmGEMMILi64ELi128ELi32ELi16ELi8ELi8EEvPfS0_PiS0_iiii)
        .other          _Z6nmGEMMILi64ELi128ELi32ELi16ELi8ELi8EEvPfS0_PiS0_iiii,@"STO_CUDA_ENTRY STV_DEFAULT"
_Z6nmGEMMILi64ELi128ELi32ELi16ELi8ELi8EEvPfS0_PiS0_iiii:
.text._Z6nmGEMMILi64ELi128ELi32ELi16ELi8ELi8EEvPfS0_PiS0_iiii:
        /* <DEDUP_REMOVED lines=10> */
[----:B------:R-:W-:Y:S01]  /*00a0*/  CS2R R62, SRZ ;  /* 0x00000000003e7805 */ /* 0x000fe2000001ff00 */
[----:B------:R-:W3:Y:S01]  /*00b0*/  LDC R0, c[0x0][0x3a4] ;  /* 0x0000e900ff007b82 */ /* 0x000ee20000000800 */
[----:B------:R-:W-:Y:S02]  /*00c0*/  CS2R R60, SRZ ;  /* 0x00000000003c7805 */ /* 0x000fe4000001ff00 */
[----:B------:R-:W-:Y:S02]  /*00d0*/  CS2R R58, SRZ ;  /* 0x00000000003a7805 */ /* 0x000fe4000001ff00 */
[----:B------:R-:W-:-:S02]  /*00e0*/  CS2R R56, SRZ ;  /* 0x0000000000387805 */ /* 0x000fc4000001ff00 */
[----:B------:R-:W-:Y:S02]  /*00f0*/  CS2R R54, SRZ ;  /* 0x0000000000367805 */ /* 0x000fe4000001ff00 */
[----:B------:R-:W-:Y:S02]  /*0100*/  CS2R R52, SRZ ;  /* 0x0000000000347805 */ /* 0x000fe4000001ff00 */
[----:B------:R-:W-:Y:S02]  /*0110*/  CS2R R50, SRZ ;  /* 0x0000000000327805 */ /* 0x000fe4000001ff00 */
[----:B------:R-:W-:Y:S01]  /*0120*/  CS2R R48, SRZ ;  /* 0x0000000000307805 */ /* 0x000fe2000001ff00 */
[----:B------:R-:W4:Y:S01]  /*0130*/  LDC.64 R118, c[0x0][0x398] ;  /* 0x0000e600ff767b82 */ /* 0x000f220000000a00 */
        /* <DEDUP_REMOVED lines=16> */
[----:B------:R-:W-:Y:S01]  /*0240*/  CS2R R14, SRZ ;  /* 0x00000000000e7805 */ /* 0x000fe2000001ff00 */
[----:B0-----:R-:W-:Y:S01]  /*0250*/  IMAD R116, R116, UR4, R3 ;  /* 0x0000000474747c24 */ /* 0x001fe2000f8e0203 */
[----:B------:R-:W0:Y:S01]  /*0260*/  LDCU UR4, c[0x0][0x3ac] ;  /* 0x00007580ff0477ac */ /* 0x000e220008000800 */
[----:B------:R-:W-:Y:S02]  /*0270*/  CS2R R12, SRZ ;  /* 0x00000000000c7805 */ /* 0x000fe4000001ff00 */
[----:B------:R-:W-:Y:S02]  /*0280*/  CS2R R10, SRZ ;  /* 0x00000000000a7805 */ /* 0x000fe4000001ff00 */
[----:B--2---:R-:W-:-:S02]  /*0290*/  SHF.L.U32 R115, R115, 0x7, RZ ;  /* 0x0000000773737819 */ /* 0x004fc400000006ff */
[----:B------:R-:W-:Y:S02]  /*02a0*/  CS2R R8, SRZ ;  /* 0x0000000000087805 */ /* 0x000fe4000001ff00 */
[--C-:B------:R-:W-:Y:S01]  /*02b0*/  SHF.R.U32.HI R2, RZ, 0x1, R116.reuse ;  /* 0x00000001ff027819 */ /* 0x100fe20000011674 */
[----:B------:R-:W2:Y:S01]  /*02c0*/  LDCU.64 UR10, c[0x0][0x358] ;  /* 0x00006b00ff0a77ac */ /* 0x000ea20008000a00 */
[----:B------:R-:W-:Y:S02]  /*02d0*/  SHF.L.U32 R112, R116, 0x2, RZ ;  /* 0x0000000274707819 */ /* 0x000fe400000006ff */
[----:B------:R-:W-:Y:S01]  /*02e0*/  LOP3.LUT R3, R2, 0x8, RZ, 0xc0, !PT ;  /* 0x0000000802037812 */ /* 0x000fe200078ec0ff */
[----:B-1----:R-:W-:Y:S01]  /*02f0*/  USHF.L.U32 UR5, UR5, 0x6, URZ ;  /* 0x0000000605057899 */ /* 0x002fe200080006ff */
[----:B------:R-:W-:Y:S02]  /*0300*/  SHF.L.U32 R114, R116, 0x1, RZ ;  /* 0x0000000174727819 */ /* 0x000fe400000006ff */
[----:B------:R-:W-:-:S02]  /*0310*/  LOP3.LUT R3, R3, 0x3fffe0, R116, 0xf8, !PT ;  /* 0x003fffe003037812 */ /* 0x000fc400078ef874 */
[----:B------:R-:W-:Y:S02]  /*0320*/  LOP3.LUT R114, R114, 0x1c, RZ, 0xc0, !PT ;  /* 0x0000001c72727812 */ /* 0x000fe400078ec0ff */
[----:B------:R-:W-:Y:S01]  /*0330*/  LOP3.LUT R104, R3, 0x4, R112, 0xf8, !PT ;  /* 0x0000000403687812 */ /* 0x000fe200078ef870 */
[----:B0-----:R-:W-:-:S03]  /*0340*/  UISETP.GE.AND UP0, UPT, UR4, 0x1, UPT ;  /* 0x000000010400788c */ /* 0x001fc6000bf06270 */
[----:B------:R-:W-:-:S06]  /*0350*/  IADD3 R3, PT, PT, R115, R104, RZ ;  /* 0x0000006873037210 */ /* 0x000fcc0007ffe0ff */
[----:B--234-:R-:W-:Y:S05]  /*0360*/  BRA.U !UP0, `(.L_x_18) ;  /* 0x0000004d08507547 */ /* 0x01cfea000b800000 */
[----:B------:R-:W0:Y:S01]  /*0370*/  LDC.64 R72, c[0x0][0x3a0] ;  /* 0x0000e800ff487b82 */ /* 0x000e220000000a00 */
[----:B------:R-:W-:Y:S01]  /*0380*/  SHF.L.U32 R71, R116, 0x4, RZ ;  /* 0x0000000474477819 */ /* 0x000fe200000006ff */
[----:B------:R-:W-:Y:S01]  /*0390*/  UMOV UR4, 0x400 ;  /* 0x0000040000047882 */ /* 0x000fe20000000000 */
[--C-:B------:R-:W-:Y:S02]  /*03a0*/  SHF.R.U32.HI R110, RZ, 0x4, R116.reuse ;  /* 0x00000004ff6e7819 */ /* 0x100fe40000011674 */
[----:B------:R-:W-:Y:S02]  /*03b0*/  CS2R R102, SRZ ;  /* 0x0000000000667805 */ /* 0x000fe4000001ff00 */
[----:B------:R-:W-:Y:S01]  /*03c0*/  LOP3.LUT R5, R112, 0x3c, RZ, 0xc0, !PT ;  /* 0x0000003c70057812 */ /* 0x000fe200078ec0ff */
[----:B------:R-:W1:Y:S01]  /*03d0*/  LDCU UR9, c[0x0][0x3ac] ;  /* 0x00007580ff0977ac */ /* 0x000e620008000800 */
[----:B------:R-:W-:Y:S01]  /*03e0*/  SHF.R.U32.HI R4, RZ, 0x2, R116 ;  /* 0x00000002ff047819 */ /* 0x000fe20000011674 */
[----:B------:R-:W2:Y:S01]  /*03f0*/  S2UR UR6, SR_CgaCtaId ;  /* 0x00000000000679c3 */ /* 0x000ea20000008800 */
[C---:B------:R-:W-:Y:S01]  /*0400*/  LOP3.LUT R111, R71.reuse, 0xf0, RZ, 0xc0, !PT ;  /* 0x000000f0476f7812 */ /* 0x040fe200078ec0ff */
[----:B------:R-:W3:Y:S01]  /*0410*/  LDCU.64 UR12, c[0x0][0x390] ;  /* 0x00007200ff0c77ac */ /* 0x000ee20008000a00 */
[----:B------:R-:W-:-:S02]  /*0420*/  LOP3.LUT R106, R71, 0x1f0, RZ, 0xc0, !PT ;  /* 0x000001f0476a7812 */ /* 0x000fc400078ec0ff */
[----:B------:R-:W-:Y:S01]  /*0430*/  LEA R111, R110, R111, 0x8 ;  /* 0x0000006f6e6f7211 */ /* 0x000fe200078e40ff */
[----:B------:R-:W4:Y:S01]  /*0440*/  LDCU.128 UR16, c[0x0][0x380] ;  /* 0x00007000ff1077ac */ /* 0x000f220008000c00 */
[----:B------:R-:W-:Y:S02]  /*0450*/  SHF.R.S32.HI R6, RZ, 0x5, R115 ;  /* 0x00000005ff067819 */ /* 0x000fe40000011473 */
[----:B------:R-:W-:-:S04]  /*0460*/  SHF.R.U32.HI R105, RZ, 0x3, R104 ;  /* 0x00000003ff697819 */ /* 0x000fc80000011668 */
[----:B------:R-:W-:Y:S02]  /*0470*/  LOP3.LUT R105, R105, 0x7fffc, RZ, 0xc0, !PT ;  /* 0x0007fffc69697812 */ /* 0x000fe400078ec0ff */
[----:B0-----:R-:W-:Y:S01]  /*0480*/  SHF.R.S32.HI R2, RZ, 0x1f, R73 ;  /* 0x0000001fff027819 */ /* 0x001fe20000011449 */
[----:B------:R-:W-:Y:S01]  /*0490*/  IMAD R110, R110, R72, R5 ;  /* 0x000000486e6e7224 */ /* 0x000fe200078e0205 */
[----:B------:R-:W-:Y:S02]  /*04a0*/  SHF.R.U32.HI R5, RZ, 0x5, R116 ;  /* 0x00000005ff057819 */ /* 0x000fe40000011674 */
[----:B------:R-:W-:Y:S02]  /*04b0*/  LEA.HI R113, R2, R73, RZ, 0x5 ;  /* 0x0000004902717211 */ /* 0x000fe400078f28ff */
[----:B------:R-:W-:Y:S02]  /*04c0*/  LOP3.LUT R2, R116, 0x3, RZ, 0xc0, !PT ;  /* 0x0000000374027812 */ /* 0x000fe400078ec0ff */
[----:B------:R-:W-:Y:S01]  /*04d0*/  SHF.R.S32.HI R113, RZ, 0x5, R113 ;  /* 0x00000005ff717819 */ /* 0x000fe20000011471 */
[----:B--2---:R-:W-:Y:S01]  /*04e0*/  ULEA UR6, UR6, UR4, 0x18 ;  /* 0x0000000406067291 */ /* 0x004fe2000f8ec0ff */
[----:B------:R-:W-:-:S02]  /*04f0*/  LEA R106, R5, R106, 0x9 ;  /* 0x0000006a056a7211 */ /* 0x000fc400078e48ff */
[-C--:B------:R-:W-:Y:S01]  /*0500*/  LEA R108, R72, R110.reuse, 0x4 ;  /* 0x0000006e486c7211 */ /* 0x080fe200078e20ff */
[----:B------:R-:W-:Y:S01]  /*0510*/  IMAD R7, R4, R113, R2 ;  /* 0x0000007104077224 */ /* 0x000fe200078e0202 */
[----:B------:R-:W-:Y:S01]  /*0520*/  LOP3.LUT R2, R112, 0x7c, RZ, 0xc0, !PT ;  /* 0x0000007c70027812 */ /* 0x000fe200078ec0ff */
[----:B------:R-:W-:Y:S01]  /*0530*/  UIADD3 UR4, UPT, UPT, UR6, 0x2000, URZ ;  /* 0x0000200006047890 */ /* 0x000fe2000fffe0ff */
[----:B------:R-:W-:Y:S02]  /*0540*/  LEA R109, R72, R110, 0x3 ;  /* 0x0000006e486d7211 */ /* 0x000fe400078e18ff */
[----:B------:R-:W-:Y:S01]  /*0550*/  SHF.R.S32.HI R71, RZ, 0x1f, R7 ;  /* 0x0000001fff477819 */ /* 0x000fe20000011407 */
[----:B------:R-:W-:Y:S01]  /*0560*/  IMAD R5, R5, R73, R2 ;  /* 0x0000004905057224 */ /* 0x000fe200078e0202 */
[----:B------:R-:W-:Y:S01]  /*0570*/  IADD3 R4, P0, PT, R6, R7, RZ ;  /* 0x0000000706047210 */ /* 0x000fe20007f1e0ff */
[----:B------:R-:W-:Y:S01]  /*0580*/  HFMA2 R2, -RZ, RZ, 0, 0 ;  /* 0x00000000ff027431 */ /* 0x000fe200000001ff */
[----:B------:R-:W-:-:S02]  /*0590*/  LEA R107, R72, R108, 0x3 ;  /* 0x0000006c486b7211 */ /* 0x000fc400078e18ff */
[C---:B------:R-:W-:Y:S02]  /*05a0*/  LEA R7, R73.reuse, R5, 0x3 ;  /* 0x0000000549077211 */ /* 0x040fe400078e18ff */
[----:B------:R-:W-:Y:S02]  /*05b0*/  LEA.HI.X.SX32 R6, R6, R71, 0x1, P0 ;  /* 0x0000004706067211 */ /* 0x000fe400000f0eff */
[C---:B------:R-:W-:Y:S02]  /*05c0*/  LEA R100, R73.reuse, R5, 0x2 ;  /* 0x0000000549647211 */ /* 0x040fe400078e10ff */
[----:B------:R-:W-:Y:S02]  /*05d0*/  LEA R101, R73, R7, 0x2 ;  /* 0x0000000749657211 */ /* 0x000fe400078e10ff */
[----:B------:R-:W-:Y:S02]  /*05e0*/  LOP3.LUT R112, R112, 0xfc, RZ, 0xc0, !PT ;  /* 0x000000fc70707812 */ /* 0x000fe400078ec0ff */
[----:B------:R-:W-:-:S02]  /*05f0*/  MOV R71, RZ ;  /* 0x000000ff00477202 */ /* 0x000fc40000000f00 */
[----:B------:R-:W-:Y:S01]  /*0600*/  LEA R104, R104, UR4, 0x2 ;  /* 0x0000000468687c11 */ /* 0x000fe2000f8e10ff */
[----:B-1-34-:R-:W-:-:S06]  /*0610*/  UMOV UR4, URZ ;  /* 0x000000ff00047c82 */ /* 0x01afcc0008000000 */
.L_x_19:
[----:B------:R-:W-:-:S04]  /*0620*/  IADD3 R81, P0, PT, R2, UR5, RZ ;  /* 0x0000000502517c10 */ /* 0x000fc8000ff1e0ff */
[----:B------:R-:W-:Y:S02]  /*0630*/  LEA.HI.X.SX32 R84, R2, RZ, 0x1, P0 ;  /* 0x000000ff02547211 */ /* 0x000fe400000f0eff */
[----:B------:R-:W-:-:S04]  /*0640*/  IADD3 R73, P0, PT, R110, R81, RZ ;  /* 0x000000516e497210 */ /* 0x000fc80007f1e0ff */
[----:B------:R-:W-:Y:S02]  /*0650*/  LEA.HI.X.SX32 R74, R110, R84, 0x1, P0 ;  /* 0x000000546e4a7211 */ /* 0x000fe400000f0eff */
[----:B------:R-:W-:-:S04]  /*0660*/  LEA R72, P0, R73, UR16, 0x2 ;  /* 0x0000001049487c11 */ /* 0x000fc8000f8010ff */
[----:B------:R-:W-:-:S06]  /*0670*/  LEA.HI.X R73, R73, UR17, R74, 0x2, P0 ;  /* 0x0000001149497c11 */ /* 0x000fcc00080f144a */
[----:B------:R-:W2:Y:S01]  /*0680*/  LDG.E.128 R72, desc[UR10][R72.64] ;  /* 0x0000000a48487981 */ /* 0x000ea2000c1e1d00 */
[C---:B------:R-:W-:Y:S02]  /*0690*/  IADD3 R80, P0, PT, R102.reuse, R4, RZ ;  /* 0x0000000466507210 */ /* 0x040fe40007f1e0ff */
[CC--:B------:R-:W-:Y:S02]  /*06a0*/  IADD3 R76, P1, PT, R109.reuse, R81.reuse, RZ ;  /* 0x000000516d4c7210 */ /* 0x0c0fe40007f3e0ff */
[----:B------:R-:W-:Y:S02]  /*06b0*/  LEA.HI.X.SX32 R83, R102, R6, 0x1, P0 ;  /* 0x0000000666537211 */ /* 0x000fe400000f0eff */
[----:B------:R-:W-:Y:S02]  /*06c0*/  LEA R120, P0, R80, UR12, 0x2 ;  /* 0x0000000c50787c11 */ /* 0x000fe4000f8010ff */
[----:B------:R-:W-:Y:S02]  /*06d0*/  LEA.HI.X.SX32 R79, R109, R84, 0x1, P1 ;  /* 0x000000546d4f7211 */ /* 0x000fe400008f0eff */
[----:B------:R-:W-:-:S02]  /*06e0*/  IADD3 R77, P2, PT, R108, R81, RZ ;  /* 0x000000516c4d7210 */ /* 0x000fc40007f5e0ff */
[----:B------:R-:W-:Y:S02]  /*06f0*/  LEA R78, P1, R76, UR16, 0x2 ;  /* 0x000000104c4e7c11 */ /* 0x000fe4000f8210ff */
[C---:B------:R-:W-:Y:S02]  /*0700*/  IADD3 R81, P3, PT, R107.reuse, R81, RZ ;  /* 0x000000516b517210 */ /* 0x040fe40007f7e0ff */
[----:B------:R-:W-:Y:S02]  /*0710*/  LEA.HI.X R121, R80, UR13, R83, 0x2, P0 ;  /* 0x0000000d50797c11 */ /* 0x000fe400080f1453 */
[-C--:B------:R-:W-:Y:S02]  /*0720*/  LEA.HI.X.SX32 R86, R108, R84.reuse, 0x1, P2 ;  /* 0x000000546c567211 */ /* 0x080fe400010f0eff */
[----:B------:R-:W-:Y:S02]  /*0730*/  LEA.HI.X R79, R76, UR17, R79, 0x2, P1 ;  /* 0x000000114c4f7c11 */ /* 0x000fe400088f144f */
[----:B------:R-:W-:-:S02]  /*0740*/  LEA.HI.X.SX32 R84, R107, R84, 0x1, P3 ;  /* 0x000000546b547211 */ /* 0x000fc400018f0eff */
[----:B------:R-:W-:Y:S02]  /*0750*/  LEA R80, P2, R81, UR16, 0x2 ;  /* 0x0000001051507c11 */ /* 0x000fe4000f8410ff */
[----:B------:R-:W-:Y:S02]  /*0760*/  LEA R76, P0, R77, UR16, 0x2 ;  /* 0x000000104d4c7c11 */ /* 0x000fe4000f8010ff */
[----:B------:R-:W-:Y:S02]  /*0770*/  SHF.R.S32.HI R82, RZ, 0x1f, R115 ;  /* 0x0000001fff527819 */ /* 0x000fe40000011473 */
[----:B------:R-:W-:Y:S02]  /*0780*/  IADD3 R88, P1, PT, R115, R103, RZ ;  /* 0x0000006773587210 */ /* 0x000fe40007f3e0ff */
[----:B------:R-:W-:Y:S02]  /*0790*/  LEA.HI.X R81, R81, UR17, R84, 0x2, P2 ;  /* 0x0000001151517c11 */ /* 0x000fe400090f1454 */
[----:B------:R-:W-:-:S02]  /*07a0*/  LEA.HI.X R77, R77, UR17, R86, 0x2, P0 ;  /* 0x000000114d4d7c11 */ /* 0x000fc400080f1456 */
[----:B------:R-:W-:Y:S02]  /*07b0*/  LEA.HI.X.SX32 R84, R103, R82, 0x1, P1 ;  /* 0x0000005267547211 */ /* 0x000fe400008f0eff */
[-C--:B------:R-:W-:Y:S02]  /*07c0*/  IADD3 R85, P1, PT, R5, R88.reuse, RZ ;  /* 0x0000005805557210 */ /* 0x080fe40007f3e0ff */
[-C--:B------:R-:W-:Y:S02]  /*07d0*/  IADD3 R89, P2, PT, R100, R88.reuse, RZ ;  /* 0x0000005864597210 */ /* 0x080fe40007f5e0ff */
[-C--:B------:R-:W-:Y:S02]  /*07e0*/  IADD3 R86, P3, PT, R7, R88.reuse, RZ ;  /* 0x0000005807567210 */ /* 0x080fe40007f7e0ff */
[----:B------:R-:W-:Y:S02]  /*07f0*/  IADD3 R82, P4, PT, R101, R88, RZ ;  /* 0x0000005865527210 */ /* 0x000fe40007f9e0ff */
[----:B------:R-:W-:-:S02]  /*0800*/  ISETP.GT.U32.AND P0, PT, R116, 0x3f, PT ;  /* 0x0000003f7400780c */ /* 0x000fc40003f04070 */
[-C--:B------:R-:W-:Y:S02]  /*0810*/  LEA.HI.X.SX32 R94, R5, R84.reuse, 0x1, P1 ;  /* 0x00000054055e7211 */ /* 0x080fe400008f0eff */
[-C--:B------:R-:W-:Y:S02]  /*0820*/  LEA.HI.X.SX32 R90, R100, R84.reuse, 0x1, P2 ;  /* 0x00000054645a7211 */ /* 0x080fe400010f0eff */
[-C--:B------:R-:W-:Y:S02]  /*0830*/  LEA.HI.X.SX32 R87, R7, R84.reuse, 0x1, P3 ;  /* 0x0000005407577211 */ /* 0x080fe400018f0eff */
[----:B------:R-:W-:Y:S02]  /*0840*/  LEA.HI.X.SX32 R83, R101, R84, 0x1, P4 ;  /* 0x0000005465537211 */ /* 0x000fe400020f0eff */
[----:B------:R-:W-:Y:S02]  /*0850*/  LEA R84, P1, R85, UR18, 0x2 ;  /* 0x0000001255547c11 */ /* 0x000fe4000f8210ff */
[----:B------:R-:W-:Y:S01]  /*0860*/  LEA R88, P2, R89, UR18, 0x2 ;  /* 0x0000001259587c11 */ /* 0x000fe2000f8410ff */
[----:B------:R-:W3:Y:S01]  /*0870*/  @!P0 LDG.E R117, desc[UR10][R120.64] ;  /* 0x0000000a78758981 */ /* 0x000ee2000c1e1900 */
[----:B------:R-:W-:-:S02]  /*0880*/  LEA R92, P3, R86, UR18, 0x2 ;  /* 0x00000012565c7c11 */ /* 0x000fc4000f8610ff */
[----:B------:R-:W-:Y:S02]  /*0890*/  LEA R96, P4, R82, UR18, 0x2 ;  /* 0x0000001252607c11 */ /* 0x000fe4000f8810ff */
[----:B------:R-:W-:Y:S02]  /*08a0*/  LEA.HI.X R85, R85, UR19, R94, 0x2, P1 ;  /* 0x0000001355557c11 */ /* 0x000fe400088f145e */
[----:B------:R-:W-:Y:S02]  /*08b0*/  LEA.HI.X R89, R89, UR19, R90, 0x2, P2 ;  /* 0x0000001359597c11 */ /* 0x000fe400090f145a */
[----:B------:R-:W-:Y:S02]  /*08c0*/  LEA.HI.X R93, R86, UR19, R87, 0x2, P3 ;  /* 0x00000013565d7c11 */ /* 0x000fe400098f1457 */
[----:B------:R-:W-:Y:S01]  /*08d0*/  LEA.HI.X R97, R82, UR19, R83, 0x2, P4 ;  /* 0x0000001352617c11 */ /* 0x000fe2000a0f1453 */
[----:B------:R-:W4:Y:S04]  /*08e0*/  LDG.E.128 R84, desc[UR10][R84.64] ;  /* 0x0000000a54547981 */ /* 0x000f28000c1e1d00 */
[----:B------:R-:W5:Y:S04]  /*08f0*/  LDG.E.128 R80, desc[UR10][R80.64] ;  /* 0x0000000a50507981 */ /* 0x000f68000c1e1d00 */
[----:B------:R-:W3:Y:S04]  /*0900*/  LDG.E.128 R88, desc[UR10][R88.64] ;  /* 0x0000000a58587981 */ /* 0x000ee8000c1e1d00 */
[----:B------:R-:W3:Y:S04]  /*0910*/  LDG.E.128 R92, desc[UR10][R92.64] ;  /* 0x0000000a5c5c7981 */ /* 0x000ee8000c1e1d00 */
[----:B------:R-:W3:Y:S04]  /*0920*/  LDG.E.128 R96, desc[UR10][R96.64] ;  /* 0x0000000a60607981 */ /* 0x000ee8000c1e1d00 */
[----:B--2---:R0:W-:Y:S04]  /*0930*/  STS.128 [R111+UR6], R72 ;  /* 0x000000486f007988 */ /* 0x0041e80008000c06 */
[----:B0-----:R-:W2:Y:S04]  /*0940*/  LDG.E.128 R72, desc[UR10][R78.64] ;  /* 0x0000000a4e487981 */ /* 0x001ea8000c1e1d00 */
[----:B------:R-:W4:Y:S01]  /*0950*/  LDG.E.128 R76, desc[UR10][R76.64] ;  /* 0x0000000a4c4c7981 */ /* 0x000f22000c1e1d00 */
[----:B------:R-:W0:Y:S03]  /*0960*/  S2UR UR8, SR_CgaCtaId ;  /* 0x00000000000879c3 */ /* 0x000e260000008800 */
[----:B-----5:R-:W-:Y:S01]  /*0970*/  STS.128 [R111+UR6+0x1800], R80 ;  /* 0x001800506f007988 */ /* 0x020fe20008000c06 */
[----:B------:R-:W-:-:S02]  /*0980*/  UMOV UR7, 0x400 ;  /* 0x0000040000077882 */ /* 0x000fc40000000000 */
[----:B0-----:R-:W-:Y:S01]  /*0990*/  ULEA UR7, UR8, UR7, 0x18 ;  /* 0x0000000708077291 */ /* 0x001fe2000f8ec0ff */
[----:B--2---:R-:W-:Y:S04]  /*09a0*/  STS.128 [R111+UR6+0x800], R72 ;  /* 0x000800486f007988 */ /* 0x004fe80008000c06 */
[----:B----4-:R-:W-:Y:S04]  /*09b0*/  STS.128 [R111+UR6+0x1000], R76 ;  /* 0x0010004c6f007988 */ /* 0x010fe80008000c06 */
[----:B------:R-:W-:Y:S04]  /*09c0*/  STS.128 [R106+UR6+0x2000], R84 ;  /* 0x002000546a007988 */ /* 0x000fe80008000c06 */
[----:B---3--:R0:W-:Y:S04]  /*09d0*/  STS.128 [R106+UR6+0x2800], R88 ;  /* 0x002800586a007988 */ /* 0x0081e80008000c06 */
[----:B------:R-:W-:Y:S04]  /*09e0*/  STS.128 [R106+UR6+0x3000], R92 ;  /* 0x0030005c6a007988 */ /* 0x000fe80008000c06 */
[----:B------:R-:W-:Y:S04]  /*09f0*/  STS.128 [R106+UR6+0x3800], R96 ;  /* 0x003800606a007988 */ /* 0x000fe80008000c06 */
[----:B------:R-:W-:Y:S01]  /*0a00*/  @!P0 STS [R112+UR6+0x4000], R117 ;  /* 0x0040007570008988 */ /* 0x000fe20008000806 */
[----:B------:R-:W-:Y:S06]  /*0a10*/  BAR.SYNC.DEFER_BLOCKING 0x0 ;  /* 0x0000000000007b1d */ /* 0x000fec0000010000 */
[----:B------:R-:W1:Y:S01]  /*0a20*/  LDS R121, [R105+UR6+0x4000] ;  /* 0x0040000669797984 */ /* 0x000e620008000800 */
[----:B0-----:R-:W-:-:S03]  /*0a30*/  SHF.L.U32 R88, R114, 0x2, RZ ;  /* 0x0000000272587819 */ /* 0x001fc600000006ff */
[----:B------:R-:W0:Y:S04]  /*0a40*/  LDS R99, [R105+UR6+0x4010] ;  /* 0x0040100669637984 */ /* 0x000e280008000800 */
[----:B------:R-:W-:Y:S04]  /*0a50*/  LDS.128 R72, [R104] ;  /* 0x0000000068487984 */ /* 0x000fe80000000c00 */
[----:B------:R-:W-:Y:S01]  /*0a60*/  LDS.128 R84, [R104+0x40] ;  /* 0x0000400068547984 */ /* 0x000fe20000000c00 */
[----:B-1----:R-:W-:-:S05]  /*0a70*/  LEA R121, R121, R88, 0x8 ;  /* 0x0000005879797211 */ /* 0x002fca00078e40ff */
[----:B------:R-:W1:Y:S04]  /*0a80*/  LDS.128 R76, [R121+UR7] ;  /* 0x00000007794c7984 */ /* 0x000e680008000c00 */
[----:B------:R-:W2:Y:S01]  /*0a90*/  LDS.128 R80, [R121+UR7+0x80] ;  /* 0x0000800779507984 */ /* 0x000ea20008000c00 */
[----:B0-----:R-:W-:Y:S01]  /*0aa0*/  LEA R124, R99, R88, 0x8 ;  /* 0x00000058637c7211 */ /* 0x001fe200078e40ff */
[-C--:B-1----:R-:W-:Y:S01]  /*0ab0*/  FFMA R89, R76, R72.reuse, R8 ;  /* 0x000000484c597223 */ /* 0x082fe20000000008 */
        /* <DEDUP_REMOVED lines=38> */
[CC--:B------:R-:W-:Y:S01]  /*0d20*/  FFMA R38, R79.reuse, R86.reuse, R38 ;  /* 0x000000564f267223 */ /* 0x0c0fe20000000026 */
[----:B------:R-:W-:Y:S01]  /*0d30*/  FFMA R39, R79, R87, R39 ;  /* 0x000000574f277223 */ /* 0x000fe20000000027 */
[CC--:B------:R-:W-:Y:S01]  /*0d40*/  FFMA R120, R77.reuse, R85.reuse, R21 ;  /* 0x000000554d787223 */ /* 0x0c0fe20000000015 */
[----:B------:R-:W4:Y:S01]  /*0d50*/  LDS R79, [R105+UR6+0x4030] ;  /* 0x00403006694f7984 */ /* 0x000f220008000800 */
[C---:B------:R-:W-:Y:S01]  /*0d60*/  FFMA R121, R77.reuse, R86, R22 ;  /* 0x000000564d797223 */ /* 0x040fe20000000016 */
[C---:B------:R-:W-:Y:S01]  /*0d70*/  FFMA R99, R76.reuse, R84, R12 ;  /* 0x000000544c637223 */ /* 0x040fe2000000000c */
[C---:B------:R-:W-:Y:S01]  /*0d80*/  FFMA R66, R76.reuse, R85, R13 ;  /* 0x000000554c427223 */ /* 0x040fe2000000000d */
[----:B------:R-:W-:Y:S01]  /*0d90*/  FFMA R67, R76, R86, R14 ;  /* 0x000000564c437223 */ /* 0x000fe2000000000e */
[----:B------:R-:W-:Y:S01]  /*0da0*/  FFMA R77, R77, R87, R23 ;  /* 0x000000574d4d7223 */ /* 0x000fe20000000017 */
[C---:B------:R-:W-:Y:S01]  /*0db0*/  FFMA R122, R78.reuse, R84, R28 ;  /* 0x000000544e7a7223 */ /* 0x040fe2000000001c */
[C---:B------:R-:W-:Y:S01]  /*0dc0*/  FFMA R123, R78.reuse, R85, R29 ;  /* 0x000000554e7b7223 */ /* 0x040fe2000000001d */
[----:B-1----:R-:W-:Y:S01]  /*0dd0*/  FFMA R124, R78, R86, R30 ;  /* 0x000000564e7c7223 */ /* 0x002fe2000000001e */
[-C--:B------:R-:W-:Y:S01]  /*0de0*/  FFMA R76, R76, R87.reuse, R15 ;  /* 0x000000574c4c7223 */ /* 0x080fe2000000000f */
[----:B------:R-:W-:Y:S01]  /*0df0*/  FFMA R78, R78, R87, R31 ;  /* 0x000000574e4e7223 */ /* 0x000fe2000000001f */
[----:B------:R-:W1:Y:S04]  /*0e00*/  LDS.128 R12, [R104+0x240] ;  /* 0x00024000680c7984 */ /* 0x000e680000000c00 */
[----:B------:R-:W-:Y:S01]  /*0e10*/  LDS.128 R28, [R104+0x400] ;  /* 0x00040000681c7984 */ /* 0x000fe20000000c00 */
        /* <DEDUP_REMOVED lines=150> */
[----:B------:R-:W0:Y:S01]  /*1780*/  LDS.128 R20, [R104+0x640] ;  /* 0x0006400068147984 */ /* 0x000e220000000c00 */
        /* <DEDUP_REMOVED lines=526> */
[----:B------:R-:W-:Y:S04]  /*3870*/  LDS.128 R28, [R104+0x1600] ;  /* 0x00160000681c7984 */ /* 0x000fe80000000c00 */
[----:B------:R-:W1:Y:S04]  /*3880*/  LDS.128 R20, [R79+UR7] ;  /* 0x000000074f147984 */ /* 0x000e680008000c00 */
[----:B------:R-:W2:Y:S01]  /*3890*/  LDS.128 R16, [R79+UR7+0x80] ;  /* 0x000080074f107984 */ /* 0x000ea20008000c00 */
[----:B0-----:R-:W-:-:S03]  /*38a0*/  FFMA R99, R8, R12, R99 ;  /* 0x0000000c08637223 */ /* 0x001fc60000000063 */
        /* <DEDUP_REMOVED lines=33> */
[CC--:B------:R-:W-:Y:S01]  /*3ac0*/  FFMA R56, R18.reuse, R28.reuse, R56 ;  /* 0x0000001c12387223 */ /* 0x0c0fe20000000038 */
[----:B------:R-:W-:Y:S01]  /*3ad0*/  FFMA R64, R19, R28, R64 ;  /* 0x0000001c13407223 */ /* 0x000fe20000000040 */
[----:B0-----:R-:W-:Y:S01]  /*3ae0*/  LEA R28, R79, R88, 0x8 ;  /* 0x000000584f1c7211 */ /* 0x001fe200078e40ff */
[-C--:B------:R-:W-:Y:S01]  /*3af0*/  FFMA R79, R18, R30.reuse, R58 ;  /* 0x0000001e124f7223 */ /* 0x080fe2000000003a */
[----:B------:R-:W-:Y:S01]  /*3b00*/  FFMA R80, R19, R30, R74 ;  /* 0x0000001e13507223 */ /* 0x000fe2000000004a */
[----:B------:R-:W-:Y:S01]  /*3b10*/  FFMA R58, R20, R31, R34 ;  /* 0x0000001f143a7223 */ /* 0x000fe20000000022 */
[C---:B------:R-:W-:Y:S01]  /*3b20*/  FFMA R62, R26.reuse, R14, R62 ;  /* 0x0000000e1a3e7223 */ /* 0x040fe2000000003e */
[----:B------:R-:W-:Y:S01]  /*3b30*/  FFMA R63, R26, R15, R63 ;  /* 0x0000000f1a3f7223 */ /* 0x000fe2000000003f */
[C---:B------:R-:W-:Y:S01]  /*3b40*/  FFMA R68, R27.reuse, R12, R68 ;  /* 0x0000000c1b447223 */ /* 0x040fe20000000044 */
[C---:B------:R-:W-:Y:S01]  /*3b50*/  FFMA R69, R27.reuse, R13, R69 ;  /* 0x0000000d1b457223 */ /* 0x040fe20000000045 */
[C---:B------:R-:W-:Y:S01]  /*3b60*/  FFMA R70, R27.reuse, R14, R70 ;  /* 0x0000000e1b467223 */ /* 0x040fe20000000046 */
[----:B------:R-:W-:Y:S01]  /*3b70*/  FFMA R71, R27, R15, R71 ;  /* 0x0000000f1b477223 */ /* 0x000fe20000000047 */
[-C--:B------:R-:W-:Y:S01]  /*3b80*/  FFMA R72, R20, R29.reuse, R72 ;  /* 0x0000001d14487223 */ /* 0x080fe20000000048 */
[-C--:B------:R-:W-:Y:S01]  /*3b90*/  FFMA R92, R21, R29.reuse, R92 ;  /* 0x0000001d155c7223 */ /* 0x080fe2000000005c */
[-C--:B------:R-:W-:Y:S01]  /*3ba0*/  FFMA R93, R22, R29.reuse, R93 ;  /* 0x0000001d165d7223 */ /* 0x080fe2000000005d */
[----:B------:R-:W-:Y:S01]  /*3bb0*/  FFMA R33, R23, R29, R33 ;  /* 0x0000001d17217223 */ /* 0x000fe20000000021 */
[-C--:B------:R-:W-:Y:S01]  /*3bc0*/  FFMA R73, R20, R30.reuse, R73 ;  /* 0x0000001e14497223 */ /* 0x080fe20000000049 */
[-C--:B------:R-:W-:Y:S01]  /*3bd0*/  FFMA R94, R21, R30.reuse, R94 ;  /* 0x0000001e155e7223 */ /* 0x080fe2000000005e */
[CC--:B------:R-:W-:Y:S01]  /*3be0*/  FFMA R95, R22.reuse, R30.reuse, R95 ;  /* 0x0000001e165f7223 */ /* 0x0c0fe2000000005f */
[----:B------:R-:W-:Y:S01]  /*3bf0*/  FFMA R96, R23, R30, R96 ;  /* 0x0000001e17607223 */ /* 0x000fe20000000060 */
        /* <DEDUP_REMOVED lines=13> */
[----:B------:R-:W0:Y:S01]  /*3cd0*/  LDS R34, [R105+UR6+0x40d0] ;  /* 0x0040d00669227984 */ /* 0x000e220008000800 */
[C---:B------:R-:W-:Y:S01]  /*3ce0*/  FFMA R124, R22.reuse, R10, R124 ;  /* 0x0000000a167c7223 */ /* 0x040fe2000000007c */
[----:B------:R-:W-:Y:S01]  /*3cf0*/  FFMA R78, R22, R11, R78 ;  /* 0x0000000b164e7223 */ /* 0x000fe2000000004e */
        /* <DEDUP_REMOVED lines=8> */
[-C--:B------:R-:W-:Y:S01]  /*3d80*/  FFMA R49, R17, R29.reuse, R49 ;  /* 0x0000001d11317223 */ /* 0x080fe20000000031 */
[-C--:B------:R-:W-:Y:S01]  /*3d90*/  FFMA R57, R18, R29.reuse, R57 ;  /* 0x0000001d12397223 */ /* 0x080fe20000000039 */
[----:B------:R-:W-:Y:S01]  /*3da0*/  FFMA R65, R19, R29, R65 ;  /* 0x0000001d13417223 */ /* 0x000fe20000000041 */
[CC--:B------:R-:W-:Y:S01]  /*3db0*/  FFMA R97, R16.reuse, R30.reuse, R97 ;  /* 0x0000001e10617223 */ /* 0x0c0fe20000000061 */
[C---:B------:R-:W-:Y:S01]  /*3dc0*/  FFMA R98, R17.reuse, R30, R98 ;  /* 0x0000001e11627223 */ /* 0x040fe20000000062 */
[-C--:B------:R-:W-:Y:S01]  /*3dd0*/  FFMA R43, R16, R31.reuse, R43 ;  /* 0x0000001f102b7223 */ /* 0x080fe2000000002b */
[-C--:B------:R-:W-:Y:S01]  /*3de0*/  FFMA R51, R17, R31.reuse, R51 ;  /* 0x0000001f11337223 */ /* 0x080fe20000000033 */
[-C--:B------:R-:W-:Y:S01]  /*3df0*/  FFMA R59, R18, R31.reuse, R59 ;  /* 0x0000001f123b7223 */ /* 0x080fe2000000003b */
[----:B------:R-:W-:-:S02]  /*3e00*/  FFMA R75, R19, R31, R75 ;  /* 0x0000001f134b7223 */ /* 0x000fc4000000004b */
[----:B------:R-:W3:Y:S01]  /*3e10*/  LDS.128 R28, [R28+UR7+0x80] ;  /* 0x000080071c1c7984 */ /* 0x000ee20008000c00 */
        /* <DEDUP_REMOVED lines=9> */
[----:B0-----:R-:W-:Y:S01]  /*3eb0*/  LEA R16, R34, R88, 0x8 ;  /* 0x0000005822107211 */ /* 0x001fe200078e40ff */
[C---:B------:R-:W-:Y:S01]  /*3ec0*/  FFMA R61, R18.reuse, R9, R61 ;  /* 0x00000009123d7223 */ /* 0x040fe2000000003d */
[C---:B------:R-:W-:Y:S01]  /*3ed0*/  FFMA R62, R18.reuse, R10, R62 ;  /* 0x0000000a123e7223 */ /* 0x040fe2000000003e */
[----:B------:R-:W-:Y:S01]  /*3ee0*/  FFMA R63, R18, R11, R63 ;  /* 0x0000000b123f7223 */ /* 0x000fe2000000003f */
[C---:B------:R-:W-:Y:S01]  /*3ef0*/  FFMA R68, R19.reuse, R8, R68 ;  /* 0x0000000813447223 */ /* 0x040fe20000000044 */
[C---:B------:R-:W-:Y:S01]  /*3f00*/  FFMA R69, R19.reuse, R9, R69 ;  /* 0x0000000913457223 */ /* 0x040fe20000000045 */
[C---:B------:R-:W-:Y:S01]  /*3f10*/  FFMA R70, R19.reuse, R10, R70 ;  /* 0x0000000a13467223 */ /* 0x040fe20000000046 */
[----:B------:R-:W-:-:S02]  /*3f20*/  FFMA R71, R19, R11, R71 ;  /* 0x0000000b13477223 */ /* 0x000fc40000000047 */
[----:B------:R-:W-:Y:S01]  /*3f30*/  LDS.128 R8, [R16+UR7] ;  /* 0x0000000710087984 */ /* 0x000fe20008000c00 */
        /* <DEDUP_REMOVED lines=8> */
[CC--:B------:R-:W-:Y:S01]  /*3fc0*/  FFMA R81, R15.reuse, R24.reuse, R32 ;  /* 0x000000180f517223 */ /* 0x0c0fe20000000020 */
[----:B------:R-:W0:Y:S01]  /*3fd0*/  LDS R12, [R105+UR6+0x40e0] ;  /* 0x0040e006690c7984 */ /* 0x000e220008000800 */
[-C--:B------:R-:W-:Y:S01]  /*3fe0*/  FFMA R82, R15, R25.reuse, R33 ;  /* 0x000000190f527223 */ /* 0x080fe20000000021 */
[CC--:B------:R-:W-:Y:S01]  /*3ff0*/  FFMA R90, R13.reuse, R24.reuse, R90 ;  /* 0x000000180d5a7223 */ /* 0x0c0fe2000000005a */
[C---:B------:R-:W-:Y:S01]  /*4000*/  FFMA R91, R14.reuse, R24, R91 ;  /* 0x000000180e5b7223 */ /* 0x040fe2000000005b */
[CC--:B------:R-:W-:Y:S01]  /*4010*/  FFMA R92, R13.reuse, R25.reuse, R92 ;  /* 0x000000190d5c7223 */ /* 0x0c0fe2000000005c */
[-C--:B------:R-:W-:Y:S01]  /*4020*/  FFMA R93, R14, R25.reuse, R93 ;  /* 0x000000190e5d7223 */ /* 0x080fe2000000005d */
[----:B------:R-:W-:Y:S01]  /*4030*/  FFMA R94, R13, R26, R94 ;  /* 0x0000001a0d5e7223 */ /* 0x000fe2000000005e */
[-C--:B---3--:R-:W-:Y:S01]  /*4040*/  FFMA R40, R28, R24.reuse, R40 ;  /* 0x000000181c287223 */ /* 0x088fe20000000028 */
[-C--:B------:R-:W-:Y:S01]  /*4050*/  FFMA R48, R29, R24.reuse, R48 ;  /* 0x000000181d307223 */ /* 0x080fe20000000030 */
[-C--:B------:R-:W-:Y:S01]  /*4060*/  FFMA R56, R30, R24.reuse, R56 ;  /* 0x000000181e387223 */ /* 0x080fe20000000038 */
[----:B------:R-:W-:Y:S01]  /*4070*/  FFMA R64, R31, R24, R64 ;  /* 0x000000181f407223 */ /* 0x000fe20000000040 */
        /* <DEDUP_REMOVED lines=10> */
[----:B------:R-:W1:Y:S01]  /*4120*/  LDS.128 R32, [R104+0x1a00] ;  /* 0x001a000068207984 */ /* 0x000e620000000c00 */
[-C--:B------:R-:W-:Y:S01]  /*4130*/  FFMA R42, R13, R27.reuse, R42 ;  /* 0x0000001b0d2a7223 */ /* 0x080fe2000000002a */
[-C--:B------:R-:W-:Y:S01]  /*4140*/  FFMA R50, R14, R27.reuse, R50 ;  /* 0x0000001b0e327223 */ /* 0x080fe20000000032 */
[-C--:B------:R-:W-:Y:S01]  /*4150*/  FFMA R74, R15, R27.reuse, R74 ;  /* 0x0000001b0f4a7223 */ /* 0x080fe2000000004a */
[-C--:B------:R-:W-:Y:S01]  /*4160*/  FFMA R43, R28, R27.reuse, R43 ;  /* 0x0000001b1c2b7223 */ /* 0x080fe2000000002b */
[-C--:B------:R-:W-:Y:S01]  /*4170*/  FFMA R51, R29, R27.reuse, R51 ;  /* 0x0000001b1d337223 */ /* 0x080fe20000000033 */
[-C--:B------:R-:W-:Y:S01]  /*4180*/  FFMA R59, R30, R27.reuse, R59 ;  /* 0x0000001b1e3b7223 */ /* 0x080fe2000000003b */
[----:B------:R-:W-:Y:S01]  /*4190*/  FFMA R75, R31, R27, R75 ;  /* 0x0000001b1f4b7223 */ /* 0x000fe2000000004b */
[----:B------:R-:W2:Y:S04]  /*41a0*/  LDS.128 R16, [R16+UR7+0x80] ;  /* 0x0000800710107984 */ /* 0x000ea80008000c00 */
[----:B------:R-:W3:Y:S01]  /*41b0*/  LDS.128 R24, [R104+0x1a40] ;  /* 0x001a400068187984 */ /* 0x000ee20000000c00 */
[C---:B------:R-:W-:Y:S01]  /*41c0*/  FFMA R117, R13.reuse, R20, R117 ;  /* 0x000000140d757223 */ /* 0x040fe20000000075 */
[C---:B------:R-:W-:Y:S01]  /*41d0*/  FFMA R120, R13.reuse, R21, R120 ;  /* 0x000000150d787223 */ /* 0x040fe20000000078 */
[C---:B------:R-:W-:Y:S01]  /*41e0*/  FFMA R121, R13.reuse, R22, R121 ;  /* 0x000000160d797223 */ /* 0x040fe20000000079 */
[----:B0-----:R-:W-:Y:S01]  /*41f0*/  LEA R12, R12, R88, 0x8 ;  /* 0x000000580c0c7211 */ /* 0x001fe200078e40ff */
        /* <DEDUP_REMOVED lines=33> */
[----:B------:R-:W-:Y:S01]  /*4410*/  LDS.128 R28, [R104+0x1c00] ;  /* 0x001c0000681c7984 */ /* 0x000fe20000000c00 */
[----:B---3--:R-:W-:-:S03]  /*4420*/  FFMA R33, R8, R25, R66 ;  /* 0x0000001908217223 */ /* 0x008fc60000000042 */
[----:B------:R-:W0:Y:S04]  /*4430*/  LDS.128 R20, [R12+UR7] ;  /* 0x000000070c147984 */ /* 0x000e280008000c00 */
[----:B------:R-:W1:Y:S04]  /*4440*/  LDS R66, [R105+UR6+0x40f0] ;  /* 0x0040f00669427984 */ /* 0x000e680008000800 */
[----:B------:R-:W2:Y:S01]  /*4450*/  LDS.128 R12, [R12+UR7+0x80] ;  /* 0x000080070c0c7984 */ /* 0x000ea20008000c00 */
        /* <DEDUP_REMOVED lines=27> */
[-C--:B------:R-:W-:Y:S01]  /*4610*/  FFMA R55, R17, R27.reuse, R55 ;  /* 0x0000001b11377223 */ /* 0x080fe20000000037 */
        /* <DEDUP_REMOVED lines=15> */
[----:B0-----:R-:W-:Y:S01]  /*4710*/  FFMA R17, R20, R29, R72 ;  /* 0x0000001d14117223 */ /* 0x001fe20000000048 */
[----:B------:R-:W0:Y:S01]  /*4720*/  LDS.128 R8, [R104+0x1c40] ;  /* 0x001c400068087984 */ /* 0x000e220000000c00 */
[----:B-1----:R-:W-:Y:S01]  /*4730*/  LEA R72, R66, R88, 0x8 ;  /* 0x0000005842487211 */ /* 0x002fe200078e40ff */
[C---:B------:R-:W-:Y:S01]  /*4740*/  FFMA R87, R16.reuse, R24, R44 ;  /* 0x0000001810577223 */ /* 0x040fe2000000002c */
[C---:B------:R-:W-:Y:S01]  /*4750*/  FFMA R45, R16.reuse, R25, R45 ;  /* 0x00000019102d7223 */ /* 0x040fe2000000002d */
[C---:B------:R-:W-:Y:S01]  /*4760*/  FFMA R46, R16.reuse, R26, R46 ;  /* 0x0000001a102e7223 */ /* 0x040fe2000000002e */
[----:B------:R-:W-:Y:S01]  /*4770*/  FFMA R47, R16, R27, R47 ;  /* 0x0000001b102f7223 */ /* 0x000fe2000000002f */
[C---:B------:R-:W-:Y:S01]  /*4780*/  FFMA R16, R18.reuse, R24, R60 ;  /* 0x0000001812107223 */ /* 0x040fe2000000003c */
[CC--:B------:R-:W-:Y:S01]  /*4790*/  FFMA R61, R18.reuse, R25.reuse, R61 ;  /* 0x00000019123d7223 */ /* 0x0c0fe2000000003d */
[C---:B------:R-:W-:Y:S01]  /*47a0*/  FFMA R62, R18.reuse, R26, R62 ;  /* 0x0000001a123e7223 */ /* 0x040fe2000000003e */
[C---:B------:R-:W-:Y:S01]  /*47b0*/  FFMA R24, R19.reuse, R24, R68 ;  /* 0x0000001813187223 */ /* 0x040fe20000000044 */
[C---:B------:R-:W-:Y:S01]  /*47c0*/  FFMA R25, R19.reuse, R25, R69 ;  /* 0x0000001913197223 */ /* 0x040fe20000000045 */
[C---:B------:R-:W-:Y:S01]  /*47d0*/  FFMA R26, R19.reuse, R26, R70 ;  /* 0x0000001a131a7223 */ /* 0x040fe20000000046 */
[----:B------:R-:W-:Y:S01]  /*47e0*/  FFMA R19, R19, R27, R71 ;  /* 0x0000001b13137223 */ /* 0x000fe20000000047 */
[CC--:B--2---:R-:W-:Y:S01]  /*47f0*/  FFMA R78, R15.reuse, R28.reuse, R64 ;  /* 0x0000001c0f4e7223 */ /* 0x0c4fe20000000040 */
[----:B------:R-:W-:Y:S01]  /*4800*/  FFMA R79, R15, R29, R65 ;  /* 0x0000001d0f4f7223 */ /* 0x000fe20000000041 */
[----:B------:R-:W-:Y:S04]  /*4810*/  LDS.128 R36, [R72+UR7] ;  /* 0x0000000748247984 */ /* 0x000fe80008000c00 */
[----:B------:R-:W1:Y:S04]  /*4820*/  LDS.128 R64, [R104+0x1e00] ;  /* 0x001e000068407984 */ /* 0x000e680000000c00 */
[----:B------:R-:W2:Y:S01]  /*4830*/  LDS.128 R68, [R104+0x1e40] ;  /* 0x001e400068447984 */ /* 0x000ea20000000c00 */
[----:B------:R-:W-:Y:S01]  /*4840*/  FFMA R63, R18, R27, R63 ;  /* 0x0000001b123f7223 */ /* 0x000fe2000000003f */
[----:B------:R-:W-:Y:S01]  /*4850*/  FFMA R44, R23, R28, R81 ;  /* 0x0000001c172c7223 */ /* 0x000fe20000000051 */
[-C--:B------:R-:W-:Y:S01]  /*4860*/  FFMA R27, R21, R31.reuse, R42 ;  /* 0x0000001f151b7223 */ /* 0x080fe2000000002a */
[----:B------:R-:W-:Y:S01]  /*4870*/  FFMA R18, R20, R30, R73 ;  /* 0x0000001e14127223 */ /* 0x000fe20000000049 */
[-C--:B------:R-:W-:Y:S01]  /*4880*/  FFMA R42, R23, R31.reuse, R74 ;  /* 0x0000001f172a7223 */ /* 0x080fe2000000004a */
[----:B------:R-:W-:-:S02]  /*4890*/  FFMA R81, R15, R31, R75 ;  /* 0x0000001f0f517223 */ /* 0x000fc4000000004b */
[----:B------:R-:W3:Y:S01]  /*48a0*/  LDS.128 R72, [R72+UR7+0x80] ;  /* 0x0000800748487984 */ /* 0x000ee20008000c00 */
        /* <DEDUP_REMOVED lines=19> */
[C---:B------:R-:W-:Y:S01]  /*49e0*/  FFMA R28, R20.reuse, R31, R58 ;  /* 0x0000001f141c7223 */ /* 0x040fe2000000003a */
[C---:B0-----:R-:W-:Y:S01]  /*49f0*/  FFMA R30, R20.reuse, R8, R99 ;  /* 0x00000008141e7223 */ /* 0x041fe20000000063 */
[C---:B------:R-:W-:Y:S01]  /*4a00*/  FFMA R33, R20.reuse, R9, R33 ;  /* 0x0000000914217223 */ /* 0x040fe20000000021 */
[C---:B------:R-:W-:Y:S01]  /*4a10*/  FFMA R34, R20.reuse, R10, R34 ;  /* 0x0000000a14227223 */ /* 0x040fe20000000022 */
[-C--:B------:R-:W-:Y:S01]  /*4a20*/  FFMA R20, R20, R11.reuse, R76 ;  /* 0x0000000b14147223 */ /* 0x080fe2000000004c */
[C---:B------:R-:W-:Y:S01]  /*4a30*/  FFMA R29, R21.reuse, R11, R77 ;  /* 0x0000000b151d7223 */ /* 0x040fe2000000004d */
[C---:B------:R-:W-:Y:S01]  /*4a40*/  FFMA R50, R22.reuse, R31, R50 ;  /* 0x0000001f16327223 */ /* 0x040fe20000000032 */
[C---:B------:R-:W-:Y:S01]  /*4a50*/  FFMA R117, R21.reuse, R8, R117 ;  /* 0x0000000815757223 */ /* 0x040fe20000000075 */
[CC--:B------:R-:W-:Y:S01]  /*4a60*/  FFMA R120, R21.reuse, R9.reuse, R120 ;  /* 0x0000000915787223 */ /* 0x0c0fe20000000078 */
[----:B------:R-:W-:Y:S01]  /*4a70*/  FFMA R121, R21, R10, R121 ;  /* 0x0000000a15797223 */ /* 0x000fe20000000079 */
[C---:B------:R-:W-:Y:S01]  /*4a80*/  FFMA R122, R22.reuse, R8, R122 ;  /* 0x00000008167a7223 */ /* 0x040fe2000000007a */
[C---:B------:R-:W-:Y:S01]  /*4a90*/  FFMA R123, R22.reuse, R9, R123 ;  /* 0x00000009167b7223 */ /* 0x040fe2000000007b */
[CC--:B------:R-:W-:Y:S01]  /*4aa0*/  FFMA R124, R22.reuse, R10.reuse, R124 ;  /* 0x0000000a167c7223 */ /* 0x0c0fe2000000007c */
[----:B------:R-:W-:Y:S01]  /*4ab0*/  FFMA R35, R22, R11, R35 ;  /* 0x0000000b16237223 */ /* 0x000fe20000000023 */
[C---:B------:R-:W-:Y:S01]  /*4ac0*/  FFMA R77, R23.reuse, R9, R84 ;  /* 0x00000009174d7223 */ /* 0x040fe20000000054 */
[C---:B------:R-:W-:Y:S01]  /*4ad0*/  FFMA R76, R23.reuse, R10, R85 ;  /* 0x0000000a174c7223 */ /* 0x040fe20000000055 */
[CC--:B------:R-:W-:Y:S01]  /*4ae0*/  FFMA R88, R23.reuse, R8.reuse, R83 ;  /* 0x0000000817587223 */ /* 0x0c0fe20000000053 */
[C---:B------:R-:W-:Y:S01]  /*4af0*/  FFMA R58, R12.reuse, R8, R87 ;  /* 0x000000080c3a7223 */ /* 0x040fe20000000057 */
[C---:B------:R-:W-:Y:S01]  /*4b00*/  FFMA R43, R12.reuse, R31, R43 ;  /* 0x0000001f0c2b7223 */ /* 0x040fe2000000002b */
        /* <DEDUP_REMOVED lines=14> */
[-C--:B------:R-:W-:Y:S01]  /*4bf0*/  FFMA R51, R13, R31.reuse, R51 ;  /* 0x0000001f0d337223 */ /* 0x080fe20000000033 */
[C---:B------:R-:W-:Y:S01]  /*4c00*/  FFMA R59, R14.reuse, R31, R59 ;  /* 0x0000001f0e3b7223 */ /* 0x040fe2000000003b */
[----:B------:R-:W-:Y:S01]  /*4c10*/  FFMA R86, R14, R8, R16 ;  /* 0x000000080e567223 */ /* 0x000fe20000000010 */
[C---:B-1----:R-:W-:Y:S01]  /*4c20*/  FFMA R9, R36.reuse, R65, R17 ;  /* 0x0000004124097223 */ /* 0x042fe20000000011 */
[C---:B------:R-:W-:Y:S01]  /*4c30*/  FFMA R10, R36.reuse, R66, R18 ;  /* 0x00000042240a7223 */ /* 0x040fe20000000012 */
[C---:B------:R-:W-:Y:S01]  /*4c40*/  FFMA R11, R36.reuse, R67, R28 ;  /* 0x00000043240b7223 */ /* 0x040fe2000000001c */
[C---:B--2---:R-:W-:Y:S01]  /*4c50*/  FFMA R12, R36.reuse, R68, R30 ;  /* 0x00000044240c7223 */ /* 0x044fe2000000001e */
        /* <DEDUP_REMOVED lines=15> */
[CC--:B------:R-:W-:Y:S01]  /*4d50*/  FFMA R30, R38.reuse, R70.reuse, R124 ;  /* 0x00000046261e7223 */ /* 0x0c0fe2000000007c */
[----:B------:R-:W-:Y:S01]  /*4d60*/  FFMA R31, R38, R71, R35 ;  /* 0x00000047261f7223 */ /* 0x000fe20000000023 */
[C---:B------:R-:W-:Y:S01]  /*4d70*/  FFMA R37, R39.reuse, R69, R77 ;  /* 0x0000004527257223 */ /* 0x040fe2000000004d */
[----:B------:R-:W-:-:S02]  /*4d80*/  FFMA R38, R39, R70, R76 ;  /* 0x0000004627267223 */ /* 0x000fc4000000004c */
[----:B------:R-:W0:Y:S01]  /*4d90*/  LDC.64 R76, c[0x0][0x3a0] ;  /* 0x0000e800ff4c7b82 */ /* 0x000e220000000a00 */
[----:B------:R-:W-:-:S04]  /*4da0*/  UIADD3 UR4, UPT, UPT, UR4, 0x10, URZ ;  /* 0x0000001004047890 */ /* 0x000fc8000fffe0ff */
[----:B------:R-:W-:Y:S01]  /*4db0*/  UISETP.GE.AND UP0, UPT, UR4, UR9, UPT ;  /* 0x000000090400728c */ /* 0x000fe2000bf06270 */
[----:B------:R-:W-:Y:S01]  /*4dc0*/  FFMA R52, R13, R8, R52 ;  /* 0x000000080d347223 */ /* 0x000fe20000000034 */
[CC--:B------:R-:W-:Y:S01]  /*4dd0*/  FFMA R32, R39.reuse, R64.reuse, R44 ;  /* 0x0000004027207223 */ /* 0x0c0fe2000000002c */
[C---:B------:R-:W-:Y:S01]  /*4de0*/  FFMA R8, R36.reuse, R64, R89 ;  /* 0x0000004024087223 */ /* 0x040fe20000000059 */
[C---:B------:R-:W-:Y:S01]  /*4df0*/  FFMA R13, R36.reuse, R69, R33 ;  /* 0x00000045240d7223 */ /* 0x040fe20000000021 */
[----:B------:R-:W-:Y:S01]  /*4e00*/  FFMA R14, R36, R70, R34 ;  /* 0x00000046240e7223 */ /* 0x000fe20000000022 */
[----:B---3--:R-:W-:Y:S01]  /*4e10*/  FFMA R44, R72, R68, R58 ;  /* 0x00000044482c7223 */ /* 0x008fe2000000003a */
        /* <DEDUP_REMOVED lines=36> */
[----:B0-----:R-:W-:-:S02]  /*5060*/  LEA R2, R76, R2, 0x5 ;  /* 0x000000024c027211 */ /* 0x001fc400078e28ff */
[----:B------:R-:W-:Y:S02]  /*5070*/  LEA R103, R77, R103, 0x4 ;  /* 0x000000674d677211 */ /* 0x000fe400078e20ff */
[----:B------:R-:W-:Y:S01]  /*5080*/  LEA R102, R113, R102, 0x4 ;  /* 0x0000006671667211 */ /* 0x000fe200078e20ff */
[----:B------:R-:W-:Y:S06]  /*5090*/  BAR.SYNC.DEFER_BLOCKING 0x0 ;  /* 0x0000000000007b1d */ /* 0x000fec0000010000 */
[----:B------:R-:W-:Y:S05]  /*50a0*/  BRA.U !UP0, `(.L_x_19) ;  /* 0xffffffb5085c7547 */ /* 0x000fea000b83ffff */
.L_x_18:
[----:B------:R-:W-:-:S05]  /*50b0*/  IADD3 R114, PT, PT, R114, UR5, RZ ;  /* 0x0000000572727c10 */ /* 0x000fca000fffe0ff */
[----:B------:R-:W-:-:S05]  /*50c0*/  IMAD R3, R114, R0, R3 ;  /* 0x0000000072037224 */ /* 0x000fca00078e0203 */
[----:B------:R-:W-:Y:S01]  /*50d0*/  LEA R5, R0, R3, 0x5 ;  /* 0x0000000300057211 */ /* 0x000fe200078e28ff */
[----:B------:R-:W-:-:S04]  /*50e0*/  IMAD.WIDE R2, R3, 0x4, R118 ;  /* 0x0000000403027825 */ /* 0x000fc800078e0276 */
        /* <DEDUP_REMOVED lines=24> */
.L_x_20:
        /* <DEDUP_REMOVED lines=9> */
.L_x_25:


//--------------------- .nv.shared._Z6nmGEMMILi64ELi128ELi32ELi32ELi8ELi8EEvPfS0_PiS0_iiii --------------------------
	.section	.nv.shared._Z6nmGEMMILi64ELi128ELi32ELi32ELi8ELi8EEvPfS0_PiS0_iiii,"aw",@nobits
	.sectionflags	@""
	.align	16
	.zero		1024


//--------------------- .nv.shared.reserved.0     --------------------------
	.section	.nv.shared.reserved.0,"aw",@nobits
	.weak		__nv_reservedSMEM_offset_0_alias
	.size		__nv_reservedSMEM_offset_0_alias, 0, 64
	.other		__nv_reservedSMEM_offset_0_alias,@"STO_CUDA_RESERVED_SHARED STV_DEFAULT"
__nv_reservedSMEM_offset_0_alias:
	.zero		0
	.zero		64


//--------------------- .nv.shared._Z6nmGEMMILi64ELi128ELi32ELi4ELi8ELi8EEvPfS0_PiS0_iiii --------------------------
	.section	.nv.shared._Z6nmGEMMILi64ELi128ELi32ELi4ELi8ELi8EEvPfS0_PiS0_iiii,"aw",@nobits
	.sectionflags	@""
	.align	16
	.zero		1024


//--------------------- .nv.shared._Z6nmGEMMILi64ELi128ELi32ELi8ELi8ELi8EEvPfS0_PiS0_iiii --------------------------
	.section	.nv.shared._Z6nmGEMMILi64ELi128ELi32ELi8ELi8ELi8EEvPfS0_PiS0_iiii,"aw",@nobits
	.sectionflags	@""
	.align	16
	.zero		1024


//--------------------- .nv.shared._Z6nmGEMMILi64ELi128ELi32ELi12ELi8ELi8EEvPfS0_PiS0_iiii --------------------------
	.section	.nv.shared._Z6nmGEMMILi64ELi128ELi32ELi12ELi8ELi8EEvPfS0_PiS0_iiii,"aw",@nobits
	.sectionflags	@""
	.align	16
	.zero		1024


//--------------------- .nv.shared._Z6nmGEMMILi64ELi128ELi32ELi16ELi8ELi8EEvPfS0_PiS0_iiii --------------------------
	.section	.nv.shared._Z6nmGEMMILi64ELi128ELi32ELi16ELi8ELi8EEvPfS0_PiS0_iiii,"aw",@nobits
	.sectionflags	@""
	.align	16
	.zero		1024


//--------------------- .nv.constant0._Z6nmGEMMILi64ELi128ELi32ELi32ELi8ELi8EEvPfS0_PiS0_iiii --------------------------
	.section	.nv.constant0._Z6nmGEMMILi64ELi128ELi32ELi32ELi8ELi8EEvPfS0_PiS0_iiii,"a",@progbits
	.sectionflags	@""
	.align	4
.nv.constant0._Z6nmGEMMILi64ELi128ELi32ELi32ELi8ELi8EEvPfS0_PiS0_iiii:
	.zero		944


//--------------------- .nv.constant0._Z6nmGEMMILi64ELi128ELi32ELi4ELi8ELi8EEvPfS0_PiS0_iiii --------------------------
	.section	.nv.constant0._Z6nmGEMMILi64ELi128ELi32ELi4ELi8ELi8EEvPfS0_PiS0_iiii,"a",@progbits
	.sectionflags	@""
	.align	4
.nv.constant0._Z6nmGEMMILi64ELi128ELi32ELi4ELi8ELi8EEvPfS0_PiS0_iiii:
	.zero		944


//--------------------- .nv.constant0._Z6nmGEMMILi64ELi128ELi32ELi8ELi8ELi8EEvPfS0_PiS0_iiii --------------------------
	.section	.nv.constant0._Z6nmGEMMILi64ELi128ELi32ELi8ELi8ELi8EEvPfS0_PiS0_iiii,"a",@progbits
	.sectionflags	@""
	.align	4
.nv.constant0._Z6nmGEMMILi64ELi128ELi32ELi8ELi8ELi8EEvPfS0_PiS0_iiii:
	.zero		944


//--------------------- .nv.constant0._Z6nmGEMMILi64ELi128ELi32ELi12ELi8ELi8EEvPfS0_PiS0_iiii --------------------------
	.section	.nv.constant0._Z6nmGEMMILi64ELi128ELi32ELi12ELi8ELi8EEvPfS0_PiS0_iiii,"a",@progbits
	.sectionflags	@""
	.align	4
.nv.constant0._Z6nmGEMMILi64ELi128ELi32ELi12ELi8ELi8EEvPfS0_PiS0_iiii:
	.zero		944


//--------------------- .nv.constant0._Z6nmGEMMILi64ELi128ELi32ELi16ELi8ELi8EEvPfS0_PiS0_iiii --------------------------
	.section	.nv.constant0._Z6nmGEMMILi64ELi128ELi32ELi16ELi8ELi8EEvPfS0_PiS0_iiii,"a",@progbits
	.sectionflags	@""
	.align	4
.nv.constant0._Z6nmGEMMILi64ELi128ELi32ELi16ELi8ELi8EEvPfS0_PiS0_iiii:
	.zero		944


//--------------------- SYMBOLS --------------------------

	.type		.nv.reservedSmem.offset0,@object
	.size		.nv.reservedSmem.offset0,0x4
	.type		.nv.reservedSmem.cap,@object
	.size		.nv.reservedSmem.cap,0x4
